//
// Generated by NVIDIA NVVM Compiler
//
// Compiler Build ID: CL-36424714
// Cuda compilation tools, release 13.0, V13.0.88
// Based on NVVM 20.0.0
//

.version 9.0
.target sm_100
.address_size 64

	// .globl	_Z16computeLocalHistPjiPiii
// _ZZN3cub18CUB_300001_SM_10006detail10radix_sort31DeviceRadixSortSingleTileKernelINS1_5radix10policy_hubIjNS0_8NullTypeEyE10Policy1000ELNS0_9SortOrderE0EjS6_yNS1_21identity_decomposer_tEEEvPKT1_PSB_PKT2_PSF_T3_iiT4_E12temp_storage has been demoted
// _ZZN3cub18CUB_300001_SM_10006detail10radix_sort30DeviceRadixSortHistogramKernelINS1_5radix10policy_hubIjNS0_8NullTypeEyE10Policy1000ELNS0_9SortOrderE0EjyNS1_21identity_decomposer_tEEEvPT2_PKT1_SB_iiT3_E12temp_storage has been demoted
// _ZZN3cub18CUB_300001_SM_10006detail10radix_sort33DeviceRadixSortExclusiveSumKernelINS1_5radix10policy_hubIjNS0_8NullTypeEyE10Policy1000EyEEvPT0_E12temp_storage has been demoted
// _ZZN3cub18CUB_300001_SM_10006detail10radix_sort29DeviceRadixSortOnesweepKernelINS1_5radix10policy_hubIjNS0_8NullTypeEyE10Policy1000ELNS0_9SortOrderE0EjS6_yiiNS1_21identity_decomposer_tEEEvPT5_SC_PT3_PKSD_PT1_PKSH_PT2_PKSL_T4_iiT6_E1s has been demoted
.global .align 1 .b8 _ZN34_INTERNAL_9a5a3eea_4_k_cu_e839a9cc4cuda3std3__45__cpo5beginE[1];
.global .align 1 .b8 _ZN34_INTERNAL_9a5a3eea_4_k_cu_e839a9cc4cuda3std3__45__cpo3endE[1];
.global .align 1 .b8 _ZN34_INTERNAL_9a5a3eea_4_k_cu_e839a9cc4cuda3std3__45__cpo6cbeginE[1];
.global .align 1 .b8 _ZN34_INTERNAL_9a5a3eea_4_k_cu_e839a9cc4cuda3std3__45__cpo4cendE[1];
.global .align 1 .b8 _ZN34_INTERNAL_9a5a3eea_4_k_cu_e839a9cc4cuda3std3__45__cpo6rbeginE[1];
.global .align 1 .b8 _ZN34_INTERNAL_9a5a3eea_4_k_cu_e839a9cc4cuda3std3__45__cpo4rendE[1];
.global .align 1 .b8 _ZN34_INTERNAL_9a5a3eea_4_k_cu_e839a9cc4cuda3std3__45__cpo7crbeginE[1];
.global .align 1 .b8 _ZN34_INTERNAL_9a5a3eea_4_k_cu_e839a9cc4cuda3std3__45__cpo5crendE[1];
.global .align 1 .b8 _ZN34_INTERNAL_9a5a3eea_4_k_cu_e839a9cc4cuda3std3__436_GLOBAL__N__9a5a3eea_4_k_cu_e839a9cc6ignoreE[1];
.global .align 1 .b8 _ZN34_INTERNAL_9a5a3eea_4_k_cu_e839a9cc4cuda3std3__419piecewise_constructE[1];
.global .align 1 .b8 _ZN34_INTERNAL_9a5a3eea_4_k_cu_e839a9cc4cuda3std3__48in_placeE[1];
.global .align 1 .b8 _ZN34_INTERNAL_9a5a3eea_4_k_cu_e839a9cc4cuda3std3__420unreachable_sentinelE[1];
.global .align 1 .b8 _ZN34_INTERNAL_9a5a3eea_4_k_cu_e839a9cc4cuda3std3__47nulloptE[1];
.global .align 1 .b8 _ZN34_INTERNAL_9a5a3eea_4_k_cu_e839a9cc4cuda3std3__48unexpectE[1];
.global .align 1 .b8 _ZN34_INTERNAL_9a5a3eea_4_k_cu_e839a9cc4cuda3std6ranges3__45__cpo4swapE[1];
.global .align 1 .b8 _ZN34_INTERNAL_9a5a3eea_4_k_cu_e839a9cc4cuda3std6ranges3__45__cpo9iter_moveE[1];
.global .align 1 .b8 _ZN34_INTERNAL_9a5a3eea_4_k_cu_e839a9cc4cuda3std6ranges3__45__cpo5beginE[1];
.global .align 1 .b8 _ZN34_INTERNAL_9a5a3eea_4_k_cu_e839a9cc4cuda3std6ranges3__45__cpo3endE[1];
.global .align 1 .b8 _ZN34_INTERNAL_9a5a3eea_4_k_cu_e839a9cc4cuda3std6ranges3__45__cpo6cbeginE[1];
.global .align 1 .b8 _ZN34_INTERNAL_9a5a3eea_4_k_cu_e839a9cc4cuda3std6ranges3__45__cpo4cendE[1];
.global .align 1 .b8 _ZN34_INTERNAL_9a5a3eea_4_k_cu_e839a9cc4cuda3std6ranges3__45__cpo7advanceE[1];
.global .align 1 .b8 _ZN34_INTERNAL_9a5a3eea_4_k_cu_e839a9cc4cuda3std6ranges3__45__cpo9iter_swapE[1];
.global .align 1 .b8 _ZN34_INTERNAL_9a5a3eea_4_k_cu_e839a9cc4cuda3std6ranges3__45__cpo4nextE[1];
.global .align 1 .b8 _ZN34_INTERNAL_9a5a3eea_4_k_cu_e839a9cc4cuda3std6ranges3__45__cpo4prevE[1];
.global .align 1 .b8 _ZN34_INTERNAL_9a5a3eea_4_k_cu_e839a9cc4cuda3std6ranges3__45__cpo4dataE[1];
.global .align 1 .b8 _ZN34_INTERNAL_9a5a3eea_4_k_cu_e839a9cc4cuda3std6ranges3__45__cpo5cdataE[1];
.global .align 1 .b8 _ZN34_INTERNAL_9a5a3eea_4_k_cu_e839a9cc4cuda3std6ranges3__45__cpo4sizeE[1];
.global .align 1 .b8 _ZN34_INTERNAL_9a5a3eea_4_k_cu_e839a9cc4cuda3std6ranges3__45__cpo5ssizeE[1];
.global .align 1 .b8 _ZN34_INTERNAL_9a5a3eea_4_k_cu_e839a9cc4cuda3std6ranges3__45__cpo8distanceE[1];
.global .align 1 .b8 _ZN34_INTERNAL_9a5a3eea_4_k_cu_e839a9cc6thrust24THRUST_300001_SM_1000_NS8cuda_cub3parE[1];
.global .align 1 .b8 _ZN34_INTERNAL_9a5a3eea_4_k_cu_e839a9cc6thrust24THRUST_300001_SM_1000_NS8cuda_cub10par_nosyncE[1];
.global .align 1 .b8 _ZN34_INTERNAL_9a5a3eea_4_k_cu_e839a9cc6thrust24THRUST_300001_SM_1000_NS6system6detail10sequential3seqE[1];
.global .align 1 .b8 _ZN34_INTERNAL_9a5a3eea_4_k_cu_e839a9cc6thrust24THRUST_300001_SM_1000_NS6system3cpp3parE[1];
.global .align 1 .b8 _ZN34_INTERNAL_9a5a3eea_4_k_cu_e839a9cc6thrust24THRUST_300001_SM_1000_NS12placeholders2_1E[1];
.global .align 1 .b8 _ZN34_INTERNAL_9a5a3eea_4_k_cu_e839a9cc6thrust24THRUST_300001_SM_1000_NS12placeholders2_2E[1];
.global .align 1 .b8 _ZN34_INTERNAL_9a5a3eea_4_k_cu_e839a9cc6thrust24THRUST_300001_SM_1000_NS12placeholders2_3E[1];
.global .align 1 .b8 _ZN34_INTERNAL_9a5a3eea_4_k_cu_e839a9cc6thrust24THRUST_300001_SM_1000_NS12placeholders2_4E[1];
.global .align 1 .b8 _ZN34_INTERNAL_9a5a3eea_4_k_cu_e839a9cc6thrust24THRUST_300001_SM_1000_NS12placeholders2_5E[1];
.global .align 1 .b8 _ZN34_INTERNAL_9a5a3eea_4_k_cu_e839a9cc6thrust24THRUST_300001_SM_1000_NS12placeholders2_6E[1];
.global .align 1 .b8 _ZN34_INTERNAL_9a5a3eea_4_k_cu_e839a9cc6thrust24THRUST_300001_SM_1000_NS12placeholders2_7E[1];
.global .align 1 .b8 _ZN34_INTERNAL_9a5a3eea_4_k_cu_e839a9cc6thrust24THRUST_300001_SM_1000_NS12placeholders2_8E[1];
.global .align 1 .b8 _ZN34_INTERNAL_9a5a3eea_4_k_cu_e839a9cc6thrust24THRUST_300001_SM_1000_NS12placeholders2_9E[1];
.global .align 1 .b8 _ZN34_INTERNAL_9a5a3eea_4_k_cu_e839a9cc6thrust24THRUST_300001_SM_1000_NS12placeholders3_10E[1];
.global .align 1 .b8 _ZN34_INTERNAL_9a5a3eea_4_k_cu_e839a9cc6thrust24THRUST_300001_SM_1000_NS3seqE[1];
.global .align 1 .b8 _ZN34_INTERNAL_9a5a3eea_4_k_cu_e839a9cc6thrust24THRUST_300001_SM_1000_NS6deviceE[1];
.extern .shared .align 16 .b8 s_hist[];

.visible .entry _Z16computeLocalHistPjiPiii(
	.param .u64 .ptr .align 1 _Z16computeLocalHistPjiPiii_param_0,
	.param .u32 _Z16computeLocalHistPjiPiii_param_1,
	.param .u64 .ptr .align 1 _Z16computeLocalHistPjiPiii_param_2,
	.param .u32 _Z16computeLocalHistPjiPiii_param_3,
	.param .u32 _Z16computeLocalHistPjiPiii_param_4
)
{
	.reg .pred 	%p<8>;
	.reg .b32 	%r<36>;
	.reg .b64 	%rd<9>;

	ld.param.u64 	%rd2, [_Z16computeLocalHistPjiPiii_param_0];
	ld.param.u32 	%r12, [_Z16computeLocalHistPjiPiii_param_1];
	ld.param.u64 	%rd3, [_Z16computeLocalHistPjiPiii_param_2];
	ld.param.u32 	%r13, [_Z16computeLocalHistPjiPiii_param_3];
	ld.param.u32 	%r14, [_Z16computeLocalHistPjiPiii_param_4];
	mov.u32 	%r1, %ntid.x;
	mov.u32 	%r2, %ctaid.x;
	mov.u32 	%r3, %tid.x;
	mad.lo.s32 	%r4, %r1, %r2, %r3;
	setp.lt.s32 	%p1, %r13, 1;
	@%p1 bra 	$L__BB0_5;
	mov.b32 	%r34, 0;
$L__BB0_2:
	add.s32 	%r6, %r34, %r3;
	setp.ge.u32 	%p2, %r6, %r13;
	@%p2 bra 	$L__BB0_4;
	shl.b32 	%r16, %r6, 2;
	mov.u32 	%r17, s_hist;
	add.s32 	%r18, %r17, %r16;
	mov.b32 	%r19, 0;
	st.shared.u32 	[%r18], %r19;
$L__BB0_4:
	add.s32 	%r34, %r34, %r1;
	setp.lt.s32 	%p3, %r34, %r13;
	@%p3 bra 	$L__BB0_2;
$L__BB0_5:
	bar.sync 	0;
	setp.ge.s32 	%p4, %r4, %r12;
	@%p4 bra 	$L__BB0_7;
	cvta.to.global.u64 	%rd4, %rd2;
	mul.wide.s32 	%rd5, %r4, 4;
	add.s64 	%rd6, %rd4, %rd5;
	ld.global.u32 	%r20, [%rd6];
	shr.u32 	%r21, %r20, %r14;
	add.s32 	%r22, %r13, -1;
	and.b32  	%r23, %r21, %r22;
	shl.b32 	%r24, %r23, 2;
	mov.u32 	%r25, s_hist;
	add.s32 	%r26, %r25, %r24;
	atom.shared.add.u32 	%r27, [%r26], 1;
$L__BB0_7:
	setp.lt.s32 	%p5, %r13, 1;
	bar.sync 	0;
	@%p5 bra 	$L__BB0_12;
	mul.lo.s32 	%r8, %r13, %r2;
	cvta.to.global.u64 	%rd1, %rd3;
	mov.b32 	%r35, 0;
$L__BB0_9:
	add.s32 	%r10, %r35, %r3;
	setp.ge.u32 	%p6, %r10, %r13;
	@%p6 bra 	$L__BB0_11;
	shl.b32 	%r29, %r10, 2;
	mov.u32 	%r30, s_hist;
	add.s32 	%r31, %r30, %r29;
	ld.shared.u32 	%r32, [%r31];
	add.s32 	%r33, %r10, %r8;
	mul.wide.u32 	%rd7, %r33, 4;
	add.s64 	%rd8, %rd1, %rd7;
	st.global.u32 	[%rd8], %r32;
$L__BB0_11:
	add.s32 	%r35, %r35, %r1;
	setp.lt.s32 	%p7, %r35, %r13;
	@%p7 bra 	$L__BB0_9;
$L__BB0_12:
	ret;

}
	// .globl	_ZN3cub18CUB_300001_SM_10006detail11EmptyKernelIvEEvv
.visible .entry _ZN3cub18CUB_300001_SM_10006detail11EmptyKernelIvEEvv()
{


	ret;

}
	// .globl	_ZN3cub18CUB_300001_SM_10006detail10radix_sort31DeviceRadixSortSingleTileKernelINS1_5radix10policy_hubIjNS0_8NullTypeEyE10Policy1000ELNS0_9SortOrderE0EjS6_yNS1_21identity_decomposer_tEEEvPKT1_PSB_PKT2_PSF_T3_iiT4_
.visible .entry _ZN3cub18CUB_300001_SM_10006detail10radix_sort31DeviceRadixSortSingleTileKernelINS1_5radix10policy_hubIjNS0_8NullTypeEyE10Policy1000ELNS0_9SortOrderE0EjS6_yNS1_21identity_decomposer_tEEEvPKT1_PSB_PKT2_PSF_T3_iiT4_(
	.param .u64 .ptr .align 1 _ZN3cub18CUB_300001_SM_10006detail10radix_sort31DeviceRadixSortSingleTileKernelINS1_5radix10policy_hubIjNS0_8NullTypeEyE10Policy1000ELNS0_9SortOrderE0EjS6_yNS1_21identity_decomposer_tEEEvPKT1_PSB_PKT2_PSF_T3_iiT4__param_0,
	.param .u64 .ptr .align 1 _ZN3cub18CUB_300001_SM_10006detail10radix_sort31DeviceRadixSortSingleTileKernelINS1_5radix10policy_hubIjNS0_8NullTypeEyE10Policy1000ELNS0_9SortOrderE0EjS6_yNS1_21identity_decomposer_tEEEvPKT1_PSB_PKT2_PSF_T3_iiT4__param_1,
	.param .u64 .ptr .align 1 _ZN3cub18CUB_300001_SM_10006detail10radix_sort31DeviceRadixSortSingleTileKernelINS1_5radix10policy_hubIjNS0_8NullTypeEyE10Policy1000ELNS0_9SortOrderE0EjS6_yNS1_21identity_decomposer_tEEEvPKT1_PSB_PKT2_PSF_T3_iiT4__param_2,
	.param .u64 .ptr .align 1 _ZN3cub18CUB_300001_SM_10006detail10radix_sort31DeviceRadixSortSingleTileKernelINS1_5radix10policy_hubIjNS0_8NullTypeEyE10Policy1000ELNS0_9SortOrderE0EjS6_yNS1_21identity_decomposer_tEEEvPKT1_PSB_PKT2_PSF_T3_iiT4__param_3,
	.param .u64 _ZN3cub18CUB_300001_SM_10006detail10radix_sort31DeviceRadixSortSingleTileKernelINS1_5radix10policy_hubIjNS0_8NullTypeEyE10Policy1000ELNS0_9SortOrderE0EjS6_yNS1_21identity_decomposer_tEEEvPKT1_PSB_PKT2_PSF_T3_iiT4__param_4,
	.param .u32 _ZN3cub18CUB_300001_SM_10006detail10radix_sort31DeviceRadixSortSingleTileKernelINS1_5radix10policy_hubIjNS0_8NullTypeEyE10Policy1000ELNS0_9SortOrderE0EjS6_yNS1_21identity_decomposer_tEEEvPKT1_PSB_PKT2_PSF_T3_iiT4__param_5,
	.param .u32 _ZN3cub18CUB_300001_SM_10006detail10radix_sort31DeviceRadixSortSingleTileKernelINS1_5radix10policy_hubIjNS0_8NullTypeEyE10Policy1000ELNS0_9SortOrderE0EjS6_yNS1_21identity_decomposer_tEEEvPKT1_PSB_PKT2_PSF_T3_iiT4__param_6,
	.param .align 1 .b8 _ZN3cub18CUB_300001_SM_10006detail10radix_sort31DeviceRadixSortSingleTileKernelINS1_5radix10policy_hubIjNS0_8NullTypeEyE10Policy1000ELNS0_9SortOrderE0EjS6_yNS1_21identity_decomposer_tEEEvPKT1_PSB_PKT2_PSF_T3_iiT4__param_7[1]
)
.maxntid 256
.minnctapersm 1
{
	.reg .pred 	%p<52>;
	.reg .b16 	%rs<39>;
	.reg .b32 	%r<706>;
	.reg .b64 	%rd<29>;
	// demoted variable
	.shared .align 16 .b8 _ZZN3cub18CUB_300001_SM_10006detail10radix_sort31DeviceRadixSortSingleTileKernelINS1_5radix10policy_hubIjNS0_8NullTypeEyE10Policy1000ELNS0_9SortOrderE0EjS6_yNS1_21identity_decomposer_tEEEvPKT1_PSB_PKT2_PSF_T3_iiT4_E12temp_storage[33856];
	ld.param.u64 	%rd5, [_ZN3cub18CUB_300001_SM_10006detail10radix_sort31DeviceRadixSortSingleTileKernelINS1_5radix10policy_hubIjNS0_8NullTypeEyE10Policy1000ELNS0_9SortOrderE0EjS6_yNS1_21identity_decomposer_tEEEvPKT1_PSB_PKT2_PSF_T3_iiT4__param_0];
	ld.param.u64 	%rd3, [_ZN3cub18CUB_300001_SM_10006detail10radix_sort31DeviceRadixSortSingleTileKernelINS1_5radix10policy_hubIjNS0_8NullTypeEyE10Policy1000ELNS0_9SortOrderE0EjS6_yNS1_21identity_decomposer_tEEEvPKT1_PSB_PKT2_PSF_T3_iiT4__param_1];
	ld.param.u64 	%rd4, [_ZN3cub18CUB_300001_SM_10006detail10radix_sort31DeviceRadixSortSingleTileKernelINS1_5radix10policy_hubIjNS0_8NullTypeEyE10Policy1000ELNS0_9SortOrderE0EjS6_yNS1_21identity_decomposer_tEEEvPKT1_PSB_PKT2_PSF_T3_iiT4__param_4];
	ld.param.u32 	%r189, [_ZN3cub18CUB_300001_SM_10006detail10radix_sort31DeviceRadixSortSingleTileKernelINS1_5radix10policy_hubIjNS0_8NullTypeEyE10Policy1000ELNS0_9SortOrderE0EjS6_yNS1_21identity_decomposer_tEEEvPKT1_PSB_PKT2_PSF_T3_iiT4__param_5];
	ld.param.u32 	%r190, [_ZN3cub18CUB_300001_SM_10006detail10radix_sort31DeviceRadixSortSingleTileKernelINS1_5radix10policy_hubIjNS0_8NullTypeEyE10Policy1000ELNS0_9SortOrderE0EjS6_yNS1_21identity_decomposer_tEEEvPKT1_PSB_PKT2_PSF_T3_iiT4__param_6];
	cvta.to.global.u64 	%rd6, %rd5;
	cvt.u32.u64 	%r1, %rd4;
	mov.u32 	%r2, %tid.x;
	mul.lo.s32 	%r3, %r2, 19;
	setp.ge.s32 	%p1, %r3, %r1;
	mul.wide.u32 	%rd7, %r3, 4;
	add.s64 	%rd1, %rd6, %rd7;
	mov.b32 	%r703, -1;
	@%p1 bra 	$L__BB2_2;
	ld.global.u32 	%r703, [%rd1];
$L__BB2_2:
	add.s32 	%r193, %r3, 1;
	setp.ge.s32 	%p2, %r193, %r1;
	mov.b32 	%r702, -1;
	@%p2 bra 	$L__BB2_4;
	ld.global.u32 	%r702, [%rd1+4];
$L__BB2_4:
	add.s32 	%r195, %r3, 2;
	setp.ge.s32 	%p3, %r195, %r1;
	mov.b32 	%r701, -1;
	@%p3 bra 	$L__BB2_6;
	ld.global.u32 	%r701, [%rd1+8];
$L__BB2_6:
	add.s32 	%r197, %r3, 3;
	setp.ge.s32 	%p4, %r197, %r1;
	mov.b32 	%r700, -1;
	@%p4 bra 	$L__BB2_8;
	ld.global.u32 	%r700, [%rd1+12];
$L__BB2_8:
	add.s32 	%r199, %r3, 4;
	setp.ge.s32 	%p5, %r199, %r1;
	mov.b32 	%r699, -1;
	@%p5 bra 	$L__BB2_10;
	ld.global.u32 	%r699, [%rd1+16];
$L__BB2_10:
	add.s32 	%r201, %r3, 5;
	setp.ge.s32 	%p6, %r201, %r1;
	mov.b32 	%r698, -1;
	@%p6 bra 	$L__BB2_12;
	ld.global.u32 	%r698, [%rd1+20];
$L__BB2_12:
	add.s32 	%r203, %r3, 6;
	setp.ge.s32 	%p7, %r203, %r1;
	mov.b32 	%r697, -1;
	@%p7 bra 	$L__BB2_14;
	ld.global.u32 	%r697, [%rd1+24];
$L__BB2_14:
	add.s32 	%r205, %r3, 7;
	setp.ge.s32 	%p8, %r205, %r1;
	mov.b32 	%r696, -1;
	@%p8 bra 	$L__BB2_16;
	ld.global.u32 	%r696, [%rd1+28];
$L__BB2_16:
	add.s32 	%r207, %r3, 8;
	setp.ge.s32 	%p9, %r207, %r1;
	mov.b32 	%r695, -1;
	@%p9 bra 	$L__BB2_18;
	ld.global.u32 	%r695, [%rd1+32];
$L__BB2_18:
	add.s32 	%r209, %r3, 9;
	setp.ge.s32 	%p10, %r209, %r1;
	mov.b32 	%r694, -1;
	@%p10 bra 	$L__BB2_20;
	ld.global.u32 	%r694, [%rd1+36];
$L__BB2_20:
	add.s32 	%r211, %r3, 10;
	setp.ge.s32 	%p11, %r211, %r1;
	mov.b32 	%r693, -1;
	@%p11 bra 	$L__BB2_22;
	ld.global.u32 	%r693, [%rd1+40];
$L__BB2_22:
	add.s32 	%r213, %r3, 11;
	setp.ge.s32 	%p12, %r213, %r1;
	mov.b32 	%r692, -1;
	@%p12 bra 	$L__BB2_24;
	ld.global.u32 	%r692, [%rd1+44];
$L__BB2_24:
	add.s32 	%r215, %r3, 12;
	setp.ge.s32 	%p13, %r215, %r1;
	mov.b32 	%r691, -1;
	@%p13 bra 	$L__BB2_26;
	ld.global.u32 	%r691, [%rd1+48];
$L__BB2_26:
	add.s32 	%r217, %r3, 13;
	setp.ge.s32 	%p14, %r217, %r1;
	mov.b32 	%r690, -1;
	@%p14 bra 	$L__BB2_28;
	ld.global.u32 	%r690, [%rd1+52];
$L__BB2_28:
	add.s32 	%r219, %r3, 14;
	setp.ge.s32 	%p15, %r219, %r1;
	mov.b32 	%r689, -1;
	@%p15 bra 	$L__BB2_30;
	ld.global.u32 	%r689, [%rd1+56];
$L__BB2_30:
	add.s32 	%r221, %r3, 15;
	setp.ge.s32 	%p16, %r221, %r1;
	mov.b32 	%r688, -1;
	@%p16 bra 	$L__BB2_32;
	ld.global.u32 	%r688, [%rd1+60];
$L__BB2_32:
	add.s32 	%r223, %r3, 16;
	setp.ge.s32 	%p17, %r223, %r1;
	mov.b32 	%r687, -1;
	@%p17 bra 	$L__BB2_34;
	ld.global.u32 	%r687, [%rd1+64];
$L__BB2_34:
	add.s32 	%r225, %r3, 17;
	setp.ge.s32 	%p18, %r225, %r1;
	mov.b32 	%r686, -1;
	@%p18 bra 	$L__BB2_36;
	ld.global.u32 	%r686, [%rd1+68];
$L__BB2_36:
	add.s32 	%r227, %r3, 18;
	setp.ge.s32 	%p19, %r227, %r1;
	mov.b32 	%r685, -1;
	@%p19 bra 	$L__BB2_38;
	ld.global.u32 	%r685, [%rd1+72];
$L__BB2_38:
	bar.sync 	0;
	shr.u32 	%r42, %r2, 5;
	shl.b32 	%r229, %r2, 2;
	mov.u32 	%r230, _ZZN3cub18CUB_300001_SM_10006detail10radix_sort31DeviceRadixSortSingleTileKernelINS1_5radix10policy_hubIjNS0_8NullTypeEyE10Policy1000ELNS0_9SortOrderE0EjS6_yNS1_21identity_decomposer_tEEEvPKT1_PSB_PKT2_PSF_T3_iiT4_E12temp_storage;
	add.s32 	%r43, %r230, %r229;
	shl.b32 	%r231, %r2, 7;
	add.s32 	%r44, %r43, %r231;
	shl.b32 	%r232, %r42, 2;
	add.s32 	%r233, %r230, %r232;
	add.s32 	%r45, %r233, 33792;
	mad.lo.s32 	%r46, %r2, -56, %r44;
	add.s32 	%r684, %r189, 6;
	sub.s32 	%r683, %r190, %r189;
$L__BB2_39:
	add.s32 	%r293, %r684, -6;
	min.s32 	%r236, %r683, 6;
	mov.b32 	%r322, 0;
	st.shared.u32 	[%r43], %r322;
	st.shared.u32 	[%r43+1024], %r322;
	st.shared.u32 	[%r43+2048], %r322;
	st.shared.u32 	[%r43+3072], %r322;
	st.shared.u32 	[%r43+4096], %r322;
	st.shared.u32 	[%r43+5120], %r322;
	st.shared.u32 	[%r43+6144], %r322;
	st.shared.u32 	[%r43+7168], %r322;
	st.shared.u32 	[%r43+8192], %r322;
	st.shared.u32 	[%r43+9216], %r322;
	st.shared.u32 	[%r43+10240], %r322;
	st.shared.u32 	[%r43+11264], %r322;
	st.shared.u32 	[%r43+12288], %r322;
	st.shared.u32 	[%r43+13312], %r322;
	st.shared.u32 	[%r43+14336], %r322;
	st.shared.u32 	[%r43+15360], %r322;
	st.shared.u32 	[%r43+16384], %r322;
	st.shared.u32 	[%r43+17408], %r322;
	st.shared.u32 	[%r43+18432], %r322;
	st.shared.u32 	[%r43+19456], %r322;
	st.shared.u32 	[%r43+20480], %r322;
	st.shared.u32 	[%r43+21504], %r322;
	st.shared.u32 	[%r43+22528], %r322;
	st.shared.u32 	[%r43+23552], %r322;
	st.shared.u32 	[%r43+24576], %r322;
	st.shared.u32 	[%r43+25600], %r322;
	st.shared.u32 	[%r43+26624], %r322;
	st.shared.u32 	[%r43+27648], %r322;
	st.shared.u32 	[%r43+28672], %r322;
	st.shared.u32 	[%r43+29696], %r322;
	st.shared.u32 	[%r43+30720], %r322;
	st.shared.u32 	[%r43+31744], %r322;
	st.shared.u32 	[%r43+32768], %r322;
	// begin inline asm
	bmsk.clamp.b32 %r234, %r322, %r236;
	// end inline asm
	// begin inline asm
	shr.b32 %r237, %r703, %r293;
	// end inline asm
	and.b32  	%r325, %r234, %r237;
	shl.b32 	%r326, %r325, 10;
	and.b32  	%r327, %r326, 31744;
	add.s32 	%r328, %r43, %r327;
	shr.u32 	%r329, %r325, 4;
	and.b32  	%r330, %r329, 268435454;
	add.s32 	%r71, %r328, %r330;
	ld.shared.u16 	%rs1, [%r71];
	add.s16 	%rs20, %rs1, 1;
	st.shared.u16 	[%r71], %rs20;
	// begin inline asm
	shr.b32 %r240, %r702, %r293;
	// end inline asm
	and.b32  	%r331, %r234, %r240;
	shl.b32 	%r332, %r331, 10;
	and.b32  	%r333, %r332, 31744;
	add.s32 	%r334, %r43, %r333;
	shr.u32 	%r335, %r331, 4;
	and.b32  	%r336, %r335, 268435454;
	add.s32 	%r72, %r334, %r336;
	ld.shared.u16 	%rs2, [%r72];
	add.s16 	%rs21, %rs2, 1;
	st.shared.u16 	[%r72], %rs21;
	// begin inline asm
	shr.b32 %r243, %r701, %r293;
	// end inline asm
	and.b32  	%r337, %r234, %r243;
	shl.b32 	%r338, %r337, 10;
	and.b32  	%r339, %r338, 31744;
	add.s32 	%r340, %r43, %r339;
	shr.u32 	%r341, %r337, 4;
	and.b32  	%r342, %r341, 268435454;
	add.s32 	%r73, %r340, %r342;
	ld.shared.u16 	%rs3, [%r73];
	add.s16 	%rs22, %rs3, 1;
	st.shared.u16 	[%r73], %rs22;
	// begin inline asm
	shr.b32 %r246, %r700, %r293;
	// end inline asm
	and.b32  	%r343, %r234, %r246;
	shl.b32 	%r344, %r343, 10;
	and.b32  	%r345, %r344, 31744;
	add.s32 	%r346, %r43, %r345;
	shr.u32 	%r347, %r343, 4;
	and.b32  	%r348, %r347, 268435454;
	add.s32 	%r74, %r346, %r348;
	ld.shared.u16 	%rs4, [%r74];
	add.s16 	%rs23, %rs4, 1;
	st.shared.u16 	[%r74], %rs23;
	// begin inline asm
	shr.b32 %r249, %r699, %r293;
	// end inline asm
	and.b32  	%r349, %r234, %r249;
	shl.b32 	%r350, %r349, 10;
	and.b32  	%r351, %r350, 31744;
	add.s32 	%r352, %r43, %r351;
	shr.u32 	%r353, %r349, 4;
	and.b32  	%r354, %r353, 268435454;
	add.s32 	%r75, %r352, %r354;
	ld.shared.u16 	%rs5, [%r75];
	add.s16 	%rs24, %rs5, 1;
	st.shared.u16 	[%r75], %rs24;
	// begin inline asm
	shr.b32 %r252, %r698, %r293;
	// end inline asm
	and.b32  	%r355, %r234, %r252;
	shl.b32 	%r356, %r355, 10;
	and.b32  	%r357, %r356, 31744;
	add.s32 	%r358, %r43, %r357;
	shr.u32 	%r359, %r355, 4;
	and.b32  	%r360, %r359, 268435454;
	add.s32 	%r76, %r358, %r360;
	ld.shared.u16 	%rs6, [%r76];
	add.s16 	%rs25, %rs6, 1;
	st.shared.u16 	[%r76], %rs25;
	// begin inline asm
	shr.b32 %r255, %r697, %r293;
	// end inline asm
	and.b32  	%r361, %r234, %r255;
	shl.b32 	%r362, %r361, 10;
	and.b32  	%r363, %r362, 31744;
	add.s32 	%r364, %r43, %r363;
	shr.u32 	%r365, %r361, 4;
	and.b32  	%r366, %r365, 268435454;
	add.s32 	%r77, %r364, %r366;
	ld.shared.u16 	%rs7, [%r77];
	add.s16 	%rs26, %rs7, 1;
	st.shared.u16 	[%r77], %rs26;
	// begin inline asm
	shr.b32 %r258, %r696, %r293;
	// end inline asm
	and.b32  	%r367, %r234, %r258;
	shl.b32 	%r368, %r367, 10;
	and.b32  	%r369, %r368, 31744;
	add.s32 	%r370, %r43, %r369;
	shr.u32 	%r371, %r367, 4;
	and.b32  	%r372, %r371, 268435454;
	add.s32 	%r78, %r370, %r372;
	ld.shared.u16 	%rs8, [%r78];
	add.s16 	%rs27, %rs8, 1;
	st.shared.u16 	[%r78], %rs27;
	// begin inline asm
	shr.b32 %r261, %r695, %r293;
	// end inline asm
	and.b32  	%r373, %r234, %r261;
	shl.b32 	%r374, %r373, 10;
	and.b32  	%r375, %r374, 31744;
	add.s32 	%r376, %r43, %r375;
	shr.u32 	%r377, %r373, 4;
	and.b32  	%r378, %r377, 268435454;
	add.s32 	%r79, %r376, %r378;
	ld.shared.u16 	%rs9, [%r79];
	add.s16 	%rs28, %rs9, 1;
	st.shared.u16 	[%r79], %rs28;
	// begin inline asm
	shr.b32 %r264, %r694, %r293;
	// end inline asm
	and.b32  	%r379, %r234, %r264;
	shl.b32 	%r380, %r379, 10;
	and.b32  	%r381, %r380, 31744;
	add.s32 	%r382, %r43, %r381;
	shr.u32 	%r383, %r379, 4;
	and.b32  	%r384, %r383, 268435454;
	add.s32 	%r80, %r382, %r384;
	ld.shared.u16 	%rs10, [%r80];
	add.s16 	%rs29, %rs10, 1;
	st.shared.u16 	[%r80], %rs29;
	// begin inline asm
	shr.b32 %r267, %r693, %r293;
	// end inline asm
	and.b32  	%r385, %r234, %r267;
	shl.b32 	%r386, %r385, 10;
	and.b32  	%r387, %r386, 31744;
	add.s32 	%r388, %r43, %r387;
	shr.u32 	%r389, %r385, 4;
	and.b32  	%r390, %r389, 268435454;
	add.s32 	%r81, %r388, %r390;
	ld.shared.u16 	%rs11, [%r81];
	add.s16 	%rs30, %rs11, 1;
	st.shared.u16 	[%r81], %rs30;
	// begin inline asm
	shr.b32 %r270, %r692, %r293;
	// end inline asm
	and.b32  	%r391, %r234, %r270;
	shl.b32 	%r392, %r391, 10;
	and.b32  	%r393, %r392, 31744;
	add.s32 	%r394, %r43, %r393;
	shr.u32 	%r395, %r391, 4;
	and.b32  	%r396, %r395, 268435454;
	add.s32 	%r82, %r394, %r396;
	ld.shared.u16 	%rs12, [%r82];
	add.s16 	%rs31, %rs12, 1;
	st.shared.u16 	[%r82], %rs31;
	// begin inline asm
	shr.b32 %r273, %r691, %r293;
	// end inline asm
	and.b32  	%r397, %r234, %r273;
	shl.b32 	%r398, %r397, 10;
	and.b32  	%r399, %r398, 31744;
	add.s32 	%r400, %r43, %r399;
	shr.u32 	%r401, %r397, 4;
	and.b32  	%r402, %r401, 268435454;
	add.s32 	%r83, %r400, %r402;
	ld.shared.u16 	%rs13, [%r83];
	add.s16 	%rs32, %rs13, 1;
	st.shared.u16 	[%r83], %rs32;
	// begin inline asm
	shr.b32 %r276, %r690, %r293;
	// end inline asm
	and.b32  	%r403, %r234, %r276;
	shl.b32 	%r404, %r403, 10;
	and.b32  	%r405, %r404, 31744;
	add.s32 	%r406, %r43, %r405;
	shr.u32 	%r407, %r403, 4;
	and.b32  	%r408, %r407, 268435454;
	add.s32 	%r84, %r406, %r408;
	ld.shared.u16 	%rs14, [%r84];
	add.s16 	%rs33, %rs14, 1;
	st.shared.u16 	[%r84], %rs33;
	// begin inline asm
	shr.b32 %r279, %r689, %r293;
	// end inline asm
	and.b32  	%r409, %r234, %r279;
	shl.b32 	%r410, %r409, 10;
	and.b32  	%r411, %r410, 31744;
	add.s32 	%r412, %r43, %r411;
	shr.u32 	%r413, %r409, 4;
	and.b32  	%r414, %r413, 268435454;
	add.s32 	%r85, %r412, %r414;
	ld.shared.u16 	%rs15, [%r85];
	add.s16 	%rs34, %rs15, 1;
	st.shared.u16 	[%r85], %rs34;
	// begin inline asm
	shr.b32 %r282, %r688, %r293;
	// end inline asm
	and.b32  	%r415, %r234, %r282;
	shl.b32 	%r416, %r415, 10;
	and.b32  	%r417, %r416, 31744;
	add.s32 	%r418, %r43, %r417;
	shr.u32 	%r419, %r415, 4;
	and.b32  	%r420, %r419, 268435454;
	add.s32 	%r86, %r418, %r420;
	ld.shared.u16 	%rs16, [%r86];
	add.s16 	%rs35, %rs16, 1;
	st.shared.u16 	[%r86], %rs35;
	// begin inline asm
	shr.b32 %r285, %r687, %r293;
	// end inline asm
	and.b32  	%r421, %r234, %r285;
	shl.b32 	%r422, %r421, 10;
	and.b32  	%r423, %r422, 31744;
	add.s32 	%r424, %r43, %r423;
	shr.u32 	%r425, %r421, 4;
	and.b32  	%r426, %r425, 268435454;
	add.s32 	%r87, %r424, %r426;
	ld.shared.u16 	%rs17, [%r87];
	add.s16 	%rs36, %rs17, 1;
	st.shared.u16 	[%r87], %rs36;
	// begin inline asm
	shr.b32 %r288, %r686, %r293;
	// end inline asm
	and.b32  	%r427, %r234, %r288;
	shl.b32 	%r428, %r427, 10;
	and.b32  	%r429, %r428, 31744;
	add.s32 	%r430, %r43, %r429;
	shr.u32 	%r431, %r427, 4;
	and.b32  	%r432, %r431, 268435454;
	add.s32 	%r88, %r430, %r432;
	ld.shared.u16 	%rs18, [%r88];
	add.s16 	%rs37, %rs18, 1;
	st.shared.u16 	[%r88], %rs37;
	// begin inline asm
	shr.b32 %r291, %r685, %r293;
	// end inline asm
	and.b32  	%r433, %r234, %r291;
	shl.b32 	%r434, %r433, 10;
	and.b32  	%r435, %r434, 31744;
	add.s32 	%r436, %r43, %r435;
	shr.u32 	%r437, %r433, 4;
	and.b32  	%r438, %r437, 268435454;
	add.s32 	%r89, %r436, %r438;
	ld.shared.u16 	%rs19, [%r89];
	add.s16 	%rs38, %rs19, 1;
	st.shared.u16 	[%r89], %rs38;
	bar.sync 	0;
	ld.shared.u32 	%r90, [%r44];
	ld.shared.u32 	%r439, [%r44+4];
	ld.shared.u32 	%r440, [%r44+8];
	ld.shared.u32 	%r441, [%r44+12];
	ld.shared.u32 	%r442, [%r44+16];
	ld.shared.u32 	%r443, [%r44+20];
	ld.shared.u32 	%r444, [%r44+24];
	ld.shared.u32 	%r445, [%r44+28];
	ld.shared.u32 	%r446, [%r44+32];
	ld.shared.u32 	%r447, [%r44+36];
	ld.shared.u32 	%r448, [%r44+40];
	ld.shared.u32 	%r449, [%r44+44];
	ld.shared.u32 	%r450, [%r44+48];
	ld.shared.u32 	%r451, [%r44+52];
	ld.shared.u32 	%r452, [%r44+56];
	ld.shared.u32 	%r453, [%r44+60];
	ld.shared.u32 	%r454, [%r44+64];
	ld.shared.u32 	%r455, [%r44+68];
	ld.shared.u32 	%r456, [%r44+72];
	ld.shared.u32 	%r457, [%r44+76];
	ld.shared.u32 	%r458, [%r44+80];
	ld.shared.u32 	%r459, [%r44+84];
	ld.shared.u32 	%r460, [%r44+88];
	ld.shared.u32 	%r461, [%r44+92];
	ld.shared.u32 	%r462, [%r44+96];
	ld.shared.u32 	%r463, [%r44+100];
	ld.shared.u32 	%r464, [%r44+104];
	ld.shared.u32 	%r465, [%r44+108];
	ld.shared.u32 	%r466, [%r44+112];
	ld.shared.u32 	%r467, [%r44+116];
	ld.shared.u32 	%r468, [%r44+120];
	ld.shared.u32 	%r469, [%r44+124];
	ld.shared.u32 	%r470, [%r44+128];
	add.s32 	%r91, %r439, %r90;
	add.s32 	%r92, %r440, %r91;
	add.s32 	%r93, %r441, %r92;
	add.s32 	%r94, %r442, %r93;
	add.s32 	%r95, %r443, %r94;
	add.s32 	%r96, %r444, %r95;
	add.s32 	%r97, %r445, %r96;
	add.s32 	%r98, %r446, %r97;
	add.s32 	%r99, %r447, %r98;
	add.s32 	%r100, %r448, %r99;
	add.s32 	%r101, %r449, %r100;
	add.s32 	%r102, %r450, %r101;
	add.s32 	%r103, %r451, %r102;
	add.s32 	%r104, %r452, %r103;
	add.s32 	%r105, %r453, %r104;
	add.s32 	%r106, %r454, %r105;
	add.s32 	%r107, %r455, %r106;
	add.s32 	%r108, %r456, %r107;
	add.s32 	%r109, %r457, %r108;
	add.s32 	%r110, %r458, %r109;
	add.s32 	%r111, %r459, %r110;
	add.s32 	%r112, %r460, %r111;
	add.s32 	%r113, %r461, %r112;
	add.s32 	%r114, %r462, %r113;
	add.s32 	%r115, %r463, %r114;
	add.s32 	%r116, %r464, %r115;
	add.s32 	%r117, %r465, %r116;
	add.s32 	%r118, %r466, %r117;
	add.s32 	%r119, %r467, %r118;
	add.s32 	%r120, %r468, %r119;
	add.s32 	%r121, %r469, %r120;
	add.s32 	%r299, %r470, %r121;
	// begin inline asm
	mov.u32 %r294, %laneid;
	// end inline asm
	mov.b32 	%r297, 1;
	mov.b32 	%r324, -1;
	// begin inline asm
	{  .reg .u32 r0;  .reg .pred p;  shfl.sync.up.b32 r0|p, %r299, %r297, %r322, %r324;  @p add.u32 r0, r0, %r299;  mov.u32 %r295, r0;}
	// end inline asm
	mov.b32 	%r303, 2;
	// begin inline asm
	{  .reg .u32 r0;  .reg .pred p;  shfl.sync.up.b32 r0|p, %r295, %r303, %r322, %r324;  @p add.u32 r0, r0, %r295;  mov.u32 %r301, r0;}
	// end inline asm
	mov.b32 	%r309, 4;
	// begin inline asm
	{  .reg .u32 r0;  .reg .pred p;  shfl.sync.up.b32 r0|p, %r301, %r309, %r322, %r324;  @p add.u32 r0, r0, %r301;  mov.u32 %r307, r0;}
	// end inline asm
	mov.b32 	%r315, 8;
	// begin inline asm
	{  .reg .u32 r0;  .reg .pred p;  shfl.sync.up.b32 r0|p, %r307, %r315, %r322, %r324;  @p add.u32 r0, r0, %r307;  mov.u32 %r313, r0;}
	// end inline asm
	mov.b32 	%r321, 16;
	// begin inline asm
	{  .reg .u32 r0;  .reg .pred p;  shfl.sync.up.b32 r0|p, %r313, %r321, %r322, %r324;  @p add.u32 r0, r0, %r313;  mov.u32 %r319, r0;}
	// end inline asm
	setp.ne.s32 	%p20, %r294, 31;
	@%p20 bra 	$L__BB2_41;
	st.shared.u32 	[%r45], %r319;
$L__BB2_41:
	sub.s32 	%r471, %r319, %r299;
	setp.gt.u32 	%p21, %r2, 31;
	setp.eq.s32 	%p22, %r42, 7;
	setp.eq.s32 	%p23, %r42, 6;
	setp.eq.s32 	%p24, %r42, 5;
	setp.eq.s32 	%p25, %r42, 4;
	setp.eq.s32 	%p26, %r42, 3;
	setp.eq.s32 	%p27, %r42, 2;
	setp.eq.s32 	%p28, %r42, 1;
	bar.sync 	0;
	ld.shared.v4.u32 	{%r472, %r473, %r474, %r475}, [_ZZN3cub18CUB_300001_SM_10006detail10radix_sort31DeviceRadixSortSingleTileKernelINS1_5radix10policy_hubIjNS0_8NullTypeEyE10Policy1000ELNS0_9SortOrderE0EjS6_yNS1_21identity_decomposer_tEEEvPKT1_PSB_PKT2_PSF_T3_iiT4_E12temp_storage+33792];
	selp.b32 	%r476, %r472, %r704, %p28;
	add.s32 	%r477, %r473, %r472;
	selp.b32 	%r478, %r477, %r476, %p27;
	add.s32 	%r479, %r477, %r474;
	selp.b32 	%r480, %r479, %r478, %p26;
	add.s32 	%r481, %r479, %r475;
	selp.b32 	%r482, %r481, %r480, %p25;
	ld.shared.v4.u32 	{%r483, %r484, %r485, %r486}, [_ZZN3cub18CUB_300001_SM_10006detail10radix_sort31DeviceRadixSortSingleTileKernelINS1_5radix10policy_hubIjNS0_8NullTypeEyE10Policy1000ELNS0_9SortOrderE0EjS6_yNS1_21identity_decomposer_tEEEvPKT1_PSB_PKT2_PSF_T3_iiT4_E12temp_storage+33808];
	add.s32 	%r487, %r481, %r483;
	selp.b32 	%r488, %r487, %r482, %p24;
	add.s32 	%r489, %r487, %r484;
	selp.b32 	%r490, %r489, %r488, %p23;
	add.s32 	%r491, %r489, %r485;
	selp.b32 	%r704, %r491, %r490, %p22;
	add.s32 	%r126, %r491, %r486;
	setp.ne.s32 	%p29, %r294, 0;
	selp.b32 	%r492, %r471, 0, %p29;
	add.s32 	%r493, %r704, %r492;
	or.pred  	%p30, %p21, %p29;
	selp.b32 	%r705, %r493, %r471, %p21;
	@%p30 bra 	$L__BB2_43;
	shl.b32 	%r705, %r126, 16;
	st.shared.u32 	[_ZZN3cub18CUB_300001_SM_10006detail10radix_sort31DeviceRadixSortSingleTileKernelINS1_5radix10policy_hubIjNS0_8NullTypeEyE10Policy1000ELNS0_9SortOrderE0EjS6_yNS1_21identity_decomposer_tEEEvPKT1_PSB_PKT2_PSF_T3_iiT4_E12temp_storage+33832], %r705;
$L__BB2_43:
	setp.eq.s32 	%p31, %r2, 0;
	bar.sync 	0;
	ld.shared.u32 	%r494, [_ZZN3cub18CUB_300001_SM_10006detail10radix_sort31DeviceRadixSortSingleTileKernelINS1_5radix10policy_hubIjNS0_8NullTypeEyE10Policy1000ELNS0_9SortOrderE0EjS6_yNS1_21identity_decomposer_tEEEvPKT1_PSB_PKT2_PSF_T3_iiT4_E12temp_storage+33832];
	selp.b32 	%r495, 0, %r494, %p31;
	add.s32 	%r496, %r705, %r495;
	add.s32 	%r497, %r90, %r496;
	add.s32 	%r498, %r91, %r496;
	add.s32 	%r499, %r92, %r496;
	add.s32 	%r500, %r93, %r496;
	add.s32 	%r501, %r94, %r496;
	add.s32 	%r502, %r95, %r496;
	add.s32 	%r503, %r96, %r496;
	add.s32 	%r504, %r97, %r496;
	add.s32 	%r505, %r98, %r496;
	add.s32 	%r506, %r99, %r496;
	add.s32 	%r507, %r100, %r496;
	add.s32 	%r508, %r101, %r496;
	add.s32 	%r509, %r102, %r496;
	add.s32 	%r510, %r103, %r496;
	add.s32 	%r511, %r104, %r496;
	add.s32 	%r512, %r105, %r496;
	add.s32 	%r513, %r106, %r496;
	add.s32 	%r514, %r107, %r496;
	add.s32 	%r515, %r108, %r496;
	add.s32 	%r516, %r109, %r496;
	add.s32 	%r517, %r110, %r496;
	add.s32 	%r518, %r111, %r496;
	add.s32 	%r519, %r112, %r496;
	add.s32 	%r520, %r113, %r496;
	add.s32 	%r521, %r114, %r496;
	add.s32 	%r522, %r115, %r496;
	add.s32 	%r523, %r116, %r496;
	add.s32 	%r524, %r117, %r496;
	add.s32 	%r525, %r118, %r496;
	add.s32 	%r526, %r119, %r496;
	add.s32 	%r527, %r120, %r496;
	add.s32 	%r528, %r121, %r496;
	st.shared.u32 	[%r44], %r496;
	st.shared.u32 	[%r44+4], %r497;
	st.shared.u32 	[%r44+8], %r498;
	st.shared.u32 	[%r44+12], %r499;
	st.shared.u32 	[%r44+16], %r500;
	st.shared.u32 	[%r44+20], %r501;
	st.shared.u32 	[%r44+24], %r502;
	st.shared.u32 	[%r44+28], %r503;
	st.shared.u32 	[%r44+32], %r504;
	st.shared.u32 	[%r44+36], %r505;
	st.shared.u32 	[%r44+40], %r506;
	st.shared.u32 	[%r44+44], %r507;
	st.shared.u32 	[%r44+48], %r508;
	st.shared.u32 	[%r44+52], %r509;
	st.shared.u32 	[%r44+56], %r510;
	st.shared.u32 	[%r44+60], %r511;
	st.shared.u32 	[%r44+64], %r512;
	st.shared.u32 	[%r44+68], %r513;
	st.shared.u32 	[%r44+72], %r514;
	st.shared.u32 	[%r44+76], %r515;
	st.shared.u32 	[%r44+80], %r516;
	st.shared.u32 	[%r44+84], %r517;
	st.shared.u32 	[%r44+88], %r518;
	st.shared.u32 	[%r44+92], %r519;
	st.shared.u32 	[%r44+96], %r520;
	st.shared.u32 	[%r44+100], %r521;
	st.shared.u32 	[%r44+104], %r522;
	st.shared.u32 	[%r44+108], %r523;
	st.shared.u32 	[%r44+112], %r524;
	st.shared.u32 	[%r44+116], %r525;
	st.shared.u32 	[%r44+120], %r526;
	st.shared.u32 	[%r44+124], %r527;
	st.shared.u32 	[%r44+128], %r528;
	bar.sync 	0;
	cvt.u32.u16 	%r529, %rs1;
	ld.shared.u16 	%r530, [%r71];
	add.s32 	%r130, %r530, %r529;
	cvt.u32.u16 	%r531, %rs2;
	ld.shared.u16 	%r532, [%r72];
	add.s32 	%r131, %r532, %r531;
	cvt.u32.u16 	%r533, %rs3;
	ld.shared.u16 	%r534, [%r73];
	add.s32 	%r132, %r534, %r533;
	cvt.u32.u16 	%r535, %rs4;
	ld.shared.u16 	%r536, [%r74];
	add.s32 	%r133, %r536, %r535;
	cvt.u32.u16 	%r537, %rs5;
	ld.shared.u16 	%r538, [%r75];
	add.s32 	%r134, %r538, %r537;
	cvt.u32.u16 	%r539, %rs6;
	ld.shared.u16 	%r540, [%r76];
	add.s32 	%r135, %r540, %r539;
	cvt.u32.u16 	%r541, %rs7;
	ld.shared.u16 	%r542, [%r77];
	add.s32 	%r136, %r542, %r541;
	cvt.u32.u16 	%r543, %rs8;
	ld.shared.u16 	%r544, [%r78];
	add.s32 	%r137, %r544, %r543;
	cvt.u32.u16 	%r545, %rs9;
	ld.shared.u16 	%r546, [%r79];
	add.s32 	%r138, %r546, %r545;
	cvt.u32.u16 	%r547, %rs10;
	ld.shared.u16 	%r548, [%r80];
	add.s32 	%r139, %r548, %r547;
	cvt.u32.u16 	%r549, %rs11;
	ld.shared.u16 	%r550, [%r81];
	add.s32 	%r140, %r550, %r549;
	cvt.u32.u16 	%r551, %rs12;
	ld.shared.u16 	%r552, [%r82];
	add.s32 	%r141, %r552, %r551;
	cvt.u32.u16 	%r553, %rs13;
	ld.shared.u16 	%r554, [%r83];
	add.s32 	%r142, %r554, %r553;
	cvt.u32.u16 	%r555, %rs14;
	ld.shared.u16 	%r556, [%r84];
	add.s32 	%r143, %r556, %r555;
	cvt.u32.u16 	%r557, %rs15;
	ld.shared.u16 	%r558, [%r85];
	add.s32 	%r144, %r558, %r557;
	cvt.u32.u16 	%r559, %rs16;
	ld.shared.u16 	%r560, [%r86];
	add.s32 	%r145, %r560, %r559;
	cvt.u32.u16 	%r561, %rs17;
	ld.shared.u16 	%r562, [%r87];
	add.s32 	%r146, %r562, %r561;
	cvt.u32.u16 	%r563, %rs18;
	ld.shared.u16 	%r564, [%r88];
	add.s32 	%r147, %r564, %r563;
	cvt.u32.u16 	%r565, %rs19;
	ld.shared.u16 	%r566, [%r89];
	add.s32 	%r148, %r566, %r565;
	bar.sync 	0;
	setp.lt.s32 	%p32, %r684, %r190;
	@%p32 bra 	$L__BB2_83;
	cvt.u64.u32 	%rd8, %r2;
	shl.b32 	%r567, %r130, 2;
	mov.u32 	%r568, _ZZN3cub18CUB_300001_SM_10006detail10radix_sort31DeviceRadixSortSingleTileKernelINS1_5radix10policy_hubIjNS0_8NullTypeEyE10Policy1000ELNS0_9SortOrderE0EjS6_yNS1_21identity_decomposer_tEEEvPKT1_PSB_PKT2_PSF_T3_iiT4_E12temp_storage;
	add.s32 	%r569, %r568, %r567;
	st.shared.u32 	[%r569], %r703;
	shl.b32 	%r570, %r131, 2;
	add.s32 	%r571, %r568, %r570;
	st.shared.u32 	[%r571], %r702;
	shl.b32 	%r572, %r132, 2;
	add.s32 	%r573, %r568, %r572;
	st.shared.u32 	[%r573], %r701;
	shl.b32 	%r574, %r133, 2;
	add.s32 	%r575, %r568, %r574;
	st.shared.u32 	[%r575], %r700;
	shl.b32 	%r576, %r134, 2;
	add.s32 	%r577, %r568, %r576;
	st.shared.u32 	[%r577], %r699;
	shl.b32 	%r578, %r135, 2;
	add.s32 	%r579, %r568, %r578;
	st.shared.u32 	[%r579], %r698;
	shl.b32 	%r580, %r136, 2;
	add.s32 	%r581, %r568, %r580;
	st.shared.u32 	[%r581], %r697;
	shl.b32 	%r582, %r137, 2;
	add.s32 	%r583, %r568, %r582;
	st.shared.u32 	[%r583], %r696;
	shl.b32 	%r584, %r138, 2;
	add.s32 	%r585, %r568, %r584;
	st.shared.u32 	[%r585], %r695;
	shl.b32 	%r586, %r139, 2;
	add.s32 	%r587, %r568, %r586;
	st.shared.u32 	[%r587], %r694;
	shl.b32 	%r588, %r140, 2;
	add.s32 	%r589, %r568, %r588;
	st.shared.u32 	[%r589], %r693;
	shl.b32 	%r590, %r141, 2;
	add.s32 	%r591, %r568, %r590;
	st.shared.u32 	[%r591], %r692;
	shl.b32 	%r592, %r142, 2;
	add.s32 	%r593, %r568, %r592;
	st.shared.u32 	[%r593], %r691;
	shl.b32 	%r594, %r143, 2;
	add.s32 	%r595, %r568, %r594;
	st.shared.u32 	[%r595], %r690;
	shl.b32 	%r596, %r144, 2;
	add.s32 	%r597, %r568, %r596;
	st.shared.u32 	[%r597], %r689;
	shl.b32 	%r598, %r145, 2;
	add.s32 	%r599, %r568, %r598;
	st.shared.u32 	[%r599], %r688;
	shl.b32 	%r600, %r146, 2;
	add.s32 	%r601, %r568, %r600;
	st.shared.u32 	[%r601], %r687;
	shl.b32 	%r602, %r147, 2;
	add.s32 	%r603, %r568, %r602;
	st.shared.u32 	[%r603], %r686;
	shl.b32 	%r604, %r148, 2;
	add.s32 	%r605, %r568, %r604;
	st.shared.u32 	[%r605], %r685;
	bar.sync 	0;
	mad.lo.s32 	%r149, %r2, -72, %r46;
	ld.shared.u32 	%r150, [%r149+1024];
	ld.shared.u32 	%r151, [%r149+2048];
	ld.shared.u32 	%r152, [%r149+3072];
	ld.shared.u32 	%r153, [%r149+4096];
	ld.shared.u32 	%r154, [%r149+5120];
	ld.shared.u32 	%r155, [%r149+6144];
	ld.shared.u32 	%r156, [%r149+7168];
	ld.shared.u32 	%r157, [%r149+8192];
	ld.shared.u32 	%r158, [%r149+9216];
	ld.shared.u32 	%r159, [%r149+10240];
	ld.shared.u32 	%r160, [%r149+11264];
	ld.shared.u32 	%r161, [%r149+12288];
	ld.shared.u32 	%r162, [%r149+13312];
	ld.shared.u32 	%r163, [%r149+14336];
	ld.shared.u32 	%r164, [%r149+15360];
	ld.shared.u32 	%r165, [%r149+16384];
	ld.shared.u32 	%r166, [%r149+17408];
	ld.shared.u32 	%r167, [%r149+18432];
	setp.gt.u64 	%p33, %rd4, %rd8;
	cvta.to.global.u64 	%rd9, %rd3;
	mul.wide.u32 	%rd10, %r2, 4;
	add.s64 	%rd2, %rd9, %rd10;
	@%p33 bra 	$L__BB2_45;
	bra.uni 	$L__BB2_46;
$L__BB2_45:
	ld.shared.u32 	%r606, [%r149];
	st.global.u32 	[%rd2], %r606;
$L__BB2_46:
	add.s32 	%r607, %r2, 256;
	cvt.u64.u32 	%rd11, %r607;
	setp.le.u64 	%p34, %rd4, %rd11;
	@%p34 bra 	$L__BB2_48;
	st.global.u32 	[%rd2+1024], %r150;
$L__BB2_48:
	add.s32 	%r608, %r2, 512;
	cvt.u64.u32 	%rd12, %r608;
	setp.le.u64 	%p35, %rd4, %rd12;
	@%p35 bra 	$L__BB2_50;
	st.global.u32 	[%rd2+2048], %r151;
$L__BB2_50:
	add.s32 	%r609, %r2, 768;
	cvt.u64.u32 	%rd13, %r609;
	setp.le.u64 	%p36, %rd4, %rd13;
	@%p36 bra 	$L__BB2_52;
	st.global.u32 	[%rd2+3072], %r152;
$L__BB2_52:
	or.b32  	%r610, %r2, 1024;
	cvt.u64.u32 	%rd14, %r610;
	setp.le.u64 	%p37, %rd4, %rd14;
	@%p37 bra 	$L__BB2_54;
	st.global.u32 	[%rd2+4096], %r153;
$L__BB2_54:
	add.s32 	%r611, %r2, 1280;
	cvt.u64.u32 	%rd15, %r611;
	setp.le.u64 	%p38, %rd4, %rd15;
	@%p38 bra 	$L__BB2_56;
	st.global.u32 	[%rd2+5120], %r154;
$L__BB2_56:
	add.s32 	%r612, %r2, 1536;
	cvt.u64.u32 	%rd16, %r612;
	setp.le.u64 	%p39, %rd4, %rd16;
	@%p39 bra 	$L__BB2_58;
	st.global.u32 	[%rd2+6144], %r155;
$L__BB2_58:
	add.s32 	%r613, %r2, 1792;
	cvt.u64.u32 	%rd17, %r613;
	setp.le.u64 	%p40, %rd4, %rd17;
	@%p40 bra 	$L__BB2_60;
	st.global.u32 	[%rd2+7168], %r156;
$L__BB2_60:
	or.b32  	%r614, %r2, 2048;
	cvt.u64.u32 	%rd18, %r614;
	setp.le.u64 	%p41, %rd4, %rd18;
	@%p41 bra 	$L__BB2_62;
	st.global.u32 	[%rd2+8192], %r157;
$L__BB2_62:
	add.s32 	%r615, %r2, 2304;
	cvt.u64.u32 	%rd19, %r615;
	setp.le.u64 	%p42, %rd4, %rd19;
	@%p42 bra 	$L__BB2_64;
	st.global.u32 	[%rd2+9216], %r158;
$L__BB2_64:
	add.s32 	%r616, %r2, 2560;
	cvt.u64.u32 	%rd20, %r616;
	setp.le.u64 	%p43, %rd4, %rd20;
	@%p43 bra 	$L__BB2_66;
	st.global.u32 	[%rd2+10240], %r159;
$L__BB2_66:
	add.s32 	%r617, %r2, 2816;
	cvt.u64.u32 	%rd21, %r617;
	setp.le.u64 	%p44, %rd4, %rd21;
	@%p44 bra 	$L__BB2_68;
	st.global.u32 	[%rd2+11264], %r160;
$L__BB2_68:
	or.b32  	%r618, %r2, 3072;
	cvt.u64.u32 	%rd22, %r618;
	setp.le.u64 	%p45, %rd4, %rd22;
	@%p45 bra 	$L__BB2_70;
	st.global.u32 	[%rd2+12288], %r161;
$L__BB2_70:
	add.s32 	%r619, %r2, 3328;
	cvt.u64.u32 	%rd23, %r619;
	setp.le.u64 	%p46, %rd4, %rd23;
	@%p46 bra 	$L__BB2_72;
	st.global.u32 	[%rd2+13312], %r162;
$L__BB2_72:
	add.s32 	%r620, %r2, 3584;
	cvt.u64.u32 	%rd24, %r620;
	setp.le.u64 	%p47, %rd4, %rd24;
	@%p47 bra 	$L__BB2_74;
	st.global.u32 	[%rd2+14336], %r163;
$L__BB2_74:
	add.s32 	%r621, %r2, 3840;
	cvt.u64.u32 	%rd25, %r621;
	setp.le.u64 	%p48, %rd4, %rd25;
	@%p48 bra 	$L__BB2_76;
	st.global.u32 	[%rd2+15360], %r164;
$L__BB2_76:
	or.b32  	%r622, %r2, 4096;
	cvt.u64.u32 	%rd26, %r622;
	setp.le.u64 	%p49, %rd4, %rd26;
	@%p49 bra 	$L__BB2_78;
	st.global.u32 	[%rd2+16384], %r165;
$L__BB2_78:
	add.s32 	%r623, %r2, 4352;
	cvt.u64.u32 	%rd27, %r623;
	setp.le.u64 	%p50, %rd4, %rd27;
	@%p50 bra 	$L__BB2_80;
	st.global.u32 	[%rd2+17408], %r166;
$L__BB2_80:
	add.s32 	%r624, %r2, 4608;
	cvt.u64.u32 	%rd28, %r624;
	setp.le.u64 	%p51, %rd4, %rd28;
	@%p51 bra 	$L__BB2_82;
	st.global.u32 	[%rd2+18432], %r167;
$L__BB2_82:
	ret;
$L__BB2_83:
	shl.b32 	%r625, %r130, 2;
	mov.u32 	%r626, _ZZN3cub18CUB_300001_SM_10006detail10radix_sort31DeviceRadixSortSingleTileKernelINS1_5radix10policy_hubIjNS0_8NullTypeEyE10Policy1000ELNS0_9SortOrderE0EjS6_yNS1_21identity_decomposer_tEEEvPKT1_PSB_PKT2_PSF_T3_iiT4_E12temp_storage;
	add.s32 	%r627, %r626, %r625;
	st.shared.u32 	[%r627], %r703;
	shl.b32 	%r628, %r131, 2;
	add.s32 	%r629, %r626, %r628;
	st.shared.u32 	[%r629], %r702;
	shl.b32 	%r630, %r132, 2;
	add.s32 	%r631, %r626, %r630;
	st.shared.u32 	[%r631], %r701;
	shl.b32 	%r632, %r133, 2;
	add.s32 	%r633, %r626, %r632;
	st.shared.u32 	[%r633], %r700;
	shl.b32 	%r634, %r134, 2;
	add.s32 	%r635, %r626, %r634;
	st.shared.u32 	[%r635], %r699;
	shl.b32 	%r636, %r135, 2;
	add.s32 	%r637, %r626, %r636;
	st.shared.u32 	[%r637], %r698;
	shl.b32 	%r638, %r136, 2;
	add.s32 	%r639, %r626, %r638;
	st.shared.u32 	[%r639], %r697;
	shl.b32 	%r640, %r137, 2;
	add.s32 	%r641, %r626, %r640;
	st.shared.u32 	[%r641], %r696;
	shl.b32 	%r642, %r138, 2;
	add.s32 	%r643, %r626, %r642;
	st.shared.u32 	[%r643], %r695;
	shl.b32 	%r644, %r139, 2;
	add.s32 	%r645, %r626, %r644;
	st.shared.u32 	[%r645], %r694;
	shl.b32 	%r646, %r140, 2;
	add.s32 	%r647, %r626, %r646;
	st.shared.u32 	[%r647], %r693;
	shl.b32 	%r648, %r141, 2;
	add.s32 	%r649, %r626, %r648;
	st.shared.u32 	[%r649], %r692;
	shl.b32 	%r650, %r142, 2;
	add.s32 	%r651, %r626, %r650;
	st.shared.u32 	[%r651], %r691;
	shl.b32 	%r652, %r143, 2;
	add.s32 	%r653, %r626, %r652;
	st.shared.u32 	[%r653], %r690;
	shl.b32 	%r654, %r144, 2;
	add.s32 	%r655, %r626, %r654;
	st.shared.u32 	[%r655], %r689;
	shl.b32 	%r656, %r145, 2;
	add.s32 	%r657, %r626, %r656;
	st.shared.u32 	[%r657], %r688;
	shl.b32 	%r658, %r146, 2;
	add.s32 	%r659, %r626, %r658;
	st.shared.u32 	[%r659], %r687;
	shl.b32 	%r660, %r147, 2;
	add.s32 	%r661, %r626, %r660;
	st.shared.u32 	[%r661], %r686;
	shl.b32 	%r662, %r148, 2;
	add.s32 	%r663, %r626, %r662;
	st.shared.u32 	[%r663], %r685;
	bar.sync 	0;
	ld.shared.u32 	%r703, [%r46];
	ld.shared.u32 	%r702, [%r46+4];
	ld.shared.u32 	%r701, [%r46+8];
	ld.shared.u32 	%r700, [%r46+12];
	ld.shared.u32 	%r699, [%r46+16];
	ld.shared.u32 	%r698, [%r46+20];
	ld.shared.u32 	%r697, [%r46+24];
	ld.shared.u32 	%r696, [%r46+28];
	ld.shared.u32 	%r695, [%r46+32];
	ld.shared.u32 	%r694, [%r46+36];
	ld.shared.u32 	%r693, [%r46+40];
	ld.shared.u32 	%r692, [%r46+44];
	ld.shared.u32 	%r691, [%r46+48];
	ld.shared.u32 	%r690, [%r46+52];
	ld.shared.u32 	%r689, [%r46+56];
	ld.shared.u32 	%r688, [%r46+60];
	ld.shared.u32 	%r687, [%r46+64];
	ld.shared.u32 	%r686, [%r46+68];
	ld.shared.u32 	%r685, [%r46+72];
	bar.sync 	0;
	add.s32 	%r684, %r684, 6;
	add.s32 	%r683, %r683, -6;
	bra.uni 	$L__BB2_39;

}
	// .globl	_ZN3cub18CUB_300001_SM_10006detail10radix_sort30DeviceRadixSortHistogramKernelINS1_5radix10policy_hubIjNS0_8NullTypeEyE10Policy1000ELNS0_9SortOrderE0EjyNS1_21identity_decomposer_tEEEvPT2_PKT1_SB_iiT3_
.visible .entry _ZN3cub18CUB_300001_SM_10006detail10radix_sort30DeviceRadixSortHistogramKernelINS1_5radix10policy_hubIjNS0_8NullTypeEyE10Policy1000ELNS0_9SortOrderE0EjyNS1_21identity_decomposer_tEEEvPT2_PKT1_SB_iiT3_(
	.param .u64 .ptr .align 1 _ZN3cub18CUB_300001_SM_10006detail10radix_sort30DeviceRadixSortHistogramKernelINS1_5radix10policy_hubIjNS0_8NullTypeEyE10Policy1000ELNS0_9SortOrderE0EjyNS1_21identity_decomposer_tEEEvPT2_PKT1_SB_iiT3__param_0,
	.param .u64 .ptr .align 1 _ZN3cub18CUB_300001_SM_10006detail10radix_sort30DeviceRadixSortHistogramKernelINS1_5radix10policy_hubIjNS0_8NullTypeEyE10Policy1000ELNS0_9SortOrderE0EjyNS1_21identity_decomposer_tEEEvPT2_PKT1_SB_iiT3__param_1,
	.param .u64 _ZN3cub18CUB_300001_SM_10006detail10radix_sort30DeviceRadixSortHistogramKernelINS1_5radix10policy_hubIjNS0_8NullTypeEyE10Policy1000ELNS0_9SortOrderE0EjyNS1_21identity_decomposer_tEEEvPT2_PKT1_SB_iiT3__param_2,
	.param .u32 _ZN3cub18CUB_300001_SM_10006detail10radix_sort30DeviceRadixSortHistogramKernelINS1_5radix10policy_hubIjNS0_8NullTypeEyE10Policy1000ELNS0_9SortOrderE0EjyNS1_21identity_decomposer_tEEEvPT2_PKT1_SB_iiT3__param_3,
	.param .u32 _ZN3cub18CUB_300001_SM_10006detail10radix_sort30DeviceRadixSortHistogramKernelINS1_5radix10policy_hubIjNS0_8NullTypeEyE10Policy1000ELNS0_9SortOrderE0EjyNS1_21identity_decomposer_tEEEvPT2_PKT1_SB_iiT3__param_4,
	.param .align 1 .b8 _ZN3cub18CUB_300001_SM_10006detail10radix_sort30DeviceRadixSortHistogramKernelINS1_5radix10policy_hubIjNS0_8NullTypeEyE10Policy1000ELNS0_9SortOrderE0EjyNS1_21identity_decomposer_tEEEvPT2_PKT1_SB_iiT3__param_5[1]
)
.maxntid 128
{
	.reg .pred 	%p<91>;
	.reg .b32 	%r<470>;
	.reg .b64 	%rd<137>;
	// demoted variable
	.shared .align 4 .b8 _ZZN3cub18CUB_300001_SM_10006detail10radix_sort30DeviceRadixSortHistogramKernelINS1_5radix10policy_hubIjNS0_8NullTypeEyE10Policy1000ELNS0_9SortOrderE0EjyNS1_21identity_decomposer_tEEEvPT2_PKT1_SB_iiT3_E12temp_storage[4096];
	ld.param.u64 	%rd18, [_ZN3cub18CUB_300001_SM_10006detail10radix_sort30DeviceRadixSortHistogramKernelINS1_5radix10policy_hubIjNS0_8NullTypeEyE10Policy1000ELNS0_9SortOrderE0EjyNS1_21identity_decomposer_tEEEvPT2_PKT1_SB_iiT3__param_0];
	ld.param.u64 	%rd19, [_ZN3cub18CUB_300001_SM_10006detail10radix_sort30DeviceRadixSortHistogramKernelINS1_5radix10policy_hubIjNS0_8NullTypeEyE10Policy1000ELNS0_9SortOrderE0EjyNS1_21identity_decomposer_tEEEvPT2_PKT1_SB_iiT3__param_1];
	ld.param.u64 	%rd17, [_ZN3cub18CUB_300001_SM_10006detail10radix_sort30DeviceRadixSortHistogramKernelINS1_5radix10policy_hubIjNS0_8NullTypeEyE10Policy1000ELNS0_9SortOrderE0EjyNS1_21identity_decomposer_tEEEvPT2_PKT1_SB_iiT3__param_2];
	ld.param.u32 	%r158, [_ZN3cub18CUB_300001_SM_10006detail10radix_sort30DeviceRadixSortHistogramKernelINS1_5radix10policy_hubIjNS0_8NullTypeEyE10Policy1000ELNS0_9SortOrderE0EjyNS1_21identity_decomposer_tEEEvPT2_PKT1_SB_iiT3__param_3];
	ld.param.u32 	%r159, [_ZN3cub18CUB_300001_SM_10006detail10radix_sort30DeviceRadixSortHistogramKernelINS1_5radix10policy_hubIjNS0_8NullTypeEyE10Policy1000ELNS0_9SortOrderE0EjyNS1_21identity_decomposer_tEEEvPT2_PKT1_SB_iiT3__param_4];
	cvta.to.global.u64 	%rd1, %rd19;
	cvta.to.global.u64 	%rd2, %rd18;
	setp.eq.s64 	%p2, %rd17, 0;
	@%p2 bra 	$L__BB3_153;
	sub.s32 	%r160, %r159, %r158;
	add.s32 	%r161, %r160, 7;
	shr.s32 	%r162, %r161, 31;
	shr.u32 	%r163, %r162, 29;
	add.s32 	%r164, %r161, %r163;
	shr.s32 	%r165, %r164, 3;
	mov.u32 	%r166, %tid.x;
	setp.gt.u32 	%p3, %r166, 255;
	setp.lt.s32 	%p4, %r161, 8;
	mov.u32 	%r167, %ctaid.x;
	shl.b32 	%r168, %r167, 11;
	cvt.u64.u32 	%rd3, %r168;
	mov.u32 	%r169, %nctaid.x;
	shl.b32 	%r170, %r169, 11;
	cvt.u64.u32 	%rd4, %r170;
	add.s32 	%r1, %r165, -1;
	and.b32  	%r2, %r165, 15;
	and.b32  	%r3, %r165, 7;
	add.s32 	%r4, %r3, -1;
	and.b32  	%r5, %r165, 3;
	or.pred  	%p1, %p3, %p4;
	shl.b32 	%r171, %r166, 2;
	mov.u32 	%r172, _ZZN3cub18CUB_300001_SM_10006detail10radix_sort30DeviceRadixSortHistogramKernelINS1_5radix10policy_hubIjNS0_8NullTypeEyE10Policy1000ELNS0_9SortOrderE0EjyNS1_21identity_decomposer_tEEEvPT2_PKT1_SB_iiT3_E12temp_storage;
	add.s32 	%r6, %r172, %r171;
	and.b32  	%r7, %r165, 268435440;
	cvt.u64.u32 	%rd5, %r166;
	add.s32 	%r8, %r166, 128;
	add.s32 	%r9, %r166, 256;
	add.s32 	%r10, %r166, 384;
	add.s32 	%r11, %r166, 512;
	add.s32 	%r12, %r166, 640;
	add.s32 	%r13, %r166, 768;
	add.s32 	%r14, %r166, 1280;
	add.s32 	%r15, %r166, 1920;
	and.b32  	%r16, %r165, 268435448;
	and.b32  	%r17, %r165, 1;
	neg.s32 	%r18, %r7;
	add.s32 	%r19, %r6, 8192;
	add.s64 	%rd21, %rd17, -1;
	shr.u64 	%rd22, %rd21, 30;
	add.s64 	%rd23, %rd22, 1;
	min.u64 	%rd6, %rd23, %rd17;
	mov.b64 	%rd135, 0;
$L__BB3_2:
	@%p1 bra 	$L__BB3_30;
	setp.lt.u32 	%p5, %r1, 15;
	mov.b32 	%r423, 0;
	@%p5 bra 	$L__BB3_6;
	mov.u32 	%r420, %r19;
	mov.u32 	%r421, %r18;
$L__BB3_5:
	.pragma "nounroll";
	mov.b32 	%r174, 0;
	st.shared.u32 	[%r420+-8192], %r174;
	st.shared.u32 	[%r420+-7168], %r174;
	st.shared.u32 	[%r420+-6144], %r174;
	st.shared.u32 	[%r420+-5120], %r174;
	st.shared.u32 	[%r420+-4096], %r174;
	st.shared.u32 	[%r420+-3072], %r174;
	st.shared.u32 	[%r420+-2048], %r174;
	st.shared.u32 	[%r420+-1024], %r174;
	st.shared.u32 	[%r420], %r174;
	st.shared.u32 	[%r420+1024], %r174;
	st.shared.u32 	[%r420+2048], %r174;
	st.shared.u32 	[%r420+3072], %r174;
	st.shared.u32 	[%r420+4096], %r174;
	st.shared.u32 	[%r420+5120], %r174;
	st.shared.u32 	[%r420+6144], %r174;
	st.shared.u32 	[%r420+7168], %r174;
	add.s32 	%r421, %r421, 16;
	add.s32 	%r420, %r420, 16384;
	setp.ne.s32 	%p6, %r421, 0;
	mov.u32 	%r423, %r7;
	@%p6 bra 	$L__BB3_5;
$L__BB3_6:
	add.s32 	%r25, %r2, -1;
	setp.eq.s32 	%p7, %r2, 0;
	@%p7 bra 	$L__BB3_16;
	setp.lt.u32 	%p8, %r25, 7;
	@%p8 bra 	$L__BB3_9;
	shl.b32 	%r175, %r423, 10;
	add.s32 	%r176, %r6, %r175;
	mov.b32 	%r177, 0;
	st.shared.u32 	[%r176], %r177;
	st.shared.u32 	[%r176+1024], %r177;
	st.shared.u32 	[%r176+2048], %r177;
	st.shared.u32 	[%r176+3072], %r177;
	st.shared.u32 	[%r176+4096], %r177;
	st.shared.u32 	[%r176+5120], %r177;
	st.shared.u32 	[%r176+6144], %r177;
	st.shared.u32 	[%r176+7168], %r177;
	add.s32 	%r423, %r423, 8;
$L__BB3_9:
	setp.eq.s32 	%p9, %r3, 0;
	@%p9 bra 	$L__BB3_16;
	setp.lt.u32 	%p10, %r4, 3;
	@%p10 bra 	$L__BB3_12;
	shl.b32 	%r178, %r423, 10;
	add.s32 	%r179, %r6, %r178;
	mov.b32 	%r180, 0;
	st.shared.u32 	[%r179], %r180;
	st.shared.u32 	[%r179+1024], %r180;
	st.shared.u32 	[%r179+2048], %r180;
	st.shared.u32 	[%r179+3072], %r180;
	add.s32 	%r423, %r423, 4;
$L__BB3_12:
	setp.eq.s32 	%p11, %r5, 0;
	@%p11 bra 	$L__BB3_16;
	setp.eq.s32 	%p12, %r5, 1;
	shl.b32 	%r181, %r423, 10;
	add.s32 	%r30, %r6, %r181;
	mov.b32 	%r182, 0;
	st.shared.u32 	[%r30], %r182;
	@%p12 bra 	$L__BB3_16;
	setp.eq.s32 	%p13, %r5, 2;
	mov.b32 	%r183, 0;
	st.shared.u32 	[%r30+1024], %r183;
	@%p13 bra 	$L__BB3_16;
	mov.b32 	%r184, 0;
	st.shared.u32 	[%r30+2048], %r184;
$L__BB3_16:
	cvt.u32.u64 	%r185, %rd5;
	setp.gt.u32 	%p14, %r185, 127;
	@%p14 bra 	$L__BB3_30;
	setp.lt.u32 	%p15, %r1, 15;
	mov.b32 	%r427, 0;
	@%p15 bra 	$L__BB3_20;
	mov.b32 	%r425, 0;
$L__BB3_19:
	.pragma "nounroll";
	shl.b32 	%r188, %r425, 10;
	add.s32 	%r189, %r6, %r188;
	mov.b32 	%r190, 0;
	st.shared.u32 	[%r189+512], %r190;
	st.shared.u32 	[%r189+1536], %r190;
	st.shared.u32 	[%r189+2560], %r190;
	st.shared.u32 	[%r189+3584], %r190;
	st.shared.u32 	[%r189+4608], %r190;
	st.shared.u32 	[%r189+5632], %r190;
	st.shared.u32 	[%r189+6656], %r190;
	st.shared.u32 	[%r189+7680], %r190;
	st.shared.u32 	[%r189+8704], %r190;
	st.shared.u32 	[%r189+9728], %r190;
	st.shared.u32 	[%r189+10752], %r190;
	st.shared.u32 	[%r189+11776], %r190;
	st.shared.u32 	[%r189+12800], %r190;
	st.shared.u32 	[%r189+13824], %r190;
	st.shared.u32 	[%r189+14848], %r190;
	st.shared.u32 	[%r189+15872], %r190;
	add.s32 	%r425, %r425, 16;
	setp.ne.s32 	%p16, %r425, %r7;
	mov.u32 	%r427, %r7;
	@%p16 bra 	$L__BB3_19;
$L__BB3_20:
	setp.eq.s32 	%p17, %r2, 0;
	@%p17 bra 	$L__BB3_30;
	setp.lt.u32 	%p18, %r25, 7;
	@%p18 bra 	$L__BB3_23;
	shl.b32 	%r191, %r427, 10;
	add.s32 	%r192, %r6, %r191;
	mov.b32 	%r193, 0;
	st.shared.u32 	[%r192+512], %r193;
	st.shared.u32 	[%r192+1536], %r193;
	st.shared.u32 	[%r192+2560], %r193;
	st.shared.u32 	[%r192+3584], %r193;
	st.shared.u32 	[%r192+4608], %r193;
	st.shared.u32 	[%r192+5632], %r193;
	st.shared.u32 	[%r192+6656], %r193;
	st.shared.u32 	[%r192+7680], %r193;
	add.s32 	%r427, %r427, 8;
$L__BB3_23:
	setp.eq.s32 	%p19, %r3, 0;
	@%p19 bra 	$L__BB3_30;
	setp.lt.u32 	%p20, %r4, 3;
	@%p20 bra 	$L__BB3_26;
	shl.b32 	%r194, %r427, 10;
	add.s32 	%r195, %r6, %r194;
	mov.b32 	%r196, 0;
	st.shared.u32 	[%r195+512], %r196;
	st.shared.u32 	[%r195+1536], %r196;
	st.shared.u32 	[%r195+2560], %r196;
	st.shared.u32 	[%r195+3584], %r196;
	add.s32 	%r427, %r427, 4;
$L__BB3_26:
	setp.eq.s32 	%p21, %r5, 0;
	@%p21 bra 	$L__BB3_30;
	setp.eq.s32 	%p22, %r5, 1;
	shl.b32 	%r197, %r427, 10;
	add.s32 	%r38, %r6, %r197;
	mov.b32 	%r198, 0;
	st.shared.u32 	[%r38+512], %r198;
	@%p22 bra 	$L__BB3_30;
	setp.eq.s32 	%p23, %r5, 2;
	mov.b32 	%r199, 0;
	st.shared.u32 	[%r38+1536], %r199;
	@%p23 bra 	$L__BB3_30;
	mov.b32 	%r200, 0;
	st.shared.u32 	[%r38+2560], %r200;
$L__BB3_30:
	bar.sync 	0;
	bar.sync 	0;
	shl.b64 	%rd8, %rd135, 30;
	sub.s64 	%rd24, %rd17, %rd8;
	min.u64 	%rd9, %rd24, 1073741824;
	setp.le.u64 	%p24, %rd9, %rd3;
	@%p24 bra 	$L__BB3_70;
	mov.u64 	%rd136, %rd3;
$L__BB3_32:
	add.s64 	%rd11, %rd136, %rd8;
	sub.s64 	%rd12, %rd17, %rd11;
	setp.lt.u64 	%p25, %rd12, 2048;
	@%p25 bra 	$L__BB3_34;
	add.s64 	%rd27, %rd11, %rd5;
	shl.b64 	%rd28, %rd27, 2;
	add.s64 	%rd29, %rd1, %rd28;
	ld.global.u32 	%r459, [%rd29];
	ld.global.u32 	%r458, [%rd29+512];
	ld.global.u32 	%r457, [%rd29+1024];
	ld.global.u32 	%r456, [%rd29+1536];
	ld.global.u32 	%r455, [%rd29+2048];
	ld.global.u32 	%r454, [%rd29+2560];
	ld.global.u32 	%r453, [%rd29+3072];
	ld.global.u32 	%r452, [%rd29+3584];
	ld.global.u32 	%r451, [%rd29+4096];
	ld.global.u32 	%r450, [%rd29+4608];
	ld.global.u32 	%r449, [%rd29+5120];
	ld.global.u32 	%r448, [%rd29+5632];
	ld.global.u32 	%r447, [%rd29+6144];
	ld.global.u32 	%r446, [%rd29+6656];
	ld.global.u32 	%r445, [%rd29+7168];
	ld.global.u32 	%r444, [%rd29+7680];
	bra.uni 	$L__BB3_66;
$L__BB3_34:
	cvt.u32.u64 	%r202, %rd5;
	cvt.u32.u64 	%r55, %rd12;
	setp.ge.s32 	%p26, %r202, %r55;
	add.s64 	%rd25, %rd11, %rd5;
	shl.b64 	%rd26, %rd25, 2;
	add.s64 	%rd13, %rd1, %rd26;
	mov.b32 	%r459, -1;
	@%p26 bra 	$L__BB3_36;
	ld.global.u32 	%r459, [%rd13];
$L__BB3_36:
	setp.ge.s32 	%p27, %r8, %r55;
	mov.b32 	%r458, -1;
	@%p27 bra 	$L__BB3_38;
	ld.global.u32 	%r458, [%rd13+512];
$L__BB3_38:
	setp.ge.s32 	%p28, %r9, %r55;
	mov.b32 	%r457, -1;
	@%p28 bra 	$L__BB3_40;
	ld.global.u32 	%r457, [%rd13+1024];
$L__BB3_40:
	setp.ge.s32 	%p29, %r10, %r55;
	mov.b32 	%r456, -1;
	@%p29 bra 	$L__BB3_42;
	ld.global.u32 	%r456, [%rd13+1536];
$L__BB3_42:
	setp.ge.s32 	%p30, %r11, %r55;
	mov.b32 	%r455, -1;
	@%p30 bra 	$L__BB3_44;
	ld.global.u32 	%r455, [%rd13+2048];
$L__BB3_44:
	setp.ge.s32 	%p31, %r12, %r55;
	mov.b32 	%r454, -1;
	@%p31 bra 	$L__BB3_46;
	ld.global.u32 	%r454, [%rd13+2560];
$L__BB3_46:
	setp.ge.s32 	%p32, %r13, %r55;
	mov.b32 	%r453, -1;
	@%p32 bra 	$L__BB3_48;
	ld.global.u32 	%r453, [%rd13+3072];
$L__BB3_48:
	mov.u32 	%r210, %tid.x;
	add.s32 	%r211, %r210, 896;
	setp.ge.s32 	%p33, %r211, %r55;
	mov.b32 	%r452, -1;
	@%p33 bra 	$L__BB3_50;
	ld.global.u32 	%r452, [%rd13+3584];
$L__BB3_50:
	or.b32  	%r214, %r210, 1024;
	setp.ge.s32 	%p34, %r214, %r55;
	mov.b32 	%r451, -1;
	@%p34 bra 	$L__BB3_52;
	ld.global.u32 	%r451, [%rd13+4096];
$L__BB3_52:
	add.s32 	%r217, %r210, 1152;
	setp.ge.s32 	%p35, %r217, %r55;
	mov.b32 	%r450, -1;
	@%p35 bra 	$L__BB3_54;
	ld.global.u32 	%r450, [%rd13+4608];
$L__BB3_54:
	setp.ge.s32 	%p36, %r14, %r55;
	mov.b32 	%r449, -1;
	@%p36 bra 	$L__BB3_56;
	ld.global.u32 	%r449, [%rd13+5120];
$L__BB3_56:
	add.s32 	%r221, %r210, 1408;
	setp.ge.s32 	%p37, %r221, %r55;
	mov.b32 	%r448, -1;
	@%p37 bra 	$L__BB3_58;
	ld.global.u32 	%r448, [%rd13+5632];
$L__BB3_58:
	add.s32 	%r224, %r210, 1536;
	setp.ge.s32 	%p38, %r224, %r55;
	mov.b32 	%r447, -1;
	@%p38 bra 	$L__BB3_60;
	ld.global.u32 	%r447, [%rd13+6144];
$L__BB3_60:
	add.s32 	%r227, %r210, 1664;
	setp.ge.s32 	%p39, %r227, %r55;
	mov.b32 	%r446, -1;
	@%p39 bra 	$L__BB3_62;
	ld.global.u32 	%r446, [%rd13+6656];
$L__BB3_62:
	add.s32 	%r230, %r210, 1792;
	setp.ge.s32 	%p40, %r230, %r55;
	mov.b32 	%r445, -1;
	@%p40 bra 	$L__BB3_64;
	ld.global.u32 	%r445, [%rd13+7168];
$L__BB3_64:
	setp.ge.s32 	%p41, %r15, %r55;
	mov.b32 	%r444, -1;
	@%p41 bra 	$L__BB3_66;
	ld.global.u32 	%r444, [%rd13+7680];
$L__BB3_66:
	setp.le.s32 	%p42, %r159, %r158;
	@%p42 bra 	$L__BB3_69;
	mov.b32 	%r460, 0;
	mov.u32 	%r461, %r158;
$L__BB3_68:
	sub.s32 	%r233, %r159, %r461;
	shl.b32 	%r234, %r460, 10;
	mov.u32 	%r235, _ZZN3cub18CUB_300001_SM_10006detail10radix_sort30DeviceRadixSortHistogramKernelINS1_5radix10policy_hubIjNS0_8NullTypeEyE10Policy1000ELNS0_9SortOrderE0EjyNS1_21identity_decomposer_tEEEvPT2_PKT1_SB_iiT3_E12temp_storage;
	add.s32 	%r236, %r235, %r234;
	min.s32 	%r237, %r233, 8;
	mov.b32 	%r238, -1;
	shl.b32 	%r239, %r238, %r237;
	not.b32 	%r240, %r239;
	shr.u32 	%r241, %r459, %r461;
	and.b32  	%r242, %r241, %r240;
	shl.b32 	%r243, %r242, 2;
	add.s32 	%r244, %r236, %r243;
	atom.shared.add.u32 	%r245, [%r244], 1;
	shr.u32 	%r246, %r458, %r461;
	and.b32  	%r247, %r246, %r240;
	shl.b32 	%r248, %r247, 2;
	add.s32 	%r249, %r236, %r248;
	atom.shared.add.u32 	%r250, [%r249], 1;
	shr.u32 	%r251, %r457, %r461;
	and.b32  	%r252, %r251, %r240;
	shl.b32 	%r253, %r252, 2;
	add.s32 	%r254, %r236, %r253;
	atom.shared.add.u32 	%r255, [%r254], 1;
	shr.u32 	%r256, %r456, %r461;
	and.b32  	%r257, %r256, %r240;
	shl.b32 	%r258, %r257, 2;
	add.s32 	%r259, %r236, %r258;
	atom.shared.add.u32 	%r260, [%r259], 1;
	shr.u32 	%r261, %r455, %r461;
	and.b32  	%r262, %r261, %r240;
	shl.b32 	%r263, %r262, 2;
	add.s32 	%r264, %r236, %r263;
	atom.shared.add.u32 	%r265, [%r264], 1;
	shr.u32 	%r266, %r454, %r461;
	and.b32  	%r267, %r266, %r240;
	shl.b32 	%r268, %r267, 2;
	add.s32 	%r269, %r236, %r268;
	atom.shared.add.u32 	%r270, [%r269], 1;
	shr.u32 	%r271, %r453, %r461;
	and.b32  	%r272, %r271, %r240;
	shl.b32 	%r273, %r272, 2;
	add.s32 	%r274, %r236, %r273;
	atom.shared.add.u32 	%r275, [%r274], 1;
	shr.u32 	%r276, %r452, %r461;
	and.b32  	%r277, %r276, %r240;
	shl.b32 	%r278, %r277, 2;
	add.s32 	%r279, %r236, %r278;
	atom.shared.add.u32 	%r280, [%r279], 1;
	shr.u32 	%r281, %r451, %r461;
	and.b32  	%r282, %r281, %r240;
	shl.b32 	%r283, %r282, 2;
	add.s32 	%r284, %r236, %r283;
	atom.shared.add.u32 	%r285, [%r284], 1;
	shr.u32 	%r286, %r450, %r461;
	and.b32  	%r287, %r286, %r240;
	shl.b32 	%r288, %r287, 2;
	add.s32 	%r289, %r236, %r288;
	atom.shared.add.u32 	%r290, [%r289], 1;
	shr.u32 	%r291, %r449, %r461;
	and.b32  	%r292, %r291, %r240;
	shl.b32 	%r293, %r292, 2;
	add.s32 	%r294, %r236, %r293;
	atom.shared.add.u32 	%r295, [%r294], 1;
	shr.u32 	%r296, %r448, %r461;
	and.b32  	%r297, %r296, %r240;
	shl.b32 	%r298, %r297, 2;
	add.s32 	%r299, %r236, %r298;
	atom.shared.add.u32 	%r300, [%r299], 1;
	shr.u32 	%r301, %r447, %r461;
	and.b32  	%r302, %r301, %r240;
	shl.b32 	%r303, %r302, 2;
	add.s32 	%r304, %r236, %r303;
	atom.shared.add.u32 	%r305, [%r304], 1;
	shr.u32 	%r306, %r446, %r461;
	and.b32  	%r307, %r306, %r240;
	shl.b32 	%r308, %r307, 2;
	add.s32 	%r309, %r236, %r308;
	atom.shared.add.u32 	%r310, [%r309], 1;
	shr.u32 	%r311, %r445, %r461;
	and.b32  	%r312, %r311, %r240;
	shl.b32 	%r313, %r312, 2;
	add.s32 	%r314, %r236, %r313;
	atom.shared.add.u32 	%r315, [%r314], 1;
	shr.u32 	%r316, %r444, %r461;
	and.b32  	%r317, %r316, %r240;
	shl.b32 	%r318, %r317, 2;
	add.s32 	%r319, %r236, %r318;
	atom.shared.add.u32 	%r320, [%r319], 1;
	add.s32 	%r461, %r461, 8;
	add.s32 	%r460, %r460, 1;
	setp.lt.s32 	%p43, %r461, %r159;
	@%p43 bra 	$L__BB3_68;
$L__BB3_69:
	add.s64 	%rd136, %rd136, %rd4;
	setp.lt.u64 	%p44, %rd136, %rd9;
	@%p44 bra 	$L__BB3_32;
$L__BB3_70:
	bar.sync 	0;
	@%p1 bra 	$L__BB3_152;
	setp.lt.u32 	%p45, %r1, 7;
	mov.b32 	%r464, 0;
	@%p45 bra 	$L__BB3_90;
	mov.b32 	%r462, 0;
$L__BB3_73:
	.pragma "nounroll";
	shl.b32 	%r323, %r462, 10;
	add.s32 	%r108, %r6, %r323;
	ld.shared.u32 	%r109, [%r108];
	setp.eq.s32 	%p46, %r109, 0;
	@%p46 bra 	$L__BB3_75;
	cvt.u32.u64 	%r324, %rd5;
	shl.b32 	%r325, %r462, 8;
	add.s32 	%r326, %r325, %r324;
	mul.wide.u32 	%rd30, %r326, 8;
	add.s64 	%rd31, %rd2, %rd30;
	cvt.u64.u32 	%rd32, %r109;
	atom.global.add.u64 	%rd33, [%rd31], %rd32;
$L__BB3_75:
	ld.shared.u32 	%r110, [%r108+1024];
	setp.eq.s32 	%p47, %r110, 0;
	@%p47 bra 	$L__BB3_77;
	cvt.u32.u64 	%r327, %rd5;
	shl.b32 	%r328, %r462, 8;
	add.s32 	%r329, %r328, %r327;
	add.s32 	%r330, %r329, 256;
	mul.wide.u32 	%rd34, %r330, 8;
	add.s64 	%rd35, %rd2, %rd34;
	cvt.u64.u32 	%rd36, %r110;
	atom.global.add.u64 	%rd37, [%rd35], %rd36;
$L__BB3_77:
	ld.shared.u32 	%r111, [%r108+2048];
	setp.eq.s32 	%p48, %r111, 0;
	@%p48 bra 	$L__BB3_79;
	cvt.u32.u64 	%r331, %rd5;
	shl.b32 	%r332, %r462, 8;
	add.s32 	%r333, %r332, %r331;
	add.s32 	%r334, %r333, 512;
	mul.wide.u32 	%rd38, %r334, 8;
	add.s64 	%rd39, %rd2, %rd38;
	cvt.u64.u32 	%rd40, %r111;
	atom.global.add.u64 	%rd41, [%rd39], %rd40;
$L__BB3_79:
	ld.shared.u32 	%r112, [%r108+3072];
	setp.eq.s32 	%p49, %r112, 0;
	@%p49 bra 	$L__BB3_81;
	cvt.u32.u64 	%r335, %rd5;
	shl.b32 	%r336, %r462, 8;
	add.s32 	%r337, %r336, %r335;
	add.s32 	%r338, %r337, 768;
	mul.wide.u32 	%rd42, %r338, 8;
	add.s64 	%rd43, %rd2, %rd42;
	cvt.u64.u32 	%rd44, %r112;
	atom.global.add.u64 	%rd45, [%rd43], %rd44;
$L__BB3_81:
	ld.shared.u32 	%r113, [%r108+4096];
	setp.eq.s32 	%p50, %r113, 0;
	@%p50 bra 	$L__BB3_83;
	cvt.u32.u64 	%r339, %rd5;
	shl.b32 	%r340, %r462, 8;
	add.s32 	%r341, %r340, %r339;
	add.s32 	%r342, %r341, 1024;
	mul.wide.u32 	%rd46, %r342, 8;
	add.s64 	%rd47, %rd2, %rd46;
	cvt.u64.u32 	%rd48, %r113;
	atom.global.add.u64 	%rd49, [%rd47], %rd48;
$L__BB3_83:
	ld.shared.u32 	%r114, [%r108+5120];
	setp.eq.s32 	%p51, %r114, 0;
	@%p51 bra 	$L__BB3_85;
	cvt.u32.u64 	%r343, %rd5;
	shl.b32 	%r344, %r462, 8;
	add.s32 	%r345, %r344, %r343;
	add.s32 	%r346, %r345, 1280;
	mul.wide.u32 	%rd50, %r346, 8;
	add.s64 	%rd51, %rd2, %rd50;
	cvt.u64.u32 	%rd52, %r114;
	atom.global.add.u64 	%rd53, [%rd51], %rd52;
$L__BB3_85:
	ld.shared.u32 	%r115, [%r108+6144];
	setp.eq.s32 	%p52, %r115, 0;
	@%p52 bra 	$L__BB3_87;
	cvt.u32.u64 	%r347, %rd5;
	shl.b32 	%r348, %r462, 8;
	add.s32 	%r349, %r348, %r347;
	add.s32 	%r350, %r349, 1536;
	mul.wide.u32 	%rd54, %r350, 8;
	add.s64 	%rd55, %rd2, %rd54;
	cvt.u64.u32 	%rd56, %r115;
	atom.global.add.u64 	%rd57, [%rd55], %rd56;
$L__BB3_87:
	ld.shared.u32 	%r116, [%r108+7168];
	setp.eq.s32 	%p53, %r116, 0;
	@%p53 bra 	$L__BB3_89;
	cvt.u32.u64 	%r351, %rd5;
	shl.b32 	%r352, %r462, 8;
	add.s32 	%r353, %r352, %r351;
	add.s32 	%r354, %r353, 1792;
	mul.wide.u32 	%rd58, %r354, 8;
	add.s64 	%rd59, %rd2, %rd58;
	cvt.u64.u32 	%rd60, %r116;
	atom.global.add.u64 	%rd61, [%rd59], %rd60;
$L__BB3_89:
	add.s32 	%r462, %r462, 8;
	setp.ne.s32 	%p54, %r462, %r16;
	mov.u32 	%r464, %r16;
	@%p54 bra 	$L__BB3_73;
$L__BB3_90:
	add.s32 	%r119, %r5, -1;
	setp.eq.s32 	%p55, %r3, 0;
	@%p55 bra 	$L__BB3_111;
	setp.lt.u32 	%p56, %r4, 3;
	@%p56 bra 	$L__BB3_101;
	shl.b32 	%r355, %r464, 10;
	add.s32 	%r120, %r6, %r355;
	ld.shared.u32 	%r121, [%r120];
	setp.eq.s32 	%p57, %r121, 0;
	@%p57 bra 	$L__BB3_94;
	cvt.u32.u64 	%r356, %rd5;
	shl.b32 	%r357, %r464, 8;
	add.s32 	%r358, %r357, %r356;
	mul.wide.u32 	%rd62, %r358, 8;
	add.s64 	%rd63, %rd2, %rd62;
	cvt.u64.u32 	%rd64, %r121;
	atom.global.add.u64 	%rd65, [%rd63], %rd64;
$L__BB3_94:
	ld.shared.u32 	%r122, [%r120+1024];
	setp.eq.s32 	%p58, %r122, 0;
	@%p58 bra 	$L__BB3_96;
	cvt.u32.u64 	%r359, %rd5;
	shl.b32 	%r360, %r464, 8;
	add.s32 	%r361, %r360, %r359;
	add.s32 	%r362, %r361, 256;
	mul.wide.u32 	%rd66, %r362, 8;
	add.s64 	%rd67, %rd2, %rd66;
	cvt.u64.u32 	%rd68, %r122;
	atom.global.add.u64 	%rd69, [%rd67], %rd68;
$L__BB3_96:
	ld.shared.u32 	%r123, [%r120+2048];
	setp.eq.s32 	%p59, %r123, 0;
	@%p59 bra 	$L__BB3_98;
	cvt.u32.u64 	%r363, %rd5;
	shl.b32 	%r364, %r464, 8;
	add.s32 	%r365, %r364, %r363;
	add.s32 	%r366, %r365, 512;
	mul.wide.u32 	%rd70, %r366, 8;
	add.s64 	%rd71, %rd2, %rd70;
	cvt.u64.u32 	%rd72, %r123;
	atom.global.add.u64 	%rd73, [%rd71], %rd72;
$L__BB3_98:
	ld.shared.u32 	%r124, [%r120+3072];
	setp.eq.s32 	%p60, %r124, 0;
	@%p60 bra 	$L__BB3_100;
	cvt.u32.u64 	%r367, %rd5;
	shl.b32 	%r368, %r464, 8;
	add.s32 	%r369, %r368, %r367;
	add.s32 	%r370, %r369, 768;
	mul.wide.u32 	%rd74, %r370, 8;
	add.s64 	%rd75, %rd2, %rd74;
	cvt.u64.u32 	%rd76, %r124;
	atom.global.add.u64 	%rd77, [%rd75], %rd76;
$L__BB3_100:
	add.s32 	%r464, %r464, 4;
$L__BB3_101:
	setp.eq.s32 	%p61, %r5, 0;
	@%p61 bra 	$L__BB3_111;
	setp.eq.s32 	%p62, %r119, 0;
	@%p62 bra 	$L__BB3_108;
	shl.b32 	%r371, %r464, 10;
	add.s32 	%r127, %r6, %r371;
	ld.shared.u32 	%r128, [%r127];
	setp.eq.s32 	%p63, %r128, 0;
	@%p63 bra 	$L__BB3_105;
	cvt.u32.u64 	%r372, %rd5;
	shl.b32 	%r373, %r464, 8;
	add.s32 	%r374, %r373, %r372;
	mul.wide.u32 	%rd78, %r374, 8;
	add.s64 	%rd79, %rd2, %rd78;
	cvt.u64.u32 	%rd80, %r128;
	atom.global.add.u64 	%rd81, [%rd79], %rd80;
$L__BB3_105:
	ld.shared.u32 	%r129, [%r127+1024];
	setp.eq.s32 	%p64, %r129, 0;
	@%p64 bra 	$L__BB3_107;
	cvt.u32.u64 	%r375, %rd5;
	shl.b32 	%r376, %r464, 8;
	add.s32 	%r377, %r376, %r375;
	add.s32 	%r378, %r377, 256;
	mul.wide.u32 	%rd82, %r378, 8;
	add.s64 	%rd83, %rd2, %rd82;
	cvt.u64.u32 	%rd84, %r129;
	atom.global.add.u64 	%rd85, [%rd83], %rd84;
$L__BB3_107:
	add.s32 	%r464, %r464, 2;
$L__BB3_108:
	setp.eq.s32 	%p65, %r17, 0;
	@%p65 bra 	$L__BB3_111;
	shl.b32 	%r379, %r464, 10;
	add.s32 	%r380, %r6, %r379;
	ld.shared.u32 	%r132, [%r380];
	setp.eq.s32 	%p66, %r132, 0;
	@%p66 bra 	$L__BB3_111;
	cvt.u32.u64 	%r381, %rd5;
	shl.b32 	%r382, %r464, 8;
	add.s32 	%r383, %r382, %r381;
	mul.wide.u32 	%rd86, %r383, 8;
	add.s64 	%rd87, %rd2, %rd86;
	cvt.u64.u32 	%rd88, %r132;
	atom.global.add.u64 	%rd89, [%rd87], %rd88;
$L__BB3_111:
	cvt.u32.u64 	%r384, %rd5;
	setp.gt.u32 	%p67, %r384, 127;
	@%p67 bra 	$L__BB3_152;
	setp.lt.u32 	%p68, %r1, 7;
	mov.b32 	%r468, 0;
	@%p68 bra 	$L__BB3_131;
	mov.b32 	%r466, 0;
$L__BB3_114:
	.pragma "nounroll";
	shl.b32 	%r388, %r466, 10;
	add.s32 	%r134, %r6, %r388;
	ld.shared.u32 	%r135, [%r134+512];
	setp.eq.s32 	%p69, %r135, 0;
	shl.b32 	%r389, %r466, 8;
	add.s32 	%r390, %r389, %r384;
	mul.wide.u32 	%rd90, %r390, 8;
	add.s64 	%rd15, %rd2, %rd90;
	@%p69 bra 	$L__BB3_116;
	cvt.u64.u32 	%rd91, %r135;
	atom.global.add.u64 	%rd92, [%rd15+1024], %rd91;
$L__BB3_116:
	ld.shared.u32 	%r136, [%r134+1536];
	setp.eq.s32 	%p70, %r136, 0;
	@%p70 bra 	$L__BB3_118;
	cvt.u64.u32 	%rd93, %r136;
	atom.global.add.u64 	%rd94, [%rd15+3072], %rd93;
$L__BB3_118:
	ld.shared.u32 	%r137, [%r134+2560];
	setp.eq.s32 	%p71, %r137, 0;
	@%p71 bra 	$L__BB3_120;
	cvt.u64.u32 	%rd95, %r137;
	atom.global.add.u64 	%rd96, [%rd15+5120], %rd95;
$L__BB3_120:
	ld.shared.u32 	%r138, [%r134+3584];
	setp.eq.s32 	%p72, %r138, 0;
	@%p72 bra 	$L__BB3_122;
	cvt.u64.u32 	%rd97, %r138;
	atom.global.add.u64 	%rd98, [%rd15+7168], %rd97;
$L__BB3_122:
	ld.shared.u32 	%r139, [%r134+4608];
	setp.eq.s32 	%p73, %r139, 0;
	@%p73 bra 	$L__BB3_124;
	cvt.u64.u32 	%rd99, %r139;
	atom.global.add.u64 	%rd100, [%rd15+9216], %rd99;
$L__BB3_124:
	ld.shared.u32 	%r140, [%r134+5632];
	setp.eq.s32 	%p74, %r140, 0;
	@%p74 bra 	$L__BB3_126;
	cvt.u64.u32 	%rd101, %r140;
	atom.global.add.u64 	%rd102, [%rd15+11264], %rd101;
$L__BB3_126:
	ld.shared.u32 	%r141, [%r134+6656];
	setp.eq.s32 	%p75, %r141, 0;
	@%p75 bra 	$L__BB3_128;
	cvt.u64.u32 	%rd103, %r141;
	atom.global.add.u64 	%rd104, [%rd15+13312], %rd103;
$L__BB3_128:
	ld.shared.u32 	%r142, [%r134+7680];
	setp.eq.s32 	%p76, %r142, 0;
	@%p76 bra 	$L__BB3_130;
	cvt.u64.u32 	%rd105, %r142;
	atom.global.add.u64 	%rd106, [%rd15+15360], %rd105;
$L__BB3_130:
	add.s32 	%r466, %r466, 8;
	setp.ne.s32 	%p77, %r466, %r16;
	mov.u32 	%r468, %r16;
	@%p77 bra 	$L__BB3_114;
$L__BB3_131:
	setp.eq.s32 	%p78, %r3, 0;
	@%p78 bra 	$L__BB3_152;
	setp.lt.u32 	%p79, %r4, 3;
	@%p79 bra 	$L__BB3_142;
	shl.b32 	%r391, %r468, 10;
	add.s32 	%r145, %r6, %r391;
	ld.shared.u32 	%r146, [%r145+512];
	setp.eq.s32 	%p80, %r146, 0;
	@%p80 bra 	$L__BB3_135;
	shl.b32 	%r393, %r468, 8;
	add.s32 	%r394, %r393, %r384;
	mul.wide.u32 	%rd107, %r394, 8;
	add.s64 	%rd108, %rd2, %rd107;
	cvt.u64.u32 	%rd109, %r146;
	atom.global.add.u64 	%rd110, [%rd108+1024], %rd109;
$L__BB3_135:
	ld.shared.u32 	%r147, [%r145+1536];
	setp.eq.s32 	%p81, %r147, 0;
	@%p81 bra 	$L__BB3_137;
	shl.b32 	%r396, %r468, 8;
	add.s32 	%r397, %r396, %r384;
	add.s32 	%r398, %r397, 256;
	mul.wide.u32 	%rd111, %r398, 8;
	add.s64 	%rd112, %rd2, %rd111;
	cvt.u64.u32 	%rd113, %r147;
	atom.global.add.u64 	%rd114, [%rd112+1024], %rd113;
$L__BB3_137:
	ld.shared.u32 	%r148, [%r145+2560];
	setp.eq.s32 	%p82, %r148, 0;
	@%p82 bra 	$L__BB3_139;
	shl.b32 	%r400, %r468, 8;
	add.s32 	%r401, %r400, %r384;
	add.s32 	%r402, %r401, 512;
	mul.wide.u32 	%rd115, %r402, 8;
	add.s64 	%rd116, %rd2, %rd115;
	cvt.u64.u32 	%rd117, %r148;
	atom.global.add.u64 	%rd118, [%rd116+1024], %rd117;
$L__BB3_139:
	ld.shared.u32 	%r149, [%r145+3584];
	setp.eq.s32 	%p83, %r149, 0;
	@%p83 bra 	$L__BB3_141;
	shl.b32 	%r404, %r468, 8;
	add.s32 	%r405, %r404, %r384;
	add.s32 	%r406, %r405, 768;
	mul.wide.u32 	%rd119, %r406, 8;
	add.s64 	%rd120, %rd2, %rd119;
	cvt.u64.u32 	%rd121, %r149;
	atom.global.add.u64 	%rd122, [%rd120+1024], %rd121;
$L__BB3_141:
	add.s32 	%r468, %r468, 4;
$L__BB3_142:
	setp.eq.s32 	%p84, %r5, 0;
	@%p84 bra 	$L__BB3_152;
	setp.eq.s32 	%p85, %r119, 0;
	@%p85 bra 	$L__BB3_149;
	shl.b32 	%r407, %r468, 10;
	add.s32 	%r152, %r6, %r407;
	ld.shared.u32 	%r153, [%r152+512];
	setp.eq.s32 	%p86, %r153, 0;
	@%p86 bra 	$L__BB3_146;
	shl.b32 	%r409, %r468, 8;
	add.s32 	%r410, %r409, %r384;
	mul.wide.u32 	%rd123, %r410, 8;
	add.s64 	%rd124, %rd2, %rd123;
	cvt.u64.u32 	%rd125, %r153;
	atom.global.add.u64 	%rd126, [%rd124+1024], %rd125;
$L__BB3_146:
	ld.shared.u32 	%r154, [%r152+1536];
	setp.eq.s32 	%p87, %r154, 0;
	@%p87 bra 	$L__BB3_148;
	shl.b32 	%r412, %r468, 8;
	add.s32 	%r413, %r412, %r384;
	add.s32 	%r414, %r413, 256;
	mul.wide.u32 	%rd127, %r414, 8;
	add.s64 	%rd128, %rd2, %rd127;
	cvt.u64.u32 	%rd129, %r154;
	atom.global.add.u64 	%rd130, [%rd128+1024], %rd129;
$L__BB3_148:
	add.s32 	%r468, %r468, 2;
$L__BB3_149:
	setp.eq.s32 	%p88, %r17, 0;
	@%p88 bra 	$L__BB3_152;
	shl.b32 	%r415, %r468, 10;
	add.s32 	%r416, %r6, %r415;
	ld.shared.u32 	%r157, [%r416+512];
	setp.eq.s32 	%p89, %r157, 0;
	@%p89 bra 	$L__BB3_152;
	shl.b32 	%r418, %r468, 8;
	add.s32 	%r419, %r418, %r384;
	mul.wide.u32 	%rd131, %r419, 8;
	add.s64 	%rd132, %rd2, %rd131;
	cvt.u64.u32 	%rd133, %r157;
	atom.global.add.u64 	%rd134, [%rd132+1024], %rd133;
$L__BB3_152:
	bar.sync 	0;
	add.s64 	%rd135, %rd135, 1;
	setp.ne.s64 	%p90, %rd135, %rd6;
	@%p90 bra 	$L__BB3_2;
$L__BB3_153:
	ret;

}
	// .globl	_ZN3cub18CUB_300001_SM_10006detail10radix_sort33DeviceRadixSortExclusiveSumKernelINS1_5radix10policy_hubIjNS0_8NullTypeEyE10Policy1000EyEEvPT0_
.visible .entry _ZN3cub18CUB_300001_SM_10006detail10radix_sort33DeviceRadixSortExclusiveSumKernelINS1_5radix10policy_hubIjNS0_8NullTypeEyE10Policy1000EyEEvPT0_(
	.param .u64 .ptr .align 1 _ZN3cub18CUB_300001_SM_10006detail10radix_sort33DeviceRadixSortExclusiveSumKernelINS1_5radix10policy_hubIjNS0_8NullTypeEyE10Policy1000EyEEvPT0__param_0
)
{
	.reg .pred 	%p<4>;
	.reg .b32 	%r<28>;
	.reg .b64 	%rd<54>;
	// demoted variable
	.shared .align 16 .b8 _ZZN3cub18CUB_300001_SM_10006detail10radix_sort33DeviceRadixSortExclusiveSumKernelINS1_5radix10policy_hubIjNS0_8NullTypeEyE10Policy1000EyEEvPT0_E12temp_storage[2336];
	ld.param.u64 	%rd5, [_ZN3cub18CUB_300001_SM_10006detail10radix_sort33DeviceRadixSortExclusiveSumKernelINS1_5radix10policy_hubIjNS0_8NullTypeEyE10Policy1000EyEEvPT0__param_0];
	cvta.to.global.u64 	%rd6, %rd5;
	mov.u32 	%r3, %ctaid.x;
	shl.b32 	%r4, %r3, 8;
	mov.u32 	%r1, %tid.x;
	setp.gt.u32 	%p1, %r1, 255;
	add.s32 	%r5, %r4, %r1;
	mul.wide.s32 	%rd7, %r5, 8;
	add.s64 	%rd1, %rd6, %rd7;
	@%p1 bra 	$L__BB4_2;
	ld.global.u64 	%rd53, [%rd1];
$L__BB4_2:
	shr.u32 	%r6, %r1, 3;
	add.s32 	%r7, %r6, %r1;
	shl.b32 	%r8, %r7, 3;
	mov.u32 	%r9, _ZZN3cub18CUB_300001_SM_10006detail10radix_sort33DeviceRadixSortExclusiveSumKernelINS1_5radix10policy_hubIjNS0_8NullTypeEyE10Policy1000EyEEvPT0_E12temp_storage;
	add.s32 	%r10, %r9, %r8;
	add.s32 	%r2, %r10, 16;
	st.shared.u64 	[%r10+16], %rd53;
	bar.sync 	0;
	setp.gt.u32 	%p2, %r1, 31;
	@%p2 bra 	$L__BB4_4;
	mad.lo.s32 	%r27, %r1, 72, %r9;
	ld.shared.u64 	%rd23, [%r27+16];
	ld.shared.u64 	%rd24, [%r27+24];
	ld.shared.u64 	%rd25, [%r27+32];
	ld.shared.u64 	%rd26, [%r27+40];
	ld.shared.u64 	%rd27, [%r27+48];
	ld.shared.u64 	%rd28, [%r27+56];
	ld.shared.u64 	%rd29, [%r27+64];
	ld.shared.u64 	%rd30, [%r27+72];
	add.s64 	%rd31, %rd24, %rd23;
	add.s64 	%rd32, %rd31, %rd25;
	add.s64 	%rd33, %rd32, %rd26;
	add.s64 	%rd34, %rd33, %rd27;
	add.s64 	%rd35, %rd34, %rd28;
	add.s64 	%rd36, %rd35, %rd29;
	add.s64 	%rd10, %rd36, %rd30;
	mov.b32 	%r11, 1;
	mov.b32 	%r24, 0;
	mov.b32 	%r25, -1;
	// begin inline asm
	{  .reg .u64 r0;  .reg .u32 lo;  .reg .u32 hi;  .reg .pred p;  mov.b64 {lo, hi}, %rd10;  shfl.sync.up.b32 lo|p, lo, %r11, %r24, %r25;  shfl.sync.up.b32 hi|p, hi, %r11, %r24, %r25;  mov.b64 r0, {lo, hi};  @p add.u64 r0, r0, %rd10;  mov.u64 %rd8, r0;}
	// end inline asm
	mov.b32 	%r14, 2;
	// begin inline asm
	{  .reg .u64 r0;  .reg .u32 lo;  .reg .u32 hi;  .reg .pred p;  mov.b64 {lo, hi}, %rd8;  shfl.sync.up.b32 lo|p, lo, %r14, %r24, %r25;  shfl.sync.up.b32 hi|p, hi, %r14, %r24, %r25;  mov.b64 r0, {lo, hi};  @p add.u64 r0, r0, %rd8;  mov.u64 %rd11, r0;}
	// end inline asm
	mov.b32 	%r17, 4;
	// begin inline asm
	{  .reg .u64 r0;  .reg .u32 lo;  .reg .u32 hi;  .reg .pred p;  mov.b64 {lo, hi}, %rd11;  shfl.sync.up.b32 lo|p, lo, %r17, %r24, %r25;  shfl.sync.up.b32 hi|p, hi, %r17, %r24, %r25;  mov.b64 r0, {lo, hi};  @p add.u64 r0, r0, %rd11;  mov.u64 %rd14, r0;}
	// end inline asm
	mov.b32 	%r20, 8;
	// begin inline asm
	{  .reg .u64 r0;  .reg .u32 lo;  .reg .u32 hi;  .reg .pred p;  mov.b64 {lo, hi}, %rd14;  shfl.sync.up.b32 lo|p, lo, %r20, %r24, %r25;  shfl.sync.up.b32 hi|p, hi, %r20, %r24, %r25;  mov.b64 r0, {lo, hi};  @p add.u64 r0, r0, %rd14;  mov.u64 %rd17, r0;}
	// end inline asm
	mov.b32 	%r23, 16;
	// begin inline asm
	{  .reg .u64 r0;  .reg .u32 lo;  .reg .u32 hi;  .reg .pred p;  mov.b64 {lo, hi}, %rd17;  shfl.sync.up.b32 lo|p, lo, %r23, %r24, %r25;  shfl.sync.up.b32 hi|p, hi, %r23, %r24, %r25;  mov.b64 r0, {lo, hi};  @p add.u64 r0, r0, %rd17;  mov.u64 %rd20, r0;}
	// end inline asm
	sub.s64 	%rd37, %rd20, %rd10;
	ld.shared.u64 	%rd38, [%r27+16];
	ld.shared.u64 	%rd39, [%r27+24];
	ld.shared.u64 	%rd40, [%r27+32];
	ld.shared.u64 	%rd41, [%r27+40];
	ld.shared.u64 	%rd42, [%r27+48];
	ld.shared.u64 	%rd43, [%r27+56];
	ld.shared.u64 	%rd44, [%r27+64];
	add.s64 	%rd45, %rd38, %rd37;
	add.s64 	%rd46, %rd39, %rd45;
	add.s64 	%rd47, %rd40, %rd46;
	add.s64 	%rd48, %rd41, %rd47;
	add.s64 	%rd49, %rd42, %rd48;
	add.s64 	%rd50, %rd43, %rd49;
	add.s64 	%rd51, %rd44, %rd50;
	st.shared.u64 	[%r27+16], %rd37;
	st.shared.u64 	[%r27+24], %rd45;
	st.shared.u64 	[%r27+32], %rd46;
	st.shared.u64 	[%r27+40], %rd47;
	st.shared.u64 	[%r27+48], %rd48;
	st.shared.u64 	[%r27+56], %rd49;
	st.shared.u64 	[%r27+64], %rd50;
	st.shared.u64 	[%r27+72], %rd51;
$L__BB4_4:
	setp.gt.u32 	%p3, %r1, 255;
	bar.sync 	0;
	@%p3 bra 	$L__BB4_6;
	ld.shared.u64 	%rd52, [%r2];
	st.global.u64 	[%rd1], %rd52;
$L__BB4_6:
	ret;

}
	// .globl	_ZN3cub18CUB_300001_SM_10006detail10radix_sort29DeviceRadixSortOnesweepKernelINS1_5radix10policy_hubIjNS0_8NullTypeEyE10Policy1000ELNS0_9SortOrderE0EjS6_yiiNS1_21identity_decomposer_tEEEvPT5_SC_PT3_PKSD_PT1_PKSH_PT2_PKSL_T4_iiT6_
.visible .entry _ZN3cub18CUB_300001_SM_10006detail10radix_sort29DeviceRadixSortOnesweepKernelINS1_5radix10policy_hubIjNS0_8NullTypeEyE10Policy1000ELNS0_9SortOrderE0EjS6_yiiNS1_21identity_decomposer_tEEEvPT5_SC_PT3_PKSD_PT1_PKSH_PT2_PKSL_T4_iiT6_(
	.param .u64 .ptr .align 1 _ZN3cub18CUB_300001_SM_10006detail10radix_sort29DeviceRadixSortOnesweepKernelINS1_5radix10policy_hubIjNS0_8NullTypeEyE10Policy1000ELNS0_9SortOrderE0EjS6_yiiNS1_21identity_decomposer_tEEEvPT5_SC_PT3_PKSD_PT1_PKSH_PT2_PKSL_T4_iiT6__param_0,
	.param .u64 .ptr .align 1 _ZN3cub18CUB_300001_SM_10006detail10radix_sort29DeviceRadixSortOnesweepKernelINS1_5radix10policy_hubIjNS0_8NullTypeEyE10Policy1000ELNS0_9SortOrderE0EjS6_yiiNS1_21identity_decomposer_tEEEvPT5_SC_PT3_PKSD_PT1_PKSH_PT2_PKSL_T4_iiT6__param_1,
	.param .u64 .ptr .align 1 _ZN3cub18CUB_300001_SM_10006detail10radix_sort29DeviceRadixSortOnesweepKernelINS1_5radix10policy_hubIjNS0_8NullTypeEyE10Policy1000ELNS0_9SortOrderE0EjS6_yiiNS1_21identity_decomposer_tEEEvPT5_SC_PT3_PKSD_PT1_PKSH_PT2_PKSL_T4_iiT6__param_2,
	.param .u64 .ptr .align 1 _ZN3cub18CUB_300001_SM_10006detail10radix_sort29DeviceRadixSortOnesweepKernelINS1_5radix10policy_hubIjNS0_8NullTypeEyE10Policy1000ELNS0_9SortOrderE0EjS6_yiiNS1_21identity_decomposer_tEEEvPT5_SC_PT3_PKSD_PT1_PKSH_PT2_PKSL_T4_iiT6__param_3,
	.param .u64 .ptr .align 1 _ZN3cub18CUB_300001_SM_10006detail10radix_sort29DeviceRadixSortOnesweepKernelINS1_5radix10policy_hubIjNS0_8NullTypeEyE10Policy1000ELNS0_9SortOrderE0EjS6_yiiNS1_21identity_decomposer_tEEEvPT5_SC_PT3_PKSD_PT1_PKSH_PT2_PKSL_T4_iiT6__param_4,
	.param .u64 .ptr .align 1 _ZN3cub18CUB_300001_SM_10006detail10radix_sort29DeviceRadixSortOnesweepKernelINS1_5radix10policy_hubIjNS0_8NullTypeEyE10Policy1000ELNS0_9SortOrderE0EjS6_yiiNS1_21identity_decomposer_tEEEvPT5_SC_PT3_PKSD_PT1_PKSH_PT2_PKSL_T4_iiT6__param_5,
	.param .u64 .ptr .align 1 _ZN3cub18CUB_300001_SM_10006detail10radix_sort29DeviceRadixSortOnesweepKernelINS1_5radix10policy_hubIjNS0_8NullTypeEyE10Policy1000ELNS0_9SortOrderE0EjS6_yiiNS1_21identity_decomposer_tEEEvPT5_SC_PT3_PKSD_PT1_PKSH_PT2_PKSL_T4_iiT6__param_6,
	.param .u64 .ptr .align 1 _ZN3cub18CUB_300001_SM_10006detail10radix_sort29DeviceRadixSortOnesweepKernelINS1_5radix10policy_hubIjNS0_8NullTypeEyE10Policy1000ELNS0_9SortOrderE0EjS6_yiiNS1_21identity_decomposer_tEEEvPT5_SC_PT3_PKSD_PT1_PKSH_PT2_PKSL_T4_iiT6__param_7,
	.param .u32 _ZN3cub18CUB_300001_SM_10006detail10radix_sort29DeviceRadixSortOnesweepKernelINS1_5radix10policy_hubIjNS0_8NullTypeEyE10Policy1000ELNS0_9SortOrderE0EjS6_yiiNS1_21identity_decomposer_tEEEvPT5_SC_PT3_PKSD_PT1_PKSH_PT2_PKSL_T4_iiT6__param_8,
	.param .u32 _ZN3cub18CUB_300001_SM_10006detail10radix_sort29DeviceRadixSortOnesweepKernelINS1_5radix10policy_hubIjNS0_8NullTypeEyE10Policy1000ELNS0_9SortOrderE0EjS6_yiiNS1_21identity_decomposer_tEEEvPT5_SC_PT3_PKSD_PT1_PKSH_PT2_PKSL_T4_iiT6__param_9,
	.param .u32 _ZN3cub18CUB_300001_SM_10006detail10radix_sort29DeviceRadixSortOnesweepKernelINS1_5radix10policy_hubIjNS0_8NullTypeEyE10Policy1000ELNS0_9SortOrderE0EjS6_yiiNS1_21identity_decomposer_tEEEvPT5_SC_PT3_PKSD_PT1_PKSH_PT2_PKSL_T4_iiT6__param_10,
	.param .align 1 .b8 _ZN3cub18CUB_300001_SM_10006detail10radix_sort29DeviceRadixSortOnesweepKernelINS1_5radix10policy_hubIjNS0_8NullTypeEyE10Policy1000ELNS0_9SortOrderE0EjS6_yiiNS1_21identity_decomposer_tEEEvPT5_SC_PT3_PKSD_PT1_PKSH_PT2_PKSL_T4_iiT6__param_11[1]
)
.maxntid 384
{
	.reg .pred 	%p<143>;
	.reg .b32 	%r<1708>;
	.reg .b64 	%rd<242>;
	// demoted variable
	.shared .align 16 .b8 _ZZN3cub18CUB_300001_SM_10006detail10radix_sort29DeviceRadixSortOnesweepKernelINS1_5radix10policy_hubIjNS0_8NullTypeEyE10Policy1000ELNS0_9SortOrderE0EjS6_yiiNS1_21identity_decomposer_tEEEvPT5_SC_PT3_PKSD_PT1_PKSH_PT2_PKSL_T4_iiT6_E1s[31232];
	ld.param.u64 	%rd18, [_ZN3cub18CUB_300001_SM_10006detail10radix_sort29DeviceRadixSortOnesweepKernelINS1_5radix10policy_hubIjNS0_8NullTypeEyE10Policy1000ELNS0_9SortOrderE0EjS6_yiiNS1_21identity_decomposer_tEEEvPT5_SC_PT3_PKSD_PT1_PKSH_PT2_PKSL_T4_iiT6__param_1];
	ld.param.u64 	%rd22, [_ZN3cub18CUB_300001_SM_10006detail10radix_sort29DeviceRadixSortOnesweepKernelINS1_5radix10policy_hubIjNS0_8NullTypeEyE10Policy1000ELNS0_9SortOrderE0EjS6_yiiNS1_21identity_decomposer_tEEEvPT5_SC_PT3_PKSD_PT1_PKSH_PT2_PKSL_T4_iiT6__param_5];
	ld.param.u32 	%r247, [_ZN3cub18CUB_300001_SM_10006detail10radix_sort29DeviceRadixSortOnesweepKernelINS1_5radix10policy_hubIjNS0_8NullTypeEyE10Policy1000ELNS0_9SortOrderE0EjS6_yiiNS1_21identity_decomposer_tEEEvPT5_SC_PT3_PKSD_PT1_PKSH_PT2_PKSL_T4_iiT6__param_10];
	cvta.to.global.u64 	%rd1, %rd22;
	mov.u32 	%r1, %tid.x;
	shr.u32 	%r2, %r1, 5;
	// begin inline asm
	mov.u32 %r248, %laneid;
	// end inline asm
	setp.ne.s32 	%p1, %r1, 0;
	@%p1 bra 	$L__BB5_2;
	cvta.to.global.u64 	%rd23, %rd18;
	atom.global.add.u32 	%r249, [%rd23], 1;
	st.shared.u32 	[_ZZN3cub18CUB_300001_SM_10006detail10radix_sort29DeviceRadixSortOnesweepKernelINS1_5radix10policy_hubIjNS0_8NullTypeEyE10Policy1000ELNS0_9SortOrderE0EjS6_yiiNS1_21identity_decomposer_tEEEvPT5_SC_PT3_PKSD_PT1_PKSH_PT2_PKSL_T4_iiT6_E1s+29184], %r249;
$L__BB5_2:
	ld.param.u32 	%r1582, [_ZN3cub18CUB_300001_SM_10006detail10radix_sort29DeviceRadixSortOnesweepKernelINS1_5radix10policy_hubIjNS0_8NullTypeEyE10Policy1000ELNS0_9SortOrderE0EjS6_yiiNS1_21identity_decomposer_tEEEvPT5_SC_PT3_PKSD_PT1_PKSH_PT2_PKSL_T4_iiT6__param_8];
	bar.sync 	0;
	ld.shared.u32 	%r4, [_ZZN3cub18CUB_300001_SM_10006detail10radix_sort29DeviceRadixSortOnesweepKernelINS1_5radix10policy_hubIjNS0_8NullTypeEyE10Policy1000ELNS0_9SortOrderE0EjS6_yiiNS1_21identity_decomposer_tEEEvPT5_SC_PT3_PKSD_PT1_PKSH_PT2_PKSL_T4_iiT6_E1s+29184];
	mul.lo.s32 	%r250, %r4, 7296;
	add.s32 	%r251, %r250, 7296;
	setp.gt.s32 	%p2, %r251, %r1582;
	cvt.s64.s32 	%rd2, %r250;
	@%p2 bra 	$L__BB5_4;
	and.b32  	%r252, %r1, 31;
	and.b32  	%r253, %r1, 992;
	mul.lo.s32 	%r254, %r253, 19;
	or.b32  	%r255, %r254, %r252;
	cvt.u64.u32 	%rd24, %r255;
	add.s64 	%rd25, %rd24, %rd2;
	shl.b64 	%rd26, %rd25, 2;
	add.s64 	%rd27, %rd1, %rd26;
	ld.global.u32 	%r1653, [%rd27];
	ld.global.u32 	%r1654, [%rd27+128];
	ld.global.u32 	%r1655, [%rd27+256];
	ld.global.u32 	%r1656, [%rd27+384];
	ld.global.u32 	%r1657, [%rd27+512];
	ld.global.u32 	%r1658, [%rd27+640];
	ld.global.u32 	%r1659, [%rd27+768];
	ld.global.u32 	%r1660, [%rd27+896];
	ld.global.u32 	%r1661, [%rd27+1024];
	ld.global.u32 	%r1662, [%rd27+1152];
	ld.global.u32 	%r1663, [%rd27+1280];
	ld.global.u32 	%r1664, [%rd27+1408];
	ld.global.u32 	%r1665, [%rd27+1536];
	ld.global.u32 	%r1666, [%rd27+1664];
	ld.global.u32 	%r1667, [%rd27+1792];
	ld.global.u32 	%r1668, [%rd27+1920];
	ld.global.u32 	%r1669, [%rd27+2048];
	ld.global.u32 	%r1670, [%rd27+2176];
	ld.global.u32 	%r1671, [%rd27+2304];
	bra.uni 	$L__BB5_42;
$L__BB5_4:
	ld.param.u32 	%r1583, [_ZN3cub18CUB_300001_SM_10006detail10radix_sort29DeviceRadixSortOnesweepKernelINS1_5radix10policy_hubIjNS0_8NullTypeEyE10Policy1000ELNS0_9SortOrderE0EjS6_yiiNS1_21identity_decomposer_tEEEvPT5_SC_PT3_PKSD_PT1_PKSH_PT2_PKSL_T4_iiT6__param_8];
	cvt.u32.u64 	%r257, %rd2;
	sub.s32 	%r24, %r1583, %r257;
	and.b32  	%r258, %r1, 31;
	and.b32  	%r259, %r1, 992;
	mul.lo.s32 	%r260, %r259, 19;
	or.b32  	%r25, %r260, %r258;
	setp.ge.s32 	%p3, %r25, %r24;
	cvt.u64.u32 	%rd28, %r25;
	add.s64 	%rd29, %rd28, %rd2;
	shl.b64 	%rd30, %rd29, 2;
	add.s64 	%rd3, %rd1, %rd30;
	mov.b32 	%r1653, -1;
	@%p3 bra 	$L__BB5_6;
	ld.global.u32 	%r1653, [%rd3];
$L__BB5_6:
	add.s32 	%r262, %r25, 32;
	setp.ge.s32 	%p4, %r262, %r24;
	mov.b32 	%r1654, -1;
	@%p4 bra 	$L__BB5_8;
	ld.global.u32 	%r1654, [%rd3+128];
$L__BB5_8:
	add.s32 	%r264, %r25, 64;
	setp.ge.s32 	%p5, %r264, %r24;
	mov.b32 	%r1655, -1;
	@%p5 bra 	$L__BB5_10;
	ld.global.u32 	%r1655, [%rd3+256];
$L__BB5_10:
	add.s32 	%r266, %r25, 96;
	setp.ge.s32 	%p6, %r266, %r24;
	mov.b32 	%r1656, -1;
	@%p6 bra 	$L__BB5_12;
	ld.global.u32 	%r1656, [%rd3+384];
$L__BB5_12:
	add.s32 	%r268, %r25, 128;
	setp.ge.s32 	%p7, %r268, %r24;
	mov.b32 	%r1657, -1;
	@%p7 bra 	$L__BB5_14;
	ld.global.u32 	%r1657, [%rd3+512];
$L__BB5_14:
	add.s32 	%r270, %r25, 160;
	setp.ge.s32 	%p8, %r270, %r24;
	mov.b32 	%r1658, -1;
	@%p8 bra 	$L__BB5_16;
	ld.global.u32 	%r1658, [%rd3+640];
$L__BB5_16:
	add.s32 	%r272, %r25, 192;
	setp.ge.s32 	%p9, %r272, %r24;
	mov.b32 	%r1659, -1;
	@%p9 bra 	$L__BB5_18;
	ld.global.u32 	%r1659, [%rd3+768];
$L__BB5_18:
	add.s32 	%r274, %r25, 224;
	setp.ge.s32 	%p10, %r274, %r24;
	mov.b32 	%r1660, -1;
	@%p10 bra 	$L__BB5_20;
	ld.global.u32 	%r1660, [%rd3+896];
$L__BB5_20:
	add.s32 	%r276, %r25, 256;
	setp.ge.s32 	%p11, %r276, %r24;
	mov.b32 	%r1661, -1;
	@%p11 bra 	$L__BB5_22;
	ld.global.u32 	%r1661, [%rd3+1024];
$L__BB5_22:
	add.s32 	%r278, %r25, 288;
	setp.ge.s32 	%p12, %r278, %r24;
	mov.b32 	%r1662, -1;
	@%p12 bra 	$L__BB5_24;
	ld.global.u32 	%r1662, [%rd3+1152];
$L__BB5_24:
	add.s32 	%r280, %r25, 320;
	setp.ge.s32 	%p13, %r280, %r24;
	mov.b32 	%r1663, -1;
	@%p13 bra 	$L__BB5_26;
	ld.global.u32 	%r1663, [%rd3+1280];
$L__BB5_26:
	add.s32 	%r282, %r25, 352;
	setp.ge.s32 	%p14, %r282, %r24;
	mov.b32 	%r1664, -1;
	@%p14 bra 	$L__BB5_28;
	ld.global.u32 	%r1664, [%rd3+1408];
$L__BB5_28:
	add.s32 	%r284, %r25, 384;
	setp.ge.s32 	%p15, %r284, %r24;
	mov.b32 	%r1665, -1;
	@%p15 bra 	$L__BB5_30;
	ld.global.u32 	%r1665, [%rd3+1536];
$L__BB5_30:
	add.s32 	%r286, %r25, 416;
	setp.ge.s32 	%p16, %r286, %r24;
	mov.b32 	%r1666, -1;
	@%p16 bra 	$L__BB5_32;
	ld.global.u32 	%r1666, [%rd3+1664];
$L__BB5_32:
	add.s32 	%r288, %r25, 448;
	setp.ge.s32 	%p17, %r288, %r24;
	mov.b32 	%r1667, -1;
	@%p17 bra 	$L__BB5_34;
	ld.global.u32 	%r1667, [%rd3+1792];
$L__BB5_34:
	add.s32 	%r290, %r25, 480;
	setp.ge.s32 	%p18, %r290, %r24;
	mov.b32 	%r1668, -1;
	@%p18 bra 	$L__BB5_36;
	ld.global.u32 	%r1668, [%rd3+1920];
$L__BB5_36:
	add.s32 	%r292, %r25, 512;
	setp.ge.s32 	%p19, %r292, %r24;
	mov.b32 	%r1669, -1;
	@%p19 bra 	$L__BB5_38;
	ld.global.u32 	%r1669, [%rd3+2048];
$L__BB5_38:
	add.s32 	%r294, %r25, 544;
	setp.ge.s32 	%p20, %r294, %r24;
	mov.b32 	%r1670, -1;
	@%p20 bra 	$L__BB5_40;
	ld.global.u32 	%r1670, [%rd3+2176];
$L__BB5_40:
	add.s32 	%r296, %r25, 576;
	setp.ge.s32 	%p21, %r296, %r24;
	mov.b32 	%r1671, -1;
	@%p21 bra 	$L__BB5_42;
	ld.global.u32 	%r1671, [%rd3+2304];
$L__BB5_42:
	mov.b32 	%r297, -1;
	shl.b32 	%r298, %r297, %r247;
	not.b32 	%r82, %r298;
	shl.b32 	%r299, %r2, 10;
	mov.u32 	%r300, _ZZN3cub18CUB_300001_SM_10006detail10radix_sort29DeviceRadixSortOnesweepKernelINS1_5radix10policy_hubIjNS0_8NullTypeEyE10Policy1000ELNS0_9SortOrderE0EjS6_yiiNS1_21identity_decomposer_tEEEvPT5_SC_PT3_PKSD_PT1_PKSH_PT2_PKSL_T4_iiT6_E1s;
	add.s32 	%r83, %r300, %r299;
	setp.gt.s32 	%p22, %r248, 255;
	@%p22 bra 	$L__BB5_55;
	max.s32 	%r301, %r248, 224;
	sub.s32 	%r302, %r301, %r248;
	add.s32 	%r303, %r302, 31;
	shr.u32 	%r304, %r303, 5;
	add.s32 	%r84, %r304, 1;
	and.b32  	%r85, %r84, 15;
	setp.lt.u32 	%p23, %r303, 480;
	mov.u32 	%r1675, %r248;
	@%p23 bra 	$L__BB5_46;
	and.b32  	%r305, %r84, 268435440;
	neg.s32 	%r1673, %r305;
	shl.b32 	%r307, %r248, 2;
	add.s32 	%r308, %r299, %r307;
	add.s32 	%r310, %r308, %r300;
	add.s32 	%r1672, %r310, 1024;
	mov.u32 	%r1675, %r248;
$L__BB5_45:
	.pragma "nounroll";
	mov.b32 	%r311, 0;
	st.shared.u32 	[%r1672+-1024], %r311;
	st.shared.u32 	[%r1672+-896], %r311;
	st.shared.u32 	[%r1672+-768], %r311;
	st.shared.u32 	[%r1672+-640], %r311;
	st.shared.u32 	[%r1672+-512], %r311;
	st.shared.u32 	[%r1672+-384], %r311;
	st.shared.u32 	[%r1672+-256], %r311;
	st.shared.u32 	[%r1672+-128], %r311;
	st.shared.u32 	[%r1672], %r311;
	st.shared.u32 	[%r1672+128], %r311;
	st.shared.u32 	[%r1672+256], %r311;
	st.shared.u32 	[%r1672+384], %r311;
	st.shared.u32 	[%r1672+512], %r311;
	st.shared.u32 	[%r1672+640], %r311;
	st.shared.u32 	[%r1672+768], %r311;
	st.shared.u32 	[%r1672+896], %r311;
	add.s32 	%r1675, %r1675, 512;
	add.s32 	%r1673, %r1673, 16;
	add.s32 	%r1672, %r1672, 2048;
	setp.ne.s32 	%p24, %r1673, 0;
	@%p24 bra 	$L__BB5_45;
$L__BB5_46:
	setp.eq.s32 	%p25, %r85, 0;
	@%p25 bra 	$L__BB5_55;
	and.b32  	%r95, %r84, 7;
	setp.lt.u32 	%p26, %r85, 8;
	@%p26 bra 	$L__BB5_49;
	shl.b32 	%r312, %r1675, 2;
	add.s32 	%r313, %r83, %r312;
	mov.b32 	%r314, 0;
	st.shared.u32 	[%r313], %r314;
	st.shared.u32 	[%r313+128], %r314;
	st.shared.u32 	[%r313+256], %r314;
	st.shared.u32 	[%r313+384], %r314;
	st.shared.u32 	[%r313+512], %r314;
	st.shared.u32 	[%r313+640], %r314;
	st.shared.u32 	[%r313+768], %r314;
	st.shared.u32 	[%r313+896], %r314;
	add.s32 	%r1675, %r1675, 256;
$L__BB5_49:
	setp.eq.s32 	%p27, %r95, 0;
	@%p27 bra 	$L__BB5_55;
	and.b32  	%r98, %r84, 3;
	setp.lt.u32 	%p28, %r95, 4;
	@%p28 bra 	$L__BB5_52;
	shl.b32 	%r315, %r1675, 2;
	add.s32 	%r316, %r83, %r315;
	mov.b32 	%r317, 0;
	st.shared.u32 	[%r316], %r317;
	st.shared.u32 	[%r316+128], %r317;
	st.shared.u32 	[%r316+256], %r317;
	st.shared.u32 	[%r316+384], %r317;
	add.s32 	%r1675, %r1675, 128;
$L__BB5_52:
	setp.eq.s32 	%p29, %r98, 0;
	@%p29 bra 	$L__BB5_55;
	shl.b32 	%r319, %r1675, 2;
	add.s32 	%r320, %r299, %r319;
	add.s32 	%r1679, %r300, %r320;
	neg.s32 	%r1678, %r98;
$L__BB5_54:
	.pragma "nounroll";
	mov.b32 	%r322, 0;
	st.shared.u32 	[%r1679], %r322;
	add.s32 	%r1679, %r1679, 128;
	add.s32 	%r1678, %r1678, 1;
	setp.ne.s32 	%p30, %r1678, 0;
	@%p30 bra 	$L__BB5_54;
$L__BB5_55:
	ld.param.u32 	%r1590, [_ZN3cub18CUB_300001_SM_10006detail10radix_sort29DeviceRadixSortOnesweepKernelINS1_5radix10policy_hubIjNS0_8NullTypeEyE10Policy1000ELNS0_9SortOrderE0EjS6_yiiNS1_21identity_decomposer_tEEEvPT5_SC_PT3_PKSD_PT1_PKSH_PT2_PKSL_T4_iiT6__param_9];
	bar.warp.sync 	-1;
	shr.u32 	%r324, %r1653, %r1590;
	and.b32  	%r107, %r324, %r82;
	shl.b32 	%r325, %r1, 5;
	and.b32  	%r326, %r325, 31744;
	mov.u32 	%r327, _ZZN3cub18CUB_300001_SM_10006detail10radix_sort29DeviceRadixSortOnesweepKernelINS1_5radix10policy_hubIjNS0_8NullTypeEyE10Policy1000ELNS0_9SortOrderE0EjS6_yiiNS1_21identity_decomposer_tEEEvPT5_SC_PT3_PKSD_PT1_PKSH_PT2_PKSL_T4_iiT6_E1s;
	add.s32 	%r328, %r327, %r326;
	shl.b32 	%r329, %r107, 2;
	add.s32 	%r108, %r328, %r329;
	atom.shared.add.u32 	%r330, [%r108], 1;
	shr.u32 	%r331, %r1654, %r1590;
	and.b32  	%r332, %r331, %r82;
	shl.b32 	%r333, %r332, 2;
	add.s32 	%r109, %r328, %r333;
	atom.shared.add.u32 	%r334, [%r109], 1;
	shr.u32 	%r335, %r1655, %r1590;
	and.b32  	%r336, %r335, %r82;
	shl.b32 	%r337, %r336, 2;
	add.s32 	%r110, %r328, %r337;
	atom.shared.add.u32 	%r338, [%r110], 1;
	shr.u32 	%r339, %r1656, %r1590;
	and.b32  	%r340, %r339, %r82;
	shl.b32 	%r341, %r340, 2;
	add.s32 	%r111, %r328, %r341;
	atom.shared.add.u32 	%r342, [%r111], 1;
	shr.u32 	%r343, %r1657, %r1590;
	and.b32  	%r344, %r343, %r82;
	shl.b32 	%r345, %r344, 2;
	add.s32 	%r112, %r328, %r345;
	atom.shared.add.u32 	%r346, [%r112], 1;
	shr.u32 	%r347, %r1658, %r1590;
	and.b32  	%r348, %r347, %r82;
	shl.b32 	%r349, %r348, 2;
	add.s32 	%r113, %r328, %r349;
	atom.shared.add.u32 	%r350, [%r113], 1;
	shr.u32 	%r351, %r1659, %r1590;
	and.b32  	%r352, %r351, %r82;
	shl.b32 	%r353, %r352, 2;
	add.s32 	%r114, %r328, %r353;
	atom.shared.add.u32 	%r354, [%r114], 1;
	shr.u32 	%r355, %r1660, %r1590;
	and.b32  	%r356, %r355, %r82;
	shl.b32 	%r357, %r356, 2;
	add.s32 	%r358, %r328, %r357;
	atom.shared.add.u32 	%r359, [%r358], 1;
	shr.u32 	%r360, %r1661, %r1590;
	and.b32  	%r361, %r360, %r82;
	shl.b32 	%r362, %r361, 2;
	add.s32 	%r363, %r328, %r362;
	atom.shared.add.u32 	%r364, [%r363], 1;
	shr.u32 	%r365, %r1662, %r1590;
	and.b32  	%r366, %r365, %r82;
	shl.b32 	%r367, %r366, 2;
	add.s32 	%r115, %r328, %r367;
	atom.shared.add.u32 	%r368, [%r115], 1;
	shr.u32 	%r369, %r1663, %r1590;
	and.b32  	%r370, %r369, %r82;
	shl.b32 	%r371, %r370, 2;
	add.s32 	%r116, %r328, %r371;
	atom.shared.add.u32 	%r372, [%r116], 1;
	shr.u32 	%r373, %r1664, %r1590;
	and.b32  	%r374, %r373, %r82;
	shl.b32 	%r375, %r374, 2;
	add.s32 	%r117, %r328, %r375;
	atom.shared.add.u32 	%r376, [%r117], 1;
	shr.u32 	%r377, %r1665, %r1590;
	and.b32  	%r378, %r377, %r82;
	shl.b32 	%r379, %r378, 2;
	add.s32 	%r118, %r328, %r379;
	atom.shared.add.u32 	%r380, [%r118], 1;
	shr.u32 	%r381, %r1666, %r1590;
	and.b32  	%r382, %r381, %r82;
	shl.b32 	%r383, %r382, 2;
	add.s32 	%r119, %r328, %r383;
	atom.shared.add.u32 	%r384, [%r119], 1;
	shr.u32 	%r385, %r1667, %r1590;
	and.b32  	%r386, %r385, %r82;
	shl.b32 	%r387, %r386, 2;
	add.s32 	%r120, %r328, %r387;
	atom.shared.add.u32 	%r388, [%r120], 1;
	shr.u32 	%r389, %r1668, %r1590;
	and.b32  	%r390, %r389, %r82;
	shl.b32 	%r391, %r390, 2;
	add.s32 	%r392, %r328, %r391;
	atom.shared.add.u32 	%r393, [%r392], 1;
	shr.u32 	%r394, %r1669, %r1590;
	and.b32  	%r395, %r394, %r82;
	shl.b32 	%r396, %r395, 2;
	add.s32 	%r397, %r328, %r396;
	atom.shared.add.u32 	%r398, [%r397], 1;
	shr.u32 	%r399, %r1670, %r1590;
	and.b32  	%r400, %r399, %r82;
	shl.b32 	%r401, %r400, 2;
	add.s32 	%r402, %r328, %r401;
	atom.shared.add.u32 	%r403, [%r402], 1;
	shr.u32 	%r404, %r1671, %r1590;
	and.b32  	%r405, %r404, %r82;
	shl.b32 	%r406, %r405, 2;
	add.s32 	%r407, %r328, %r406;
	atom.shared.add.u32 	%r408, [%r407], 1;
	bar.sync 	0;
	setp.gt.u32 	%p31, %r1, 255;
	shl.b32 	%r409, %r1, 2;
	add.s32 	%r121, %r327, %r409;
	mov.b32 	%r1680, 0;
	@%p31 bra 	$L__BB5_57;
	ld.shared.u32 	%r410, [%r121];
	mov.b32 	%r411, 0;
	st.shared.u32 	[%r121], %r411;
	ld.shared.u32 	%r412, [%r121+1024];
	st.shared.u32 	[%r121+1024], %r410;
	add.s32 	%r413, %r412, %r410;
	ld.shared.u32 	%r414, [%r121+2048];
	st.shared.u32 	[%r121+2048], %r413;
	add.s32 	%r415, %r414, %r413;
	ld.shared.u32 	%r416, [%r121+3072];
	st.shared.u32 	[%r121+3072], %r415;
	add.s32 	%r417, %r416, %r415;
	ld.shared.u32 	%r418, [%r121+4096];
	st.shared.u32 	[%r121+4096], %r417;
	add.s32 	%r419, %r418, %r417;
	ld.shared.u32 	%r420, [%r121+5120];
	st.shared.u32 	[%r121+5120], %r419;
	add.s32 	%r421, %r420, %r419;
	ld.shared.u32 	%r422, [%r121+6144];
	st.shared.u32 	[%r121+6144], %r421;
	add.s32 	%r423, %r422, %r421;
	ld.shared.u32 	%r424, [%r121+7168];
	st.shared.u32 	[%r121+7168], %r423;
	add.s32 	%r425, %r424, %r423;
	ld.shared.u32 	%r426, [%r121+8192];
	st.shared.u32 	[%r121+8192], %r425;
	add.s32 	%r427, %r426, %r425;
	ld.shared.u32 	%r428, [%r121+9216];
	st.shared.u32 	[%r121+9216], %r427;
	add.s32 	%r429, %r428, %r427;
	ld.shared.u32 	%r430, [%r121+10240];
	st.shared.u32 	[%r121+10240], %r429;
	add.s32 	%r431, %r430, %r429;
	ld.shared.u32 	%r432, [%r121+11264];
	st.shared.u32 	[%r121+11264], %r431;
	add.s32 	%r1680, %r432, %r431;
$L__BB5_57:
	ld.param.u64 	%rd230, [_ZN3cub18CUB_300001_SM_10006detail10radix_sort29DeviceRadixSortOnesweepKernelINS1_5radix10policy_hubIjNS0_8NullTypeEyE10Policy1000ELNS0_9SortOrderE0EjS6_yiiNS1_21identity_decomposer_tEEEvPT5_SC_PT3_PKSD_PT1_PKSH_PT2_PKSL_T4_iiT6__param_0];
	cvta.to.global.u64 	%rd4, %rd230;
	setp.gt.u32 	%p32, %r1, 255;
	@%p32 bra 	$L__BB5_59;
	or.b32  	%r433, %r1680, 1073741824;
	shl.b32 	%r434, %r4, 8;
	add.s32 	%r435, %r434, %r1;
	mul.wide.s32 	%rd31, %r435, 4;
	add.s64 	%rd32, %rd4, %rd31;
	st.volatile.global.u32 	[%rd32], %r433;
$L__BB5_59:
	ld.param.u64 	%rd239, [_ZN3cub18CUB_300001_SM_10006detail10radix_sort29DeviceRadixSortOnesweepKernelINS1_5radix10policy_hubIjNS0_8NullTypeEyE10Policy1000ELNS0_9SortOrderE0EjS6_yiiNS1_21identity_decomposer_tEEEvPT5_SC_PT3_PKSD_PT1_PKSH_PT2_PKSL_T4_iiT6__param_4];
	cvta.to.global.u64 	%rd5, %rd239;
	setp.lt.u32 	%p33, %r1, 256;
	setp.eq.s32 	%p34, %r1680, 7296;
	and.pred  	%p35, %p33, %p34;
	selp.u32 	%r436, 1, 0, %p35;
	{ 
	.reg .pred 	%p1; 
	.reg .pred 	%p2; 
	setp.ne.u32 	%p1, %r436, 0; 
	bar.red.or.pred 	%p2, 0, %p1; 
	selp.u32 	%r437, 1, 0, %p2; 
	}
	setp.eq.s32 	%p36, %r437, 0;
	cvt.u64.u32 	%rd6, %r1;
	@%p36 bra 	$L__BB5_111;
	shl.b32 	%r438, %r1, 3;
	add.s32 	%r440, %r327, %r438;
	add.s32 	%r124, %r440, 29184;
	@%p32 bra 	$L__BB5_68;
	ld.param.u64 	%rd237, [_ZN3cub18CUB_300001_SM_10006detail10radix_sort29DeviceRadixSortOnesweepKernelINS1_5radix10policy_hubIjNS0_8NullTypeEyE10Policy1000ELNS0_9SortOrderE0EjS6_yiiNS1_21identity_decomposer_tEEEvPT5_SC_PT3_PKSD_PT1_PKSH_PT2_PKSL_T4_iiT6__param_3];
	cvta.to.global.u64 	%rd33, %rd237;
	shl.b64 	%rd34, %rd6, 3;
	add.s64 	%rd35, %rd33, %rd34;
	ld.global.u64 	%rd36, [%rd35];
	setp.gt.u32 	%p38, %r1, %r107;
	selp.b64 	%rd37, 7296, 0, %p38;
	sub.s64 	%rd240, %rd36, %rd37;
	st.shared.u64 	[%r124], %rd240;
	setp.lt.s32 	%p39, %r4, 1;
	mov.u32 	%r1684, %r1680;
	@%p39 bra 	$L__BB5_67;
	mov.b32 	%r1682, -1;
	mov.u32 	%r1681, %r4;
	mov.u32 	%r1684, %r1680;
$L__BB5_63:
	add.s32 	%r128, %r1681, -1;
$L__BB5_64:
	membar.cta;
	shl.b32 	%r442, %r128, 8;
	add.s32 	%r443, %r442, %r1;
	mul.wide.s32 	%rd38, %r443, 4;
	add.s64 	%rd39, %rd4, %rd38;
	ld.volatile.global.u32 	%r129, [%rd39];
	setp.eq.s32 	%p40, %r129, 0;
	@%p40 bra 	$L__BB5_64;
	and.b32  	%r444, %r129, 1073741823;
	add.s32 	%r1684, %r444, %r1684;
	setp.gt.s32 	%p41, %r129, -1;
	vote.sync.ballot.b32 	%r1682, %p41, %r1682;
	setp.gt.u32 	%p43, %r1681, 1;
	and.pred  	%p44, %p41, %p43;
	mov.u32 	%r1681, %r128;
	@%p44 bra 	$L__BB5_63;
	ld.shared.u64 	%rd240, [%r124];
$L__BB5_67:
	or.b32  	%r445, %r1684, -2147483648;
	shl.b32 	%r446, %r4, 8;
	add.s32 	%r447, %r446, %r1;
	mul.wide.s32 	%rd40, %r447, 4;
	add.s64 	%rd41, %rd4, %rd40;
	st.volatile.global.u32 	[%rd41], %r445;
	sub.s32 	%r448, %r1684, %r1680;
	cvt.s64.s32 	%rd42, %r448;
	add.s64 	%rd43, %rd240, %rd42;
	st.shared.u64 	[%r124], %rd43;
$L__BB5_68:
	ld.param.u32 	%r1584, [_ZN3cub18CUB_300001_SM_10006detail10radix_sort29DeviceRadixSortOnesweepKernelINS1_5radix10policy_hubIjNS0_8NullTypeEyE10Policy1000ELNS0_9SortOrderE0EjS6_yiiNS1_21identity_decomposer_tEEEvPT5_SC_PT3_PKSD_PT1_PKSH_PT2_PKSL_T4_iiT6__param_8];
	ld.param.u64 	%rd233, [_ZN3cub18CUB_300001_SM_10006detail10radix_sort29DeviceRadixSortOnesweepKernelINS1_5radix10policy_hubIjNS0_8NullTypeEyE10Policy1000ELNS0_9SortOrderE0EjS6_yiiNS1_21identity_decomposer_tEEEvPT5_SC_PT3_PKSD_PT1_PKSH_PT2_PKSL_T4_iiT6__param_2];
	mad.lo.s32 	%r133, %r4, 7296, 7296;
	setp.lt.s32 	%p46, %r133, %r1584;
	setp.eq.s64 	%p47, %rd233, 0;
	or.pred  	%p48, %p47, %p46;
	or.pred  	%p49, %p32, %p48;
	@%p49 bra 	$L__BB5_70;
	ld.param.u64 	%rd234, [_ZN3cub18CUB_300001_SM_10006detail10radix_sort29DeviceRadixSortOnesweepKernelINS1_5radix10policy_hubIjNS0_8NullTypeEyE10Policy1000ELNS0_9SortOrderE0EjS6_yiiNS1_21identity_decomposer_tEEEvPT5_SC_PT3_PKSD_PT1_PKSH_PT2_PKSL_T4_iiT6__param_2];
	ld.shared.u64 	%rd44, [%r124];
	setp.gt.u32 	%p50, %r1, %r107;
	selp.b64 	%rd45, 7296, 0, %p50;
	cvt.s64.s32 	%rd46, %r1680;
	add.s64 	%rd47, %rd45, %rd46;
	add.s64 	%rd48, %rd47, %rd44;
	cvta.to.global.u64 	%rd49, %rd234;
	shl.b64 	%rd50, %rd6, 3;
	add.s64 	%rd51, %rd49, %rd50;
	st.global.u64 	[%rd51], %rd48;
$L__BB5_70:
	ld.param.u32 	%r1585, [_ZN3cub18CUB_300001_SM_10006detail10radix_sort29DeviceRadixSortOnesweepKernelINS1_5radix10policy_hubIjNS0_8NullTypeEyE10Policy1000ELNS0_9SortOrderE0EjS6_yiiNS1_21identity_decomposer_tEEEvPT5_SC_PT3_PKSD_PT1_PKSH_PT2_PKSL_T4_iiT6__param_8];
	setp.gt.s32 	%p51, %r133, %r1585;
	bar.sync 	0;
	shl.b32 	%r449, %r107, 3;
	add.s32 	%r451, %r327, %r449;
	ld.shared.u64 	%rd10, [%r451+29184];
	@%p51 bra 	$L__BB5_72;
	and.b32  	%r452, %r1, 31;
	and.b32  	%r453, %r1, 992;
	mul.lo.s32 	%r454, %r453, 19;
	or.b32  	%r455, %r454, %r452;
	cvt.u64.u32 	%rd52, %r455;
	add.s64 	%rd53, %rd10, %rd52;
	shl.b64 	%rd54, %rd53, 2;
	add.s64 	%rd55, %rd5, %rd54;
	st.global.u32 	[%rd55], %r1653;
	st.global.u32 	[%rd55+128], %r1654;
	st.global.u32 	[%rd55+256], %r1655;
	st.global.u32 	[%rd55+384], %r1656;
	st.global.u32 	[%rd55+512], %r1657;
	st.global.u32 	[%rd55+640], %r1658;
	st.global.u32 	[%rd55+768], %r1659;
	st.global.u32 	[%rd55+896], %r1660;
	st.global.u32 	[%rd55+1024], %r1661;
	st.global.u32 	[%rd55+1152], %r1662;
	st.global.u32 	[%rd55+1280], %r1663;
	st.global.u32 	[%rd55+1408], %r1664;
	st.global.u32 	[%rd55+1536], %r1665;
	st.global.u32 	[%rd55+1664], %r1666;
	st.global.u32 	[%rd55+1792], %r1667;
	st.global.u32 	[%rd55+1920], %r1668;
	st.global.u32 	[%rd55+2048], %r1669;
	st.global.u32 	[%rd55+2176], %r1670;
	st.global.u32 	[%rd55+2304], %r1671;
	bra.uni 	$L__BB5_110;
$L__BB5_72:
	ld.param.u32 	%r1586, [_ZN3cub18CUB_300001_SM_10006detail10radix_sort29DeviceRadixSortOnesweepKernelINS1_5radix10policy_hubIjNS0_8NullTypeEyE10Policy1000ELNS0_9SortOrderE0EjS6_yiiNS1_21identity_decomposer_tEEEvPT5_SC_PT3_PKSD_PT1_PKSH_PT2_PKSL_T4_iiT6__param_8];
	mad.lo.s32 	%r134, %r4, -7296, %r1586;
	and.b32  	%r456, %r1, 31;
	and.b32  	%r457, %r1, 992;
	mul.lo.s32 	%r458, %r457, 19;
	or.b32  	%r135, %r458, %r456;
	setp.ge.s32 	%p52, %r135, %r134;
	cvt.u64.u32 	%rd56, %r135;
	add.s64 	%rd57, %rd10, %rd56;
	shl.b64 	%rd58, %rd57, 2;
	add.s64 	%rd11, %rd5, %rd58;
	@%p52 bra 	$L__BB5_74;
	st.global.u32 	[%rd11], %r1653;
$L__BB5_74:
	add.s32 	%r459, %r135, 32;
	setp.ge.s32 	%p53, %r459, %r134;
	@%p53 bra 	$L__BB5_76;
	st.global.u32 	[%rd11+128], %r1654;
$L__BB5_76:
	add.s32 	%r460, %r135, 64;
	setp.ge.s32 	%p54, %r460, %r134;
	@%p54 bra 	$L__BB5_78;
	st.global.u32 	[%rd11+256], %r1655;
$L__BB5_78:
	add.s32 	%r461, %r135, 96;
	setp.ge.s32 	%p55, %r461, %r134;
	@%p55 bra 	$L__BB5_80;
	st.global.u32 	[%rd11+384], %r1656;
$L__BB5_80:
	add.s32 	%r462, %r135, 128;
	setp.ge.s32 	%p56, %r462, %r134;
	@%p56 bra 	$L__BB5_82;
	st.global.u32 	[%rd11+512], %r1657;
$L__BB5_82:
	add.s32 	%r463, %r135, 160;
	setp.ge.s32 	%p57, %r463, %r134;
	@%p57 bra 	$L__BB5_84;
	st.global.u32 	[%rd11+640], %r1658;
$L__BB5_84:
	add.s32 	%r464, %r135, 192;
	setp.ge.s32 	%p58, %r464, %r134;
	@%p58 bra 	$L__BB5_86;
	st.global.u32 	[%rd11+768], %r1659;
$L__BB5_86:
	add.s32 	%r465, %r135, 224;
	setp.ge.s32 	%p59, %r465, %r134;
	@%p59 bra 	$L__BB5_88;
	st.global.u32 	[%rd11+896], %r1660;
$L__BB5_88:
	add.s32 	%r466, %r135, 256;
	setp.ge.s32 	%p60, %r466, %r134;
	@%p60 bra 	$L__BB5_90;
	st.global.u32 	[%rd11+1024], %r1661;
$L__BB5_90:
	add.s32 	%r467, %r135, 288;
	setp.ge.s32 	%p61, %r467, %r134;
	@%p61 bra 	$L__BB5_92;
	st.global.u32 	[%rd11+1152], %r1662;
$L__BB5_92:
	add.s32 	%r468, %r135, 320;
	setp.ge.s32 	%p62, %r468, %r134;
	@%p62 bra 	$L__BB5_94;
	st.global.u32 	[%rd11+1280], %r1663;
$L__BB5_94:
	add.s32 	%r469, %r135, 352;
	setp.ge.s32 	%p63, %r469, %r134;
	@%p63 bra 	$L__BB5_96;
	st.global.u32 	[%rd11+1408], %r1664;
$L__BB5_96:
	add.s32 	%r470, %r135, 384;
	setp.ge.s32 	%p64, %r470, %r134;
	@%p64 bra 	$L__BB5_98;
	st.global.u32 	[%rd11+1536], %r1665;
$L__BB5_98:
	add.s32 	%r471, %r135, 416;
	setp.ge.s32 	%p65, %r471, %r134;
	@%p65 bra 	$L__BB5_100;
	st.global.u32 	[%rd11+1664], %r1666;
$L__BB5_100:
	add.s32 	%r472, %r135, 448;
	setp.ge.s32 	%p66, %r472, %r134;
	@%p66 bra 	$L__BB5_102;
	st.global.u32 	[%rd11+1792], %r1667;
$L__BB5_102:
	add.s32 	%r473, %r135, 480;
	setp.ge.s32 	%p67, %r473, %r134;
	@%p67 bra 	$L__BB5_104;
	st.global.u32 	[%rd11+1920], %r1668;
$L__BB5_104:
	add.s32 	%r474, %r135, 512;
	setp.ge.s32 	%p68, %r474, %r134;
	@%p68 bra 	$L__BB5_106;
	st.global.u32 	[%rd11+2048], %r1669;
$L__BB5_106:
	add.s32 	%r475, %r135, 544;
	setp.ge.s32 	%p69, %r475, %r134;
	@%p69 bra 	$L__BB5_108;
	st.global.u32 	[%rd11+2176], %r1670;
$L__BB5_108:
	add.s32 	%r476, %r135, 576;
	setp.ge.s32 	%p70, %r476, %r134;
	@%p70 bra 	$L__BB5_110;
	st.global.u32 	[%rd11+2304], %r1671;
$L__BB5_110:
	// begin inline asm
	exit;
	// end inline asm
$L__BB5_111:
	mul.hi.u32 	%r477, %r1, 357913942;
	add.s32 	%r478, %r477, %r1;
	shl.b32 	%r479, %r478, 2;
	add.s32 	%r481, %r327, %r479;
	add.s32 	%r136, %r481, 13328;
	st.shared.u32 	[%r481+13328], %r1680;
	bar.sync 	0;
	setp.gt.u32 	%p71, %r1, 31;
	@%p71 bra 	$L__BB5_113;
	mov.u32 	%r512, _ZZN3cub18CUB_300001_SM_10006detail10radix_sort29DeviceRadixSortOnesweepKernelINS1_5radix10policy_hubIjNS0_8NullTypeEyE10Policy1000ELNS0_9SortOrderE0EjS6_yiiNS1_21identity_decomposer_tEEEvPT5_SC_PT3_PKSD_PT1_PKSH_PT2_PKSL_T4_iiT6_E1s;
	mad.lo.s32 	%r513, %r1, 52, %r512;
	ld.shared.u32 	%r514, [%r513+13328];
	ld.shared.u32 	%r515, [%r513+13332];
	ld.shared.u32 	%r516, [%r513+13336];
	ld.shared.u32 	%r517, [%r513+13340];
	ld.shared.u32 	%r518, [%r513+13344];
	ld.shared.u32 	%r519, [%r513+13348];
	ld.shared.u32 	%r520, [%r513+13352];
	ld.shared.u32 	%r521, [%r513+13356];
	ld.shared.u32 	%r522, [%r513+13360];
	ld.shared.u32 	%r523, [%r513+13364];
	ld.shared.u32 	%r524, [%r513+13368];
	ld.shared.u32 	%r525, [%r513+13372];
	add.s32 	%r526, %r515, %r514;
	add.s32 	%r527, %r526, %r516;
	add.s32 	%r528, %r527, %r517;
	add.s32 	%r529, %r528, %r518;
	add.s32 	%r530, %r529, %r519;
	add.s32 	%r531, %r530, %r520;
	add.s32 	%r532, %r531, %r521;
	add.s32 	%r533, %r532, %r522;
	add.s32 	%r534, %r533, %r523;
	add.s32 	%r535, %r534, %r524;
	add.s32 	%r486, %r535, %r525;
	mov.b32 	%r484, 1;
	mov.b32 	%r509, 0;
	mov.b32 	%r511, -1;
	// begin inline asm
	{  .reg .s32 r0;  .reg .pred p;  shfl.sync.up.b32 r0|p, %r486, %r484, %r509, %r511;  @p add.s32 r0, r0, %r486;  mov.s32 %r482, r0;}
	// end inline asm
	mov.b32 	%r490, 2;
	// begin inline asm
	{  .reg .s32 r0;  .reg .pred p;  shfl.sync.up.b32 r0|p, %r482, %r490, %r509, %r511;  @p add.s32 r0, r0, %r482;  mov.s32 %r488, r0;}
	// end inline asm
	mov.b32 	%r496, 4;
	// begin inline asm
	{  .reg .s32 r0;  .reg .pred p;  shfl.sync.up.b32 r0|p, %r488, %r496, %r509, %r511;  @p add.s32 r0, r0, %r488;  mov.s32 %r494, r0;}
	// end inline asm
	mov.b32 	%r502, 8;
	// begin inline asm
	{  .reg .s32 r0;  .reg .pred p;  shfl.sync.up.b32 r0|p, %r494, %r502, %r509, %r511;  @p add.s32 r0, r0, %r494;  mov.s32 %r500, r0;}
	// end inline asm
	mov.b32 	%r508, 16;
	// begin inline asm
	{  .reg .s32 r0;  .reg .pred p;  shfl.sync.up.b32 r0|p, %r500, %r508, %r509, %r511;  @p add.s32 r0, r0, %r500;  mov.s32 %r506, r0;}
	// end inline asm
	sub.s32 	%r536, %r506, %r486;
	add.s32 	%r537, %r514, %r536;
	add.s32 	%r538, %r515, %r537;
	add.s32 	%r539, %r516, %r538;
	add.s32 	%r540, %r517, %r539;
	add.s32 	%r541, %r518, %r540;
	add.s32 	%r542, %r519, %r541;
	add.s32 	%r543, %r520, %r542;
	add.s32 	%r544, %r521, %r543;
	add.s32 	%r545, %r522, %r544;
	add.s32 	%r546, %r523, %r545;
	add.s32 	%r547, %r524, %r546;
	st.shared.u32 	[%r513+13328], %r536;
	st.shared.u32 	[%r513+13332], %r537;
	st.shared.u32 	[%r513+13336], %r538;
	st.shared.u32 	[%r513+13340], %r539;
	st.shared.u32 	[%r513+13344], %r540;
	st.shared.u32 	[%r513+13348], %r541;
	st.shared.u32 	[%r513+13352], %r542;
	st.shared.u32 	[%r513+13356], %r543;
	st.shared.u32 	[%r513+13360], %r544;
	st.shared.u32 	[%r513+13364], %r545;
	st.shared.u32 	[%r513+13368], %r546;
	st.shared.u32 	[%r513+13372], %r547;
$L__BB5_113:
	setp.gt.u32 	%p72, %r1, 255;
	bar.sync 	0;
	ld.shared.u32 	%r137, [%r136];
	@%p72 bra 	$L__BB5_115;
	ld.shared.u32 	%r548, [%r121];
	add.s32 	%r549, %r548, %r137;
	st.shared.u32 	[%r121], %r549;
	ld.shared.u32 	%r550, [%r121+1024];
	add.s32 	%r551, %r550, %r137;
	st.shared.u32 	[%r121+1024], %r551;
	ld.shared.u32 	%r552, [%r121+2048];
	add.s32 	%r553, %r552, %r137;
	st.shared.u32 	[%r121+2048], %r553;
	ld.shared.u32 	%r554, [%r121+3072];
	add.s32 	%r555, %r554, %r137;
	st.shared.u32 	[%r121+3072], %r555;
	ld.shared.u32 	%r556, [%r121+4096];
	add.s32 	%r557, %r556, %r137;
	st.shared.u32 	[%r121+4096], %r557;
	ld.shared.u32 	%r558, [%r121+5120];
	add.s32 	%r559, %r558, %r137;
	st.shared.u32 	[%r121+5120], %r559;
	ld.shared.u32 	%r560, [%r121+6144];
	add.s32 	%r561, %r560, %r137;
	st.shared.u32 	[%r121+6144], %r561;
	ld.shared.u32 	%r562, [%r121+7168];
	add.s32 	%r563, %r562, %r137;
	st.shared.u32 	[%r121+7168], %r563;
	ld.shared.u32 	%r564, [%r121+8192];
	add.s32 	%r565, %r564, %r137;
	st.shared.u32 	[%r121+8192], %r565;
	ld.shared.u32 	%r566, [%r121+9216];
	add.s32 	%r567, %r566, %r137;
	st.shared.u32 	[%r121+9216], %r567;
	ld.shared.u32 	%r568, [%r121+10240];
	add.s32 	%r569, %r568, %r137;
	st.shared.u32 	[%r121+10240], %r569;
	ld.shared.u32 	%r570, [%r121+11264];
	add.s32 	%r571, %r570, %r137;
	st.shared.u32 	[%r121+11264], %r571;
$L__BB5_115:
	bar.sync 	0;
	// begin inline asm
	mov.u32 %r572, %lanemask_le;
	// end inline asm
	mov.b32 	%r575, 1;
	// begin inline asm
	{
    .reg .pred p;
    and.b32 %r573, %r107, %r575;    setp.ne.u32 p, %r573, 0;
    vote.ballot.sync.b32 %r573, p, 0xffffffff;
    @!p not.b32 %r573, %r573;
}

	// end inline asm
	mov.b32 	%r578, 2;
	// begin inline asm
	{
    .reg .pred p;
    and.b32 %r576, %r107, %r578;    setp.ne.u32 p, %r576, 0;
    vote.ballot.sync.b32 %r576, p, 0xffffffff;
    @!p not.b32 %r576, %r576;
}

	// end inline asm
	and.b32  	%r598, %r576, %r573;
	mov.b32 	%r581, 4;
	// begin inline asm
	{
    .reg .pred p;
    and.b32 %r579, %r107, %r581;    setp.ne.u32 p, %r579, 0;
    vote.ballot.sync.b32 %r579, p, 0xffffffff;
    @!p not.b32 %r579, %r579;
}

	// end inline asm
	and.b32  	%r599, %r579, %r598;
	mov.b32 	%r584, 8;
	// begin inline asm
	{
    .reg .pred p;
    and.b32 %r582, %r107, %r584;    setp.ne.u32 p, %r582, 0;
    vote.ballot.sync.b32 %r582, p, 0xffffffff;
    @!p not.b32 %r582, %r582;
}

	// end inline asm
	and.b32  	%r600, %r582, %r599;
	mov.b32 	%r587, 16;
	// begin inline asm
	{
    .reg .pred p;
    and.b32 %r585, %r107, %r587;    setp.ne.u32 p, %r585, 0;
    vote.ballot.sync.b32 %r585, p, 0xffffffff;
    @!p not.b32 %r585, %r585;
}

	// end inline asm
	and.b32  	%r601, %r585, %r600;
	mov.b32 	%r590, 32;
	// begin inline asm
	{
    .reg .pred p;
    and.b32 %r588, %r107, %r590;    setp.ne.u32 p, %r588, 0;
    vote.ballot.sync.b32 %r588, p, 0xffffffff;
    @!p not.b32 %r588, %r588;
}

	// end inline asm
	and.b32  	%r602, %r588, %r601;
	mov.b32 	%r593, 64;
	// begin inline asm
	{
    .reg .pred p;
    and.b32 %r591, %r107, %r593;    setp.ne.u32 p, %r591, 0;
    vote.ballot.sync.b32 %r591, p, 0xffffffff;
    @!p not.b32 %r591, %r591;
}

	// end inline asm
	and.b32  	%r603, %r591, %r602;
	mov.b32 	%r596, 128;
	// begin inline asm
	{
    .reg .pred p;
    and.b32 %r594, %r107, %r596;    setp.ne.u32 p, %r594, 0;
    vote.ballot.sync.b32 %r594, p, 0xffffffff;
    @!p not.b32 %r594, %r594;
}

	// end inline asm
	and.b32  	%r604, %r594, %r603;
	clz.b32 	%r605, %r604;
	sub.s32 	%r139, 31, %r605;
	and.b32  	%r606, %r572, %r604;
	popc.b32 	%r140, %r606;
	setp.ne.s32 	%p73, %r248, %r139;
	mov.b32 	%r1685, 0;
	@%p73 bra 	$L__BB5_117;
	atom.shared.add.u32 	%r1685, [%r108], %r140;
$L__BB5_117:
	ld.param.u32 	%r1591, [_ZN3cub18CUB_300001_SM_10006detail10radix_sort29DeviceRadixSortOnesweepKernelINS1_5radix10policy_hubIjNS0_8NullTypeEyE10Policy1000ELNS0_9SortOrderE0EjS6_yiiNS1_21identity_decomposer_tEEEvPT5_SC_PT3_PKSD_PT1_PKSH_PT2_PKSL_T4_iiT6__param_9];
	shfl.sync.idx.b32	%r632|%p74, %r1685, %r139, 31, -1;
	add.s32 	%r143, %r140, %r632;
	shr.u32 	%r633, %r1654, %r1591;
	and.b32  	%r629, %r633, %r82;
	mov.b32 	%r609, 1;
	// begin inline asm
	{
    .reg .pred p;
    and.b32 %r607, %r629, %r609;    setp.ne.u32 p, %r607, 0;
    vote.ballot.sync.b32 %r607, p, 0xffffffff;
    @!p not.b32 %r607, %r607;
}

	// end inline asm
	mov.b32 	%r612, 2;
	// begin inline asm
	{
    .reg .pred p;
    and.b32 %r610, %r629, %r612;    setp.ne.u32 p, %r610, 0;
    vote.ballot.sync.b32 %r610, p, 0xffffffff;
    @!p not.b32 %r610, %r610;
}

	// end inline asm
	and.b32  	%r634, %r610, %r607;
	mov.b32 	%r615, 4;
	// begin inline asm
	{
    .reg .pred p;
    and.b32 %r613, %r629, %r615;    setp.ne.u32 p, %r613, 0;
    vote.ballot.sync.b32 %r613, p, 0xffffffff;
    @!p not.b32 %r613, %r613;
}

	// end inline asm
	and.b32  	%r635, %r613, %r634;
	mov.b32 	%r618, 8;
	// begin inline asm
	{
    .reg .pred p;
    and.b32 %r616, %r629, %r618;    setp.ne.u32 p, %r616, 0;
    vote.ballot.sync.b32 %r616, p, 0xffffffff;
    @!p not.b32 %r616, %r616;
}

	// end inline asm
	and.b32  	%r636, %r616, %r635;
	mov.b32 	%r621, 16;
	// begin inline asm
	{
    .reg .pred p;
    and.b32 %r619, %r629, %r621;    setp.ne.u32 p, %r619, 0;
    vote.ballot.sync.b32 %r619, p, 0xffffffff;
    @!p not.b32 %r619, %r619;
}

	// end inline asm
	and.b32  	%r637, %r619, %r636;
	mov.b32 	%r624, 32;
	// begin inline asm
	{
    .reg .pred p;
    and.b32 %r622, %r629, %r624;    setp.ne.u32 p, %r622, 0;
    vote.ballot.sync.b32 %r622, p, 0xffffffff;
    @!p not.b32 %r622, %r622;
}

	// end inline asm
	and.b32  	%r638, %r622, %r637;
	mov.b32 	%r627, 64;
	// begin inline asm
	{
    .reg .pred p;
    and.b32 %r625, %r629, %r627;    setp.ne.u32 p, %r625, 0;
    vote.ballot.sync.b32 %r625, p, 0xffffffff;
    @!p not.b32 %r625, %r625;
}

	// end inline asm
	and.b32  	%r639, %r625, %r638;
	mov.b32 	%r630, 128;
	// begin inline asm
	{
    .reg .pred p;
    and.b32 %r628, %r629, %r630;    setp.ne.u32 p, %r628, 0;
    vote.ballot.sync.b32 %r628, p, 0xffffffff;
    @!p not.b32 %r628, %r628;
}

	// end inline asm
	and.b32  	%r640, %r628, %r639;
	clz.b32 	%r641, %r640;
	sub.s32 	%r144, 31, %r641;
	and.b32  	%r642, %r572, %r640;
	popc.b32 	%r145, %r642;
	setp.ne.s32 	%p75, %r248, %r144;
	mov.b32 	%r1686, 0;
	@%p75 bra 	$L__BB5_119;
	atom.shared.add.u32 	%r1686, [%r109], %r145;
$L__BB5_119:
	ld.param.u32 	%r1592, [_ZN3cub18CUB_300001_SM_10006detail10radix_sort29DeviceRadixSortOnesweepKernelINS1_5radix10policy_hubIjNS0_8NullTypeEyE10Policy1000ELNS0_9SortOrderE0EjS6_yiiNS1_21identity_decomposer_tEEEvPT5_SC_PT3_PKSD_PT1_PKSH_PT2_PKSL_T4_iiT6__param_9];
	shfl.sync.idx.b32	%r668|%p76, %r1686, %r144, 31, -1;
	add.s32 	%r148, %r145, %r668;
	shr.u32 	%r669, %r1655, %r1592;
	and.b32  	%r665, %r669, %r82;
	mov.b32 	%r645, 1;
	// begin inline asm
	{
    .reg .pred p;
    and.b32 %r643, %r665, %r645;    setp.ne.u32 p, %r643, 0;
    vote.ballot.sync.b32 %r643, p, 0xffffffff;
    @!p not.b32 %r643, %r643;
}

	// end inline asm
	mov.b32 	%r648, 2;
	// begin inline asm
	{
    .reg .pred p;
    and.b32 %r646, %r665, %r648;    setp.ne.u32 p, %r646, 0;
    vote.ballot.sync.b32 %r646, p, 0xffffffff;
    @!p not.b32 %r646, %r646;
}

	// end inline asm
	and.b32  	%r670, %r646, %r643;
	mov.b32 	%r651, 4;
	// begin inline asm
	{
    .reg .pred p;
    and.b32 %r649, %r665, %r651;    setp.ne.u32 p, %r649, 0;
    vote.ballot.sync.b32 %r649, p, 0xffffffff;
    @!p not.b32 %r649, %r649;
}

	// end inline asm
	and.b32  	%r671, %r649, %r670;
	mov.b32 	%r654, 8;
	// begin inline asm
	{
    .reg .pred p;
    and.b32 %r652, %r665, %r654;    setp.ne.u32 p, %r652, 0;
    vote.ballot.sync.b32 %r652, p, 0xffffffff;
    @!p not.b32 %r652, %r652;
}

	// end inline asm
	and.b32  	%r672, %r652, %r671;
	mov.b32 	%r657, 16;
	// begin inline asm
	{
    .reg .pred p;
    and.b32 %r655, %r665, %r657;    setp.ne.u32 p, %r655, 0;
    vote.ballot.sync.b32 %r655, p, 0xffffffff;
    @!p not.b32 %r655, %r655;
}

	// end inline asm
	and.b32  	%r673, %r655, %r672;
	mov.b32 	%r660, 32;
	// begin inline asm
	{
    .reg .pred p;
    and.b32 %r658, %r665, %r660;    setp.ne.u32 p, %r658, 0;
    vote.ballot.sync.b32 %r658, p, 0xffffffff;
    @!p not.b32 %r658, %r658;
}

	// end inline asm
	and.b32  	%r674, %r658, %r673;
	mov.b32 	%r663, 64;
	// begin inline asm
	{
    .reg .pred p;
    and.b32 %r661, %r665, %r663;    setp.ne.u32 p, %r661, 0;
    vote.ballot.sync.b32 %r661, p, 0xffffffff;
    @!p not.b32 %r661, %r661;
}

	// end inline asm
	and.b32  	%r675, %r661, %r674;
	mov.b32 	%r666, 128;
	// begin inline asm
	{
    .reg .pred p;
    and.b32 %r664, %r665, %r666;    setp.ne.u32 p, %r664, 0;
    vote.ballot.sync.b32 %r664, p, 0xffffffff;
    @!p not.b32 %r664, %r664;
}

	// end inline asm
	and.b32  	%r676, %r664, %r675;
	clz.b32 	%r677, %r676;
	sub.s32 	%r149, 31, %r677;
	and.b32  	%r678, %r572, %r676;
	popc.b32 	%r150, %r678;
	setp.ne.s32 	%p77, %r248, %r149;
	mov.b32 	%r1687, 0;
	@%p77 bra 	$L__BB5_121;
	atom.shared.add.u32 	%r1687, [%r110], %r150;
$L__BB5_121:
	ld.param.u32 	%r1593, [_ZN3cub18CUB_300001_SM_10006detail10radix_sort29DeviceRadixSortOnesweepKernelINS1_5radix10policy_hubIjNS0_8NullTypeEyE10Policy1000ELNS0_9SortOrderE0EjS6_yiiNS1_21identity_decomposer_tEEEvPT5_SC_PT3_PKSD_PT1_PKSH_PT2_PKSL_T4_iiT6__param_9];
	shfl.sync.idx.b32	%r704|%p78, %r1687, %r149, 31, -1;
	add.s32 	%r153, %r150, %r704;
	shr.u32 	%r705, %r1656, %r1593;
	and.b32  	%r701, %r705, %r82;
	mov.b32 	%r681, 1;
	// begin inline asm
	{
    .reg .pred p;
    and.b32 %r679, %r701, %r681;    setp.ne.u32 p, %r679, 0;
    vote.ballot.sync.b32 %r679, p, 0xffffffff;
    @!p not.b32 %r679, %r679;
}

	// end inline asm
	mov.b32 	%r684, 2;
	// begin inline asm
	{
    .reg .pred p;
    and.b32 %r682, %r701, %r684;    setp.ne.u32 p, %r682, 0;
    vote.ballot.sync.b32 %r682, p, 0xffffffff;
    @!p not.b32 %r682, %r682;
}

	// end inline asm
	and.b32  	%r706, %r682, %r679;
	mov.b32 	%r687, 4;
	// begin inline asm
	{
    .reg .pred p;
    and.b32 %r685, %r701, %r687;    setp.ne.u32 p, %r685, 0;
    vote.ballot.sync.b32 %r685, p, 0xffffffff;
    @!p not.b32 %r685, %r685;
}

	// end inline asm
	and.b32  	%r707, %r685, %r706;
	mov.b32 	%r690, 8;
	// begin inline asm
	{
    .reg .pred p;
    and.b32 %r688, %r701, %r690;    setp.ne.u32 p, %r688, 0;
    vote.ballot.sync.b32 %r688, p, 0xffffffff;
    @!p not.b32 %r688, %r688;
}

	// end inline asm
	and.b32  	%r708, %r688, %r707;
	mov.b32 	%r693, 16;
	// begin inline asm
	{
    .reg .pred p;
    and.b32 %r691, %r701, %r693;    setp.ne.u32 p, %r691, 0;
    vote.ballot.sync.b32 %r691, p, 0xffffffff;
    @!p not.b32 %r691, %r691;
}

	// end inline asm
	and.b32  	%r709, %r691, %r708;
	mov.b32 	%r696, 32;
	// begin inline asm
	{
    .reg .pred p;
    and.b32 %r694, %r701, %r696;    setp.ne.u32 p, %r694, 0;
    vote.ballot.sync.b32 %r694, p, 0xffffffff;
    @!p not.b32 %r694, %r694;
}

	// end inline asm
	and.b32  	%r710, %r694, %r709;
	mov.b32 	%r699, 64;
	// begin inline asm
	{
    .reg .pred p;
    and.b32 %r697, %r701, %r699;    setp.ne.u32 p, %r697, 0;
    vote.ballot.sync.b32 %r697, p, 0xffffffff;
    @!p not.b32 %r697, %r697;
}

	// end inline asm
	and.b32  	%r711, %r697, %r710;
	mov.b32 	%r702, 128;
	// begin inline asm
	{
    .reg .pred p;
    and.b32 %r700, %r701, %r702;    setp.ne.u32 p, %r700, 0;
    vote.ballot.sync.b32 %r700, p, 0xffffffff;
    @!p not.b32 %r700, %r700;
}

	// end inline asm
	and.b32  	%r712, %r700, %r711;
	clz.b32 	%r713, %r712;
	sub.s32 	%r154, 31, %r713;
	and.b32  	%r714, %r572, %r712;
	popc.b32 	%r155, %r714;
	setp.ne.s32 	%p79, %r248, %r154;
	mov.b32 	%r1688, 0;
	@%p79 bra 	$L__BB5_123;
	atom.shared.add.u32 	%r1688, [%r111], %r155;
$L__BB5_123:
	ld.param.u32 	%r1594, [_ZN3cub18CUB_300001_SM_10006detail10radix_sort29DeviceRadixSortOnesweepKernelINS1_5radix10policy_hubIjNS0_8NullTypeEyE10Policy1000ELNS0_9SortOrderE0EjS6_yiiNS1_21identity_decomposer_tEEEvPT5_SC_PT3_PKSD_PT1_PKSH_PT2_PKSL_T4_iiT6__param_9];
	shfl.sync.idx.b32	%r740|%p80, %r1688, %r154, 31, -1;
	add.s32 	%r158, %r155, %r740;
	shr.u32 	%r741, %r1657, %r1594;
	and.b32  	%r737, %r741, %r82;
	mov.b32 	%r717, 1;
	// begin inline asm
	{
    .reg .pred p;
    and.b32 %r715, %r737, %r717;    setp.ne.u32 p, %r715, 0;
    vote.ballot.sync.b32 %r715, p, 0xffffffff;
    @!p not.b32 %r715, %r715;
}

	// end inline asm
	mov.b32 	%r720, 2;
	// begin inline asm
	{
    .reg .pred p;
    and.b32 %r718, %r737, %r720;    setp.ne.u32 p, %r718, 0;
    vote.ballot.sync.b32 %r718, p, 0xffffffff;
    @!p not.b32 %r718, %r718;
}

	// end inline asm
	and.b32  	%r742, %r718, %r715;
	mov.b32 	%r723, 4;
	// begin inline asm
	{
    .reg .pred p;
    and.b32 %r721, %r737, %r723;    setp.ne.u32 p, %r721, 0;
    vote.ballot.sync.b32 %r721, p, 0xffffffff;
    @!p not.b32 %r721, %r721;
}

	// end inline asm
	and.b32  	%r743, %r721, %r742;
	mov.b32 	%r726, 8;
	// begin inline asm
	{
    .reg .pred p;
    and.b32 %r724, %r737, %r726;    setp.ne.u32 p, %r724, 0;
    vote.ballot.sync.b32 %r724, p, 0xffffffff;
    @!p not.b32 %r724, %r724;
}

	// end inline asm
	and.b32  	%r744, %r724, %r743;
	mov.b32 	%r729, 16;
	// begin inline asm
	{
    .reg .pred p;
    and.b32 %r727, %r737, %r729;    setp.ne.u32 p, %r727, 0;
    vote.ballot.sync.b32 %r727, p, 0xffffffff;
    @!p not.b32 %r727, %r727;
}

	// end inline asm
	and.b32  	%r745, %r727, %r744;
	mov.b32 	%r732, 32;
	// begin inline asm
	{
    .reg .pred p;
    and.b32 %r730, %r737, %r732;    setp.ne.u32 p, %r730, 0;
    vote.ballot.sync.b32 %r730, p, 0xffffffff;
    @!p not.b32 %r730, %r730;
}

	// end inline asm
	and.b32  	%r746, %r730, %r745;
	mov.b32 	%r735, 64;
	// begin inline asm
	{
    .reg .pred p;
    and.b32 %r733, %r737, %r735;    setp.ne.u32 p, %r733, 0;
    vote.ballot.sync.b32 %r733, p, 0xffffffff;
    @!p not.b32 %r733, %r733;
}

	// end inline asm
	and.b32  	%r747, %r733, %r746;
	mov.b32 	%r738, 128;
	// begin inline asm
	{
    .reg .pred p;
    and.b32 %r736, %r737, %r738;    setp.ne.u32 p, %r736, 0;
    vote.ballot.sync.b32 %r736, p, 0xffffffff;
    @!p not.b32 %r736, %r736;
}

	// end inline asm
	and.b32  	%r748, %r736, %r747;
	clz.b32 	%r749, %r748;
	sub.s32 	%r159, 31, %r749;
	and.b32  	%r750, %r572, %r748;
	popc.b32 	%r160, %r750;
	setp.ne.s32 	%p81, %r248, %r159;
	mov.b32 	%r1689, 0;
	@%p81 bra 	$L__BB5_125;
	atom.shared.add.u32 	%r1689, [%r112], %r160;
$L__BB5_125:
	ld.param.u32 	%r1595, [_ZN3cub18CUB_300001_SM_10006detail10radix_sort29DeviceRadixSortOnesweepKernelINS1_5radix10policy_hubIjNS0_8NullTypeEyE10Policy1000ELNS0_9SortOrderE0EjS6_yiiNS1_21identity_decomposer_tEEEvPT5_SC_PT3_PKSD_PT1_PKSH_PT2_PKSL_T4_iiT6__param_9];
	shfl.sync.idx.b32	%r776|%p82, %r1689, %r159, 31, -1;
	add.s32 	%r163, %r160, %r776;
	shr.u32 	%r777, %r1658, %r1595;
	and.b32  	%r773, %r777, %r82;
	mov.b32 	%r753, 1;
	// begin inline asm
	{
    .reg .pred p;
    and.b32 %r751, %r773, %r753;    setp.ne.u32 p, %r751, 0;
    vote.ballot.sync.b32 %r751, p, 0xffffffff;
    @!p not.b32 %r751, %r751;
}

	// end inline asm
	mov.b32 	%r756, 2;
	// begin inline asm
	{
    .reg .pred p;
    and.b32 %r754, %r773, %r756;    setp.ne.u32 p, %r754, 0;
    vote.ballot.sync.b32 %r754, p, 0xffffffff;
    @!p not.b32 %r754, %r754;
}

	// end inline asm
	and.b32  	%r778, %r754, %r751;
	mov.b32 	%r759, 4;
	// begin inline asm
	{
    .reg .pred p;
    and.b32 %r757, %r773, %r759;    setp.ne.u32 p, %r757, 0;
    vote.ballot.sync.b32 %r757, p, 0xffffffff;
    @!p not.b32 %r757, %r757;
}

	// end inline asm
	and.b32  	%r779, %r757, %r778;
	mov.b32 	%r762, 8;
	// begin inline asm
	{
    .reg .pred p;
    and.b32 %r760, %r773, %r762;    setp.ne.u32 p, %r760, 0;
    vote.ballot.sync.b32 %r760, p, 0xffffffff;
    @!p not.b32 %r760, %r760;
}

	// end inline asm
	and.b32  	%r780, %r760, %r779;
	mov.b32 	%r765, 16;
	// begin inline asm
	{
    .reg .pred p;
    and.b32 %r763, %r773, %r765;    setp.ne.u32 p, %r763, 0;
    vote.ballot.sync.b32 %r763, p, 0xffffffff;
    @!p not.b32 %r763, %r763;
}

	// end inline asm
	and.b32  	%r781, %r763, %r780;
	mov.b32 	%r768, 32;
	// begin inline asm
	{
    .reg .pred p;
    and.b32 %r766, %r773, %r768;    setp.ne.u32 p, %r766, 0;
    vote.ballot.sync.b32 %r766, p, 0xffffffff;
    @!p not.b32 %r766, %r766;
}

	// end inline asm
	and.b32  	%r782, %r766, %r781;
	mov.b32 	%r771, 64;
	// begin inline asm
	{
    .reg .pred p;
    and.b32 %r769, %r773, %r771;    setp.ne.u32 p, %r769, 0;
    vote.ballot.sync.b32 %r769, p, 0xffffffff;
    @!p not.b32 %r769, %r769;
}

	// end inline asm
	and.b32  	%r783, %r769, %r782;
	mov.b32 	%r774, 128;
	// begin inline asm
	{
    .reg .pred p;
    and.b32 %r772, %r773, %r774;    setp.ne.u32 p, %r772, 0;
    vote.ballot.sync.b32 %r772, p, 0xffffffff;
    @!p not.b32 %r772, %r772;
}

	// end inline asm
	and.b32  	%r784, %r772, %r783;
	clz.b32 	%r785, %r784;
	sub.s32 	%r164, 31, %r785;
	and.b32  	%r786, %r572, %r784;
	popc.b32 	%r165, %r786;
	setp.ne.s32 	%p83, %r248, %r164;
	mov.b32 	%r1690, 0;
	@%p83 bra 	$L__BB5_127;
	atom.shared.add.u32 	%r1690, [%r113], %r165;
$L__BB5_127:
	ld.param.u32 	%r1596, [_ZN3cub18CUB_300001_SM_10006detail10radix_sort29DeviceRadixSortOnesweepKernelINS1_5radix10policy_hubIjNS0_8NullTypeEyE10Policy1000ELNS0_9SortOrderE0EjS6_yiiNS1_21identity_decomposer_tEEEvPT5_SC_PT3_PKSD_PT1_PKSH_PT2_PKSL_T4_iiT6__param_9];
	shfl.sync.idx.b32	%r812|%p84, %r1690, %r164, 31, -1;
	add.s32 	%r168, %r165, %r812;
	shr.u32 	%r813, %r1659, %r1596;
	and.b32  	%r809, %r813, %r82;
	mov.b32 	%r789, 1;
	// begin inline asm
	{
    .reg .pred p;
    and.b32 %r787, %r809, %r789;    setp.ne.u32 p, %r787, 0;
    vote.ballot.sync.b32 %r787, p, 0xffffffff;
    @!p not.b32 %r787, %r787;
}

	// end inline asm
	mov.b32 	%r792, 2;
	// begin inline asm
	{
    .reg .pred p;
    and.b32 %r790, %r809, %r792;    setp.ne.u32 p, %r790, 0;
    vote.ballot.sync.b32 %r790, p, 0xffffffff;
    @!p not.b32 %r790, %r790;
}

	// end inline asm
	and.b32  	%r814, %r790, %r787;
	mov.b32 	%r795, 4;
	// begin inline asm
	{
    .reg .pred p;
    and.b32 %r793, %r809, %r795;    setp.ne.u32 p, %r793, 0;
    vote.ballot.sync.b32 %r793, p, 0xffffffff;
    @!p not.b32 %r793, %r793;
}

	// end inline asm
	and.b32  	%r815, %r793, %r814;
	mov.b32 	%r798, 8;
	// begin inline asm
	{
    .reg .pred p;
    and.b32 %r796, %r809, %r798;    setp.ne.u32 p, %r796, 0;
    vote.ballot.sync.b32 %r796, p, 0xffffffff;
    @!p not.b32 %r796, %r796;
}

	// end inline asm
	and.b32  	%r816, %r796, %r815;
	mov.b32 	%r801, 16;
	// begin inline asm
	{
    .reg .pred p;
    and.b32 %r799, %r809, %r801;    setp.ne.u32 p, %r799, 0;
    vote.ballot.sync.b32 %r799, p, 0xffffffff;
    @!p not.b32 %r799, %r799;
}

	// end inline asm
	and.b32  	%r817, %r799, %r816;
	mov.b32 	%r804, 32;
	// begin inline asm
	{
    .reg .pred p;
    and.b32 %r802, %r809, %r804;    setp.ne.u32 p, %r802, 0;
    vote.ballot.sync.b32 %r802, p, 0xffffffff;
    @!p not.b32 %r802, %r802;
}

	// end inline asm
	and.b32  	%r818, %r802, %r817;
	mov.b32 	%r807, 64;
	// begin inline asm
	{
    .reg .pred p;
    and.b32 %r805, %r809, %r807;    setp.ne.u32 p, %r805, 0;
    vote.ballot.sync.b32 %r805, p, 0xffffffff;
    @!p not.b32 %r805, %r805;
}

	// end inline asm
	and.b32  	%r819, %r805, %r818;
	mov.b32 	%r810, 128;
	// begin inline asm
	{
    .reg .pred p;
    and.b32 %r808, %r809, %r810;    setp.ne.u32 p, %r808, 0;
    vote.ballot.sync.b32 %r808, p, 0xffffffff;
    @!p not.b32 %r808, %r808;
}

	// end inline asm
	and.b32  	%r820, %r808, %r819;
	clz.b32 	%r821, %r820;
	sub.s32 	%r169, 31, %r821;
	and.b32  	%r822, %r572, %r820;
	popc.b32 	%r170, %r822;
	setp.ne.s32 	%p85, %r248, %r169;
	mov.b32 	%r1691, 0;
	@%p85 bra 	$L__BB5_129;
	atom.shared.add.u32 	%r1691, [%r114], %r170;
$L__BB5_129:
	ld.param.u32 	%r1597, [_ZN3cub18CUB_300001_SM_10006detail10radix_sort29DeviceRadixSortOnesweepKernelINS1_5radix10policy_hubIjNS0_8NullTypeEyE10Policy1000ELNS0_9SortOrderE0EjS6_yiiNS1_21identity_decomposer_tEEEvPT5_SC_PT3_PKSD_PT1_PKSH_PT2_PKSL_T4_iiT6__param_9];
	shfl.sync.idx.b32	%r848|%p86, %r1691, %r169, 31, -1;
	add.s32 	%r173, %r170, %r848;
	shr.u32 	%r849, %r1660, %r1597;
	and.b32  	%r845, %r849, %r82;
	mov.b32 	%r825, 1;
	// begin inline asm
	{
    .reg .pred p;
    and.b32 %r823, %r845, %r825;    setp.ne.u32 p, %r823, 0;
    vote.ballot.sync.b32 %r823, p, 0xffffffff;
    @!p not.b32 %r823, %r823;
}

	// end inline asm
	mov.b32 	%r828, 2;
	// begin inline asm
	{
    .reg .pred p;
    and.b32 %r826, %r845, %r828;    setp.ne.u32 p, %r826, 0;
    vote.ballot.sync.b32 %r826, p, 0xffffffff;
    @!p not.b32 %r826, %r826;
}

	// end inline asm
	and.b32  	%r850, %r826, %r823;
	mov.b32 	%r831, 4;
	// begin inline asm
	{
    .reg .pred p;
    and.b32 %r829, %r845, %r831;    setp.ne.u32 p, %r829, 0;
    vote.ballot.sync.b32 %r829, p, 0xffffffff;
    @!p not.b32 %r829, %r829;
}

	// end inline asm
	and.b32  	%r851, %r829, %r850;
	mov.b32 	%r834, 8;
	// begin inline asm
	{
    .reg .pred p;
    and.b32 %r832, %r845, %r834;    setp.ne.u32 p, %r832, 0;
    vote.ballot.sync.b32 %r832, p, 0xffffffff;
    @!p not.b32 %r832, %r832;
}

	// end inline asm
	and.b32  	%r852, %r832, %r851;
	mov.b32 	%r837, 16;
	// begin inline asm
	{
    .reg .pred p;
    and.b32 %r835, %r845, %r837;    setp.ne.u32 p, %r835, 0;
    vote.ballot.sync.b32 %r835, p, 0xffffffff;
    @!p not.b32 %r835, %r835;
}

	// end inline asm
	and.b32  	%r853, %r835, %r852;
	mov.b32 	%r840, 32;
	// begin inline asm
	{
    .reg .pred p;
    and.b32 %r838, %r845, %r840;    setp.ne.u32 p, %r838, 0;
    vote.ballot.sync.b32 %r838, p, 0xffffffff;
    @!p not.b32 %r838, %r838;
}

	// end inline asm
	and.b32  	%r854, %r838, %r853;
	mov.b32 	%r843, 64;
	// begin inline asm
	{
    .reg .pred p;
    and.b32 %r841, %r845, %r843;    setp.ne.u32 p, %r841, 0;
    vote.ballot.sync.b32 %r841, p, 0xffffffff;
    @!p not.b32 %r841, %r841;
}

	// end inline asm
	and.b32  	%r855, %r841, %r854;
	mov.b32 	%r846, 128;
	// begin inline asm
	{
    .reg .pred p;
    and.b32 %r844, %r845, %r846;    setp.ne.u32 p, %r844, 0;
    vote.ballot.sync.b32 %r844, p, 0xffffffff;
    @!p not.b32 %r844, %r844;
}

	// end inline asm
	and.b32  	%r856, %r844, %r855;
	clz.b32 	%r857, %r856;
	sub.s32 	%r174, 31, %r857;
	and.b32  	%r858, %r572, %r856;
	popc.b32 	%r175, %r858;
	setp.ne.s32 	%p87, %r248, %r174;
	mov.b32 	%r1692, 0;
	@%p87 bra 	$L__BB5_131;
	ld.param.u32 	%r1598, [_ZN3cub18CUB_300001_SM_10006detail10radix_sort29DeviceRadixSortOnesweepKernelINS1_5radix10policy_hubIjNS0_8NullTypeEyE10Policy1000ELNS0_9SortOrderE0EjS6_yiiNS1_21identity_decomposer_tEEEvPT5_SC_PT3_PKSD_PT1_PKSH_PT2_PKSL_T4_iiT6__param_9];
	shl.b32 	%r859, %r1, 5;
	and.b32  	%r860, %r859, 31744;
	mov.u32 	%r861, _ZZN3cub18CUB_300001_SM_10006detail10radix_sort29DeviceRadixSortOnesweepKernelINS1_5radix10policy_hubIjNS0_8NullTypeEyE10Policy1000ELNS0_9SortOrderE0EjS6_yiiNS1_21identity_decomposer_tEEEvPT5_SC_PT3_PKSD_PT1_PKSH_PT2_PKSL_T4_iiT6_E1s;
	add.s32 	%r862, %r861, %r860;
	shr.u32 	%r863, %r1660, %r1598;
	and.b32  	%r864, %r863, %r82;
	shl.b32 	%r865, %r864, 2;
	add.s32 	%r866, %r862, %r865;
	atom.shared.add.u32 	%r1692, [%r866], %r175;
$L__BB5_131:
	ld.param.u32 	%r1599, [_ZN3cub18CUB_300001_SM_10006detail10radix_sort29DeviceRadixSortOnesweepKernelINS1_5radix10policy_hubIjNS0_8NullTypeEyE10Policy1000ELNS0_9SortOrderE0EjS6_yiiNS1_21identity_decomposer_tEEEvPT5_SC_PT3_PKSD_PT1_PKSH_PT2_PKSL_T4_iiT6__param_9];
	shfl.sync.idx.b32	%r892|%p88, %r1692, %r174, 31, -1;
	add.s32 	%r178, %r175, %r892;
	shr.u32 	%r893, %r1661, %r1599;
	and.b32  	%r889, %r893, %r82;
	mov.b32 	%r869, 1;
	// begin inline asm
	{
    .reg .pred p;
    and.b32 %r867, %r889, %r869;    setp.ne.u32 p, %r867, 0;
    vote.ballot.sync.b32 %r867, p, 0xffffffff;
    @!p not.b32 %r867, %r867;
}

	// end inline asm
	mov.b32 	%r872, 2;
	// begin inline asm
	{
    .reg .pred p;
    and.b32 %r870, %r889, %r872;    setp.ne.u32 p, %r870, 0;
    vote.ballot.sync.b32 %r870, p, 0xffffffff;
    @!p not.b32 %r870, %r870;
}

	// end inline asm
	and.b32  	%r894, %r870, %r867;
	mov.b32 	%r875, 4;
	// begin inline asm
	{
    .reg .pred p;
    and.b32 %r873, %r889, %r875;    setp.ne.u32 p, %r873, 0;
    vote.ballot.sync.b32 %r873, p, 0xffffffff;
    @!p not.b32 %r873, %r873;
}

	// end inline asm
	and.b32  	%r895, %r873, %r894;
	mov.b32 	%r878, 8;
	// begin inline asm
	{
    .reg .pred p;
    and.b32 %r876, %r889, %r878;    setp.ne.u32 p, %r876, 0;
    vote.ballot.sync.b32 %r876, p, 0xffffffff;
    @!p not.b32 %r876, %r876;
}

	// end inline asm
	and.b32  	%r896, %r876, %r895;
	mov.b32 	%r881, 16;
	// begin inline asm
	{
    .reg .pred p;
    and.b32 %r879, %r889, %r881;    setp.ne.u32 p, %r879, 0;
    vote.ballot.sync.b32 %r879, p, 0xffffffff;
    @!p not.b32 %r879, %r879;
}

	// end inline asm
	and.b32  	%r897, %r879, %r896;
	mov.b32 	%r884, 32;
	// begin inline asm
	{
    .reg .pred p;
    and.b32 %r882, %r889, %r884;    setp.ne.u32 p, %r882, 0;
    vote.ballot.sync.b32 %r882, p, 0xffffffff;
    @!p not.b32 %r882, %r882;
}

	// end inline asm
	and.b32  	%r898, %r882, %r897;
	mov.b32 	%r887, 64;
	// begin inline asm
	{
    .reg .pred p;
    and.b32 %r885, %r889, %r887;    setp.ne.u32 p, %r885, 0;
    vote.ballot.sync.b32 %r885, p, 0xffffffff;
    @!p not.b32 %r885, %r885;
}

	// end inline asm
	and.b32  	%r899, %r885, %r898;
	mov.b32 	%r890, 128;
	// begin inline asm
	{
    .reg .pred p;
    and.b32 %r888, %r889, %r890;    setp.ne.u32 p, %r888, 0;
    vote.ballot.sync.b32 %r888, p, 0xffffffff;
    @!p not.b32 %r888, %r888;
}

	// end inline asm
	and.b32  	%r900, %r888, %r899;
	clz.b32 	%r901, %r900;
	sub.s32 	%r179, 31, %r901;
	and.b32  	%r902, %r572, %r900;
	popc.b32 	%r180, %r902;
	setp.ne.s32 	%p89, %r248, %r179;
	mov.b32 	%r1693, 0;
	@%p89 bra 	$L__BB5_133;
	ld.param.u32 	%r1600, [_ZN3cub18CUB_300001_SM_10006detail10radix_sort29DeviceRadixSortOnesweepKernelINS1_5radix10policy_hubIjNS0_8NullTypeEyE10Policy1000ELNS0_9SortOrderE0EjS6_yiiNS1_21identity_decomposer_tEEEvPT5_SC_PT3_PKSD_PT1_PKSH_PT2_PKSL_T4_iiT6__param_9];
	shl.b32 	%r903, %r1, 5;
	and.b32  	%r904, %r903, 31744;
	mov.u32 	%r905, _ZZN3cub18CUB_300001_SM_10006detail10radix_sort29DeviceRadixSortOnesweepKernelINS1_5radix10policy_hubIjNS0_8NullTypeEyE10Policy1000ELNS0_9SortOrderE0EjS6_yiiNS1_21identity_decomposer_tEEEvPT5_SC_PT3_PKSD_PT1_PKSH_PT2_PKSL_T4_iiT6_E1s;
	add.s32 	%r906, %r905, %r904;
	shr.u32 	%r907, %r1661, %r1600;
	and.b32  	%r908, %r907, %r82;
	shl.b32 	%r909, %r908, 2;
	add.s32 	%r910, %r906, %r909;
	atom.shared.add.u32 	%r1693, [%r910], %r180;
$L__BB5_133:
	ld.param.u32 	%r1601, [_ZN3cub18CUB_300001_SM_10006detail10radix_sort29DeviceRadixSortOnesweepKernelINS1_5radix10policy_hubIjNS0_8NullTypeEyE10Policy1000ELNS0_9SortOrderE0EjS6_yiiNS1_21identity_decomposer_tEEEvPT5_SC_PT3_PKSD_PT1_PKSH_PT2_PKSL_T4_iiT6__param_9];
	shfl.sync.idx.b32	%r936|%p90, %r1693, %r179, 31, -1;
	add.s32 	%r183, %r180, %r936;
	shr.u32 	%r937, %r1662, %r1601;
	and.b32  	%r933, %r937, %r82;
	mov.b32 	%r913, 1;
	// begin inline asm
	{
    .reg .pred p;
    and.b32 %r911, %r933, %r913;    setp.ne.u32 p, %r911, 0;
    vote.ballot.sync.b32 %r911, p, 0xffffffff;
    @!p not.b32 %r911, %r911;
}

	// end inline asm
	mov.b32 	%r916, 2;
	// begin inline asm
	{
    .reg .pred p;
    and.b32 %r914, %r933, %r916;    setp.ne.u32 p, %r914, 0;
    vote.ballot.sync.b32 %r914, p, 0xffffffff;
    @!p not.b32 %r914, %r914;
}

	// end inline asm
	and.b32  	%r938, %r914, %r911;
	mov.b32 	%r919, 4;
	// begin inline asm
	{
    .reg .pred p;
    and.b32 %r917, %r933, %r919;    setp.ne.u32 p, %r917, 0;
    vote.ballot.sync.b32 %r917, p, 0xffffffff;
    @!p not.b32 %r917, %r917;
}

	// end inline asm
	and.b32  	%r939, %r917, %r938;
	mov.b32 	%r922, 8;
	// begin inline asm
	{
    .reg .pred p;
    and.b32 %r920, %r933, %r922;    setp.ne.u32 p, %r920, 0;
    vote.ballot.sync.b32 %r920, p, 0xffffffff;
    @!p not.b32 %r920, %r920;
}

	// end inline asm
	and.b32  	%r940, %r920, %r939;
	mov.b32 	%r925, 16;
	// begin inline asm
	{
    .reg .pred p;
    and.b32 %r923, %r933, %r925;    setp.ne.u32 p, %r923, 0;
    vote.ballot.sync.b32 %r923, p, 0xffffffff;
    @!p not.b32 %r923, %r923;
}

	// end inline asm
	and.b32  	%r941, %r923, %r940;
	mov.b32 	%r928, 32;
	// begin inline asm
	{
    .reg .pred p;
    and.b32 %r926, %r933, %r928;    setp.ne.u32 p, %r926, 0;
    vote.ballot.sync.b32 %r926, p, 0xffffffff;
    @!p not.b32 %r926, %r926;
}

	// end inline asm
	and.b32  	%r942, %r926, %r941;
	mov.b32 	%r931, 64;
	// begin inline asm
	{
    .reg .pred p;
    and.b32 %r929, %r933, %r931;    setp.ne.u32 p, %r929, 0;
    vote.ballot.sync.b32 %r929, p, 0xffffffff;
    @!p not.b32 %r929, %r929;
}

	// end inline asm
	and.b32  	%r943, %r929, %r942;
	mov.b32 	%r934, 128;
	// begin inline asm
	{
    .reg .pred p;
    and.b32 %r932, %r933, %r934;    setp.ne.u32 p, %r932, 0;
    vote.ballot.sync.b32 %r932, p, 0xffffffff;
    @!p not.b32 %r932, %r932;
}

	// end inline asm
	and.b32  	%r944, %r932, %r943;
	clz.b32 	%r945, %r944;
	sub.s32 	%r184, 31, %r945;
	and.b32  	%r946, %r572, %r944;
	popc.b32 	%r185, %r946;
	setp.ne.s32 	%p91, %r248, %r184;
	mov.b32 	%r1694, 0;
	@%p91 bra 	$L__BB5_135;
	atom.shared.add.u32 	%r1694, [%r115], %r185;
$L__BB5_135:
	ld.param.u32 	%r1602, [_ZN3cub18CUB_300001_SM_10006detail10radix_sort29DeviceRadixSortOnesweepKernelINS1_5radix10policy_hubIjNS0_8NullTypeEyE10Policy1000ELNS0_9SortOrderE0EjS6_yiiNS1_21identity_decomposer_tEEEvPT5_SC_PT3_PKSD_PT1_PKSH_PT2_PKSL_T4_iiT6__param_9];
	shfl.sync.idx.b32	%r972|%p92, %r1694, %r184, 31, -1;
	add.s32 	%r188, %r185, %r972;
	shr.u32 	%r973, %r1663, %r1602;
	and.b32  	%r969, %r973, %r82;
	mov.b32 	%r949, 1;
	// begin inline asm
	{
    .reg .pred p;
    and.b32 %r947, %r969, %r949;    setp.ne.u32 p, %r947, 0;
    vote.ballot.sync.b32 %r947, p, 0xffffffff;
    @!p not.b32 %r947, %r947;
}

	// end inline asm
	mov.b32 	%r952, 2;
	// begin inline asm
	{
    .reg .pred p;
    and.b32 %r950, %r969, %r952;    setp.ne.u32 p, %r950, 0;
    vote.ballot.sync.b32 %r950, p, 0xffffffff;
    @!p not.b32 %r950, %r950;
}

	// end inline asm
	and.b32  	%r974, %r950, %r947;
	mov.b32 	%r955, 4;
	// begin inline asm
	{
    .reg .pred p;
    and.b32 %r953, %r969, %r955;    setp.ne.u32 p, %r953, 0;
    vote.ballot.sync.b32 %r953, p, 0xffffffff;
    @!p not.b32 %r953, %r953;
}

	// end inline asm
	and.b32  	%r975, %r953, %r974;
	mov.b32 	%r958, 8;
	// begin inline asm
	{
    .reg .pred p;
    and.b32 %r956, %r969, %r958;    setp.ne.u32 p, %r956, 0;
    vote.ballot.sync.b32 %r956, p, 0xffffffff;
    @!p not.b32 %r956, %r956;
}

	// end inline asm
	and.b32  	%r976, %r956, %r975;
	mov.b32 	%r961, 16;
	// begin inline asm
	{
    .reg .pred p;
    and.b32 %r959, %r969, %r961;    setp.ne.u32 p, %r959, 0;
    vote.ballot.sync.b32 %r959, p, 0xffffffff;
    @!p not.b32 %r959, %r959;
}

	// end inline asm
	and.b32  	%r977, %r959, %r976;
	mov.b32 	%r964, 32;
	// begin inline asm
	{
    .reg .pred p;
    and.b32 %r962, %r969, %r964;    setp.ne.u32 p, %r962, 0;
    vote.ballot.sync.b32 %r962, p, 0xffffffff;
    @!p not.b32 %r962, %r962;
}

	// end inline asm
	and.b32  	%r978, %r962, %r977;
	mov.b32 	%r967, 64;
	// begin inline asm
	{
    .reg .pred p;
    and.b32 %r965, %r969, %r967;    setp.ne.u32 p, %r965, 0;
    vote.ballot.sync.b32 %r965, p, 0xffffffff;
    @!p not.b32 %r965, %r965;
}

	// end inline asm
	and.b32  	%r979, %r965, %r978;
	mov.b32 	%r970, 128;
	// begin inline asm
	{
    .reg .pred p;
    and.b32 %r968, %r969, %r970;    setp.ne.u32 p, %r968, 0;
    vote.ballot.sync.b32 %r968, p, 0xffffffff;
    @!p not.b32 %r968, %r968;
}

	// end inline asm
	and.b32  	%r980, %r968, %r979;
	clz.b32 	%r981, %r980;
	sub.s32 	%r189, 31, %r981;
	and.b32  	%r982, %r572, %r980;
	popc.b32 	%r190, %r982;
	setp.ne.s32 	%p93, %r248, %r189;
	mov.b32 	%r1695, 0;
	@%p93 bra 	$L__BB5_137;
	atom.shared.add.u32 	%r1695, [%r116], %r190;
$L__BB5_137:
	ld.param.u32 	%r1603, [_ZN3cub18CUB_300001_SM_10006detail10radix_sort29DeviceRadixSortOnesweepKernelINS1_5radix10policy_hubIjNS0_8NullTypeEyE10Policy1000ELNS0_9SortOrderE0EjS6_yiiNS1_21identity_decomposer_tEEEvPT5_SC_PT3_PKSD_PT1_PKSH_PT2_PKSL_T4_iiT6__param_9];
	shfl.sync.idx.b32	%r1008|%p94, %r1695, %r189, 31, -1;
	add.s32 	%r193, %r190, %r1008;
	shr.u32 	%r1009, %r1664, %r1603;
	and.b32  	%r1005, %r1009, %r82;
	mov.b32 	%r985, 1;
	// begin inline asm
	{
    .reg .pred p;
    and.b32 %r983, %r1005, %r985;    setp.ne.u32 p, %r983, 0;
    vote.ballot.sync.b32 %r983, p, 0xffffffff;
    @!p not.b32 %r983, %r983;
}

	// end inline asm
	mov.b32 	%r988, 2;
	// begin inline asm
	{
    .reg .pred p;
    and.b32 %r986, %r1005, %r988;    setp.ne.u32 p, %r986, 0;
    vote.ballot.sync.b32 %r986, p, 0xffffffff;
    @!p not.b32 %r986, %r986;
}

	// end inline asm
	and.b32  	%r1010, %r986, %r983;
	mov.b32 	%r991, 4;
	// begin inline asm
	{
    .reg .pred p;
    and.b32 %r989, %r1005, %r991;    setp.ne.u32 p, %r989, 0;
    vote.ballot.sync.b32 %r989, p, 0xffffffff;
    @!p not.b32 %r989, %r989;
}

	// end inline asm
	and.b32  	%r1011, %r989, %r1010;
	mov.b32 	%r994, 8;
	// begin inline asm
	{
    .reg .pred p;
    and.b32 %r992, %r1005, %r994;    setp.ne.u32 p, %r992, 0;
    vote.ballot.sync.b32 %r992, p, 0xffffffff;
    @!p not.b32 %r992, %r992;
}

	// end inline asm
	and.b32  	%r1012, %r992, %r1011;
	mov.b32 	%r997, 16;
	// begin inline asm
	{
    .reg .pred p;
    and.b32 %r995, %r1005, %r997;    setp.ne.u32 p, %r995, 0;
    vote.ballot.sync.b32 %r995, p, 0xffffffff;
    @!p not.b32 %r995, %r995;
}

	// end inline asm
	and.b32  	%r1013, %r995, %r1012;
	mov.b32 	%r1000, 32;
	// begin inline asm
	{
    .reg .pred p;
    and.b32 %r998, %r1005, %r1000;    setp.ne.u32 p, %r998, 0;
    vote.ballot.sync.b32 %r998, p, 0xffffffff;
    @!p not.b32 %r998, %r998;
}

	// end inline asm
	and.b32  	%r1014, %r998, %r1013;
	mov.b32 	%r1003, 64;
	// begin inline asm
	{
    .reg .pred p;
    and.b32 %r1001, %r1005, %r1003;    setp.ne.u32 p, %r1001, 0;
    vote.ballot.sync.b32 %r1001, p, 0xffffffff;
    @!p not.b32 %r1001, %r1001;
}

	// end inline asm
	and.b32  	%r1015, %r1001, %r1014;
	mov.b32 	%r1006, 128;
	// begin inline asm
	{
    .reg .pred p;
    and.b32 %r1004, %r1005, %r1006;    setp.ne.u32 p, %r1004, 0;
    vote.ballot.sync.b32 %r1004, p, 0xffffffff;
    @!p not.b32 %r1004, %r1004;
}

	// end inline asm
	and.b32  	%r1016, %r1004, %r1015;
	clz.b32 	%r1017, %r1016;
	sub.s32 	%r194, 31, %r1017;
	and.b32  	%r1018, %r572, %r1016;
	popc.b32 	%r195, %r1018;
	setp.ne.s32 	%p95, %r248, %r194;
	mov.b32 	%r1696, 0;
	@%p95 bra 	$L__BB5_139;
	atom.shared.add.u32 	%r1696, [%r117], %r195;
$L__BB5_139:
	ld.param.u32 	%r1604, [_ZN3cub18CUB_300001_SM_10006detail10radix_sort29DeviceRadixSortOnesweepKernelINS1_5radix10policy_hubIjNS0_8NullTypeEyE10Policy1000ELNS0_9SortOrderE0EjS6_yiiNS1_21identity_decomposer_tEEEvPT5_SC_PT3_PKSD_PT1_PKSH_PT2_PKSL_T4_iiT6__param_9];
	shfl.sync.idx.b32	%r1044|%p96, %r1696, %r194, 31, -1;
	add.s32 	%r198, %r195, %r1044;
	shr.u32 	%r1045, %r1665, %r1604;
	and.b32  	%r1041, %r1045, %r82;
	mov.b32 	%r1021, 1;
	// begin inline asm
	{
    .reg .pred p;
    and.b32 %r1019, %r1041, %r1021;    setp.ne.u32 p, %r1019, 0;
    vote.ballot.sync.b32 %r1019, p, 0xffffffff;
    @!p not.b32 %r1019, %r1019;
}

	// end inline asm
	mov.b32 	%r1024, 2;
	// begin inline asm
	{
    .reg .pred p;
    and.b32 %r1022, %r1041, %r1024;    setp.ne.u32 p, %r1022, 0;
    vote.ballot.sync.b32 %r1022, p, 0xffffffff;
    @!p not.b32 %r1022, %r1022;
}

	// end inline asm
	and.b32  	%r1046, %r1022, %r1019;
	mov.b32 	%r1027, 4;
	// begin inline asm
	{
    .reg .pred p;
    and.b32 %r1025, %r1041, %r1027;    setp.ne.u32 p, %r1025, 0;
    vote.ballot.sync.b32 %r1025, p, 0xffffffff;
    @!p not.b32 %r1025, %r1025;
}

	// end inline asm
	and.b32  	%r1047, %r1025, %r1046;
	mov.b32 	%r1030, 8;
	// begin inline asm
	{
    .reg .pred p;
    and.b32 %r1028, %r1041, %r1030;    setp.ne.u32 p, %r1028, 0;
    vote.ballot.sync.b32 %r1028, p, 0xffffffff;
    @!p not.b32 %r1028, %r1028;
}

	// end inline asm
	and.b32  	%r1048, %r1028, %r1047;
	mov.b32 	%r1033, 16;
	// begin inline asm
	{
    .reg .pred p;
    and.b32 %r1031, %r1041, %r1033;    setp.ne.u32 p, %r1031, 0;
    vote.ballot.sync.b32 %r1031, p, 0xffffffff;
    @!p not.b32 %r1031, %r1031;
}

	// end inline asm
	and.b32  	%r1049, %r1031, %r1048;
	mov.b32 	%r1036, 32;
	// begin inline asm
	{
    .reg .pred p;
    and.b32 %r1034, %r1041, %r1036;    setp.ne.u32 p, %r1034, 0;
    vote.ballot.sync.b32 %r1034, p, 0xffffffff;
    @!p not.b32 %r1034, %r1034;
}

	// end inline asm
	and.b32  	%r1050, %r1034, %r1049;
	mov.b32 	%r1039, 64;
	// begin inline asm
	{
    .reg .pred p;
    and.b32 %r1037, %r1041, %r1039;    setp.ne.u32 p, %r1037, 0;
    vote.ballot.sync.b32 %r1037, p, 0xffffffff;
    @!p not.b32 %r1037, %r1037;
}

	// end inline asm
	and.b32  	%r1051, %r1037, %r1050;
	mov.b32 	%r1042, 128;
	// begin inline asm
	{
    .reg .pred p;
    and.b32 %r1040, %r1041, %r1042;    setp.ne.u32 p, %r1040, 0;
    vote.ballot.sync.b32 %r1040, p, 0xffffffff;
    @!p not.b32 %r1040, %r1040;
}

	// end inline asm
	and.b32  	%r1052, %r1040, %r1051;
	clz.b32 	%r1053, %r1052;
	sub.s32 	%r199, 31, %r1053;
	and.b32  	%r1054, %r572, %r1052;
	popc.b32 	%r200, %r1054;
	setp.ne.s32 	%p97, %r248, %r199;
	mov.b32 	%r1697, 0;
	@%p97 bra 	$L__BB5_141;
	atom.shared.add.u32 	%r1697, [%r118], %r200;
$L__BB5_141:
	ld.param.u32 	%r1605, [_ZN3cub18CUB_300001_SM_10006detail10radix_sort29DeviceRadixSortOnesweepKernelINS1_5radix10policy_hubIjNS0_8NullTypeEyE10Policy1000ELNS0_9SortOrderE0EjS6_yiiNS1_21identity_decomposer_tEEEvPT5_SC_PT3_PKSD_PT1_PKSH_PT2_PKSL_T4_iiT6__param_9];
	shfl.sync.idx.b32	%r1080|%p98, %r1697, %r199, 31, -1;
	add.s32 	%r203, %r200, %r1080;
	shr.u32 	%r1081, %r1666, %r1605;
	and.b32  	%r1077, %r1081, %r82;
	mov.b32 	%r1057, 1;
	// begin inline asm
	{
    .reg .pred p;
    and.b32 %r1055, %r1077, %r1057;    setp.ne.u32 p, %r1055, 0;
    vote.ballot.sync.b32 %r1055, p, 0xffffffff;
    @!p not.b32 %r1055, %r1055;
}

	// end inline asm
	mov.b32 	%r1060, 2;
	// begin inline asm
	{
    .reg .pred p;
    and.b32 %r1058, %r1077, %r1060;    setp.ne.u32 p, %r1058, 0;
    vote.ballot.sync.b32 %r1058, p, 0xffffffff;
    @!p not.b32 %r1058, %r1058;
}

	// end inline asm
	and.b32  	%r1082, %r1058, %r1055;
	mov.b32 	%r1063, 4;
	// begin inline asm
	{
    .reg .pred p;
    and.b32 %r1061, %r1077, %r1063;    setp.ne.u32 p, %r1061, 0;
    vote.ballot.sync.b32 %r1061, p, 0xffffffff;
    @!p not.b32 %r1061, %r1061;
}

	// end inline asm
	and.b32  	%r1083, %r1061, %r1082;
	mov.b32 	%r1066, 8;
	// begin inline asm
	{
    .reg .pred p;
    and.b32 %r1064, %r1077, %r1066;    setp.ne.u32 p, %r1064, 0;
    vote.ballot.sync.b32 %r1064, p, 0xffffffff;
    @!p not.b32 %r1064, %r1064;
}

	// end inline asm
	and.b32  	%r1084, %r1064, %r1083;
	mov.b32 	%r1069, 16;
	// begin inline asm
	{
    .reg .pred p;
    and.b32 %r1067, %r1077, %r1069;    setp.ne.u32 p, %r1067, 0;
    vote.ballot.sync.b32 %r1067, p, 0xffffffff;
    @!p not.b32 %r1067, %r1067;
}

	// end inline asm
	and.b32  	%r1085, %r1067, %r1084;
	mov.b32 	%r1072, 32;
	// begin inline asm
	{
    .reg .pred p;
    and.b32 %r1070, %r1077, %r1072;    setp.ne.u32 p, %r1070, 0;
    vote.ballot.sync.b32 %r1070, p, 0xffffffff;
    @!p not.b32 %r1070, %r1070;
}

	// end inline asm
	and.b32  	%r1086, %r1070, %r1085;
	mov.b32 	%r1075, 64;
	// begin inline asm
	{
    .reg .pred p;
    and.b32 %r1073, %r1077, %r1075;    setp.ne.u32 p, %r1073, 0;
    vote.ballot.sync.b32 %r1073, p, 0xffffffff;
    @!p not.b32 %r1073, %r1073;
}

	// end inline asm
	and.b32  	%r1087, %r1073, %r1086;
	mov.b32 	%r1078, 128;
	// begin inline asm
	{
    .reg .pred p;
    and.b32 %r1076, %r1077, %r1078;    setp.ne.u32 p, %r1076, 0;
    vote.ballot.sync.b32 %r1076, p, 0xffffffff;
    @!p not.b32 %r1076, %r1076;
}

	// end inline asm
	and.b32  	%r1088, %r1076, %r1087;
	clz.b32 	%r1089, %r1088;
	sub.s32 	%r204, 31, %r1089;
	and.b32  	%r1090, %r572, %r1088;
	popc.b32 	%r205, %r1090;
	setp.ne.s32 	%p99, %r248, %r204;
	mov.b32 	%r1698, 0;
	@%p99 bra 	$L__BB5_143;
	atom.shared.add.u32 	%r1698, [%r119], %r205;
$L__BB5_143:
	ld.param.u32 	%r1606, [_ZN3cub18CUB_300001_SM_10006detail10radix_sort29DeviceRadixSortOnesweepKernelINS1_5radix10policy_hubIjNS0_8NullTypeEyE10Policy1000ELNS0_9SortOrderE0EjS6_yiiNS1_21identity_decomposer_tEEEvPT5_SC_PT3_PKSD_PT1_PKSH_PT2_PKSL_T4_iiT6__param_9];
	shfl.sync.idx.b32	%r1116|%p100, %r1698, %r204, 31, -1;
	add.s32 	%r208, %r205, %r1116;
	shr.u32 	%r1117, %r1667, %r1606;
	and.b32  	%r1113, %r1117, %r82;
	mov.b32 	%r1093, 1;
	// begin inline asm
	{
    .reg .pred p;
    and.b32 %r1091, %r1113, %r1093;    setp.ne.u32 p, %r1091, 0;
    vote.ballot.sync.b32 %r1091, p, 0xffffffff;
    @!p not.b32 %r1091, %r1091;
}

	// end inline asm
	mov.b32 	%r1096, 2;
	// begin inline asm
	{
    .reg .pred p;
    and.b32 %r1094, %r1113, %r1096;    setp.ne.u32 p, %r1094, 0;
    vote.ballot.sync.b32 %r1094, p, 0xffffffff;
    @!p not.b32 %r1094, %r1094;
}

	// end inline asm
	and.b32  	%r1118, %r1094, %r1091;
	mov.b32 	%r1099, 4;
	// begin inline asm
	{
    .reg .pred p;
    and.b32 %r1097, %r1113, %r1099;    setp.ne.u32 p, %r1097, 0;
    vote.ballot.sync.b32 %r1097, p, 0xffffffff;
    @!p not.b32 %r1097, %r1097;
}

	// end inline asm
	and.b32  	%r1119, %r1097, %r1118;
	mov.b32 	%r1102, 8;
	// begin inline asm
	{
    .reg .pred p;
    and.b32 %r1100, %r1113, %r1102;    setp.ne.u32 p, %r1100, 0;
    vote.ballot.sync.b32 %r1100, p, 0xffffffff;
    @!p not.b32 %r1100, %r1100;
}

	// end inline asm
	and.b32  	%r1120, %r1100, %r1119;
	mov.b32 	%r1105, 16;
	// begin inline asm
	{
    .reg .pred p;
    and.b32 %r1103, %r1113, %r1105;    setp.ne.u32 p, %r1103, 0;
    vote.ballot.sync.b32 %r1103, p, 0xffffffff;
    @!p not.b32 %r1103, %r1103;
}

	// end inline asm
	and.b32  	%r1121, %r1103, %r1120;
	mov.b32 	%r1108, 32;
	// begin inline asm
	{
    .reg .pred p;
    and.b32 %r1106, %r1113, %r1108;    setp.ne.u32 p, %r1106, 0;
    vote.ballot.sync.b32 %r1106, p, 0xffffffff;
    @!p not.b32 %r1106, %r1106;
}

	// end inline asm
	and.b32  	%r1122, %r1106, %r1121;
	mov.b32 	%r1111, 64;
	// begin inline asm
	{
    .reg .pred p;
    and.b32 %r1109, %r1113, %r1111;    setp.ne.u32 p, %r1109, 0;
    vote.ballot.sync.b32 %r1109, p, 0xffffffff;
    @!p not.b32 %r1109, %r1109;
}

	// end inline asm
	and.b32  	%r1123, %r1109, %r1122;
	mov.b32 	%r1114, 128;
	// begin inline asm
	{
    .reg .pred p;
    and.b32 %r1112, %r1113, %r1114;    setp.ne.u32 p, %r1112, 0;
    vote.ballot.sync.b32 %r1112, p, 0xffffffff;
    @!p not.b32 %r1112, %r1112;
}

	// end inline asm
	and.b32  	%r1124, %r1112, %r1123;
	clz.b32 	%r1125, %r1124;
	sub.s32 	%r209, 31, %r1125;
	and.b32  	%r1126, %r572, %r1124;
	popc.b32 	%r210, %r1126;
	setp.ne.s32 	%p101, %r248, %r209;
	mov.b32 	%r1699, 0;
	@%p101 bra 	$L__BB5_145;
	atom.shared.add.u32 	%r1699, [%r120], %r210;
$L__BB5_145:
	ld.param.u32 	%r1607, [_ZN3cub18CUB_300001_SM_10006detail10radix_sort29DeviceRadixSortOnesweepKernelINS1_5radix10policy_hubIjNS0_8NullTypeEyE10Policy1000ELNS0_9SortOrderE0EjS6_yiiNS1_21identity_decomposer_tEEEvPT5_SC_PT3_PKSD_PT1_PKSH_PT2_PKSL_T4_iiT6__param_9];
	shfl.sync.idx.b32	%r1152|%p102, %r1699, %r209, 31, -1;
	add.s32 	%r213, %r210, %r1152;
	shr.u32 	%r1153, %r1668, %r1607;
	and.b32  	%r1149, %r1153, %r82;
	mov.b32 	%r1129, 1;
	// begin inline asm
	{
    .reg .pred p;
    and.b32 %r1127, %r1149, %r1129;    setp.ne.u32 p, %r1127, 0;
    vote.ballot.sync.b32 %r1127, p, 0xffffffff;
    @!p not.b32 %r1127, %r1127;
}

	// end inline asm
	mov.b32 	%r1132, 2;
	// begin inline asm
	{
    .reg .pred p;
    and.b32 %r1130, %r1149, %r1132;    setp.ne.u32 p, %r1130, 0;
    vote.ballot.sync.b32 %r1130, p, 0xffffffff;
    @!p not.b32 %r1130, %r1130;
}

	// end inline asm
	and.b32  	%r1154, %r1130, %r1127;
	mov.b32 	%r1135, 4;
	// begin inline asm
	{
    .reg .pred p;
    and.b32 %r1133, %r1149, %r1135;    setp.ne.u32 p, %r1133, 0;
    vote.ballot.sync.b32 %r1133, p, 0xffffffff;
    @!p not.b32 %r1133, %r1133;
}

	// end inline asm
	and.b32  	%r1155, %r1133, %r1154;
	mov.b32 	%r1138, 8;
	// begin inline asm
	{
    .reg .pred p;
    and.b32 %r1136, %r1149, %r1138;    setp.ne.u32 p, %r1136, 0;
    vote.ballot.sync.b32 %r1136, p, 0xffffffff;
    @!p not.b32 %r1136, %r1136;
}

	// end inline asm
	and.b32  	%r1156, %r1136, %r1155;
	mov.b32 	%r1141, 16;
	// begin inline asm
	{
    .reg .pred p;
    and.b32 %r1139, %r1149, %r1141;    setp.ne.u32 p, %r1139, 0;
    vote.ballot.sync.b32 %r1139, p, 0xffffffff;
    @!p not.b32 %r1139, %r1139;
}

	// end inline asm
	and.b32  	%r1157, %r1139, %r1156;
	mov.b32 	%r1144, 32;
	// begin inline asm
	{
    .reg .pred p;
    and.b32 %r1142, %r1149, %r1144;    setp.ne.u32 p, %r1142, 0;
    vote.ballot.sync.b32 %r1142, p, 0xffffffff;
    @!p not.b32 %r1142, %r1142;
}

	// end inline asm
	and.b32  	%r1158, %r1142, %r1157;
	mov.b32 	%r1147, 64;
	// begin inline asm
	{
    .reg .pred p;
    and.b32 %r1145, %r1149, %r1147;    setp.ne.u32 p, %r1145, 0;
    vote.ballot.sync.b32 %r1145, p, 0xffffffff;
    @!p not.b32 %r1145, %r1145;
}

	// end inline asm
	and.b32  	%r1159, %r1145, %r1158;
	mov.b32 	%r1150, 128;
	// begin inline asm
	{
    .reg .pred p;
    and.b32 %r1148, %r1149, %r1150;    setp.ne.u32 p, %r1148, 0;
    vote.ballot.sync.b32 %r1148, p, 0xffffffff;
    @!p not.b32 %r1148, %r1148;
}

	// end inline asm
	and.b32  	%r1160, %r1148, %r1159;
	clz.b32 	%r1161, %r1160;
	sub.s32 	%r214, 31, %r1161;
	and.b32  	%r1162, %r572, %r1160;
	popc.b32 	%r215, %r1162;
	setp.ne.s32 	%p103, %r248, %r214;
	mov.b32 	%r1700, 0;
	@%p103 bra 	$L__BB5_147;
	ld.param.u32 	%r1608, [_ZN3cub18CUB_300001_SM_10006detail10radix_sort29DeviceRadixSortOnesweepKernelINS1_5radix10policy_hubIjNS0_8NullTypeEyE10Policy1000ELNS0_9SortOrderE0EjS6_yiiNS1_21identity_decomposer_tEEEvPT5_SC_PT3_PKSD_PT1_PKSH_PT2_PKSL_T4_iiT6__param_9];
	shl.b32 	%r1163, %r1, 5;
	and.b32  	%r1164, %r1163, 31744;
	mov.u32 	%r1165, _ZZN3cub18CUB_300001_SM_10006detail10radix_sort29DeviceRadixSortOnesweepKernelINS1_5radix10policy_hubIjNS0_8NullTypeEyE10Policy1000ELNS0_9SortOrderE0EjS6_yiiNS1_21identity_decomposer_tEEEvPT5_SC_PT3_PKSD_PT1_PKSH_PT2_PKSL_T4_iiT6_E1s;
	add.s32 	%r1166, %r1165, %r1164;
	shr.u32 	%r1167, %r1668, %r1608;
	and.b32  	%r1168, %r1167, %r82;
	shl.b32 	%r1169, %r1168, 2;
	add.s32 	%r1170, %r1166, %r1169;
	atom.shared.add.u32 	%r1700, [%r1170], %r215;
$L__BB5_147:
	ld.param.u32 	%r1609, [_ZN3cub18CUB_300001_SM_10006detail10radix_sort29DeviceRadixSortOnesweepKernelINS1_5radix10policy_hubIjNS0_8NullTypeEyE10Policy1000ELNS0_9SortOrderE0EjS6_yiiNS1_21identity_decomposer_tEEEvPT5_SC_PT3_PKSD_PT1_PKSH_PT2_PKSL_T4_iiT6__param_9];
	shfl.sync.idx.b32	%r1196|%p104, %r1700, %r214, 31, -1;
	add.s32 	%r218, %r215, %r1196;
	shr.u32 	%r1197, %r1669, %r1609;
	and.b32  	%r1193, %r1197, %r82;
	mov.b32 	%r1173, 1;
	// begin inline asm
	{
    .reg .pred p;
    and.b32 %r1171, %r1193, %r1173;    setp.ne.u32 p, %r1171, 0;
    vote.ballot.sync.b32 %r1171, p, 0xffffffff;
    @!p not.b32 %r1171, %r1171;
}

	// end inline asm
	mov.b32 	%r1176, 2;
	// begin inline asm
	{
    .reg .pred p;
    and.b32 %r1174, %r1193, %r1176;    setp.ne.u32 p, %r1174, 0;
    vote.ballot.sync.b32 %r1174, p, 0xffffffff;
    @!p not.b32 %r1174, %r1174;
}

	// end inline asm
	and.b32  	%r1198, %r1174, %r1171;
	mov.b32 	%r1179, 4;
	// begin inline asm
	{
    .reg .pred p;
    and.b32 %r1177, %r1193, %r1179;    setp.ne.u32 p, %r1177, 0;
    vote.ballot.sync.b32 %r1177, p, 0xffffffff;
    @!p not.b32 %r1177, %r1177;
}

	// end inline asm
	and.b32  	%r1199, %r1177, %r1198;
	mov.b32 	%r1182, 8;
	// begin inline asm
	{
    .reg .pred p;
    and.b32 %r1180, %r1193, %r1182;    setp.ne.u32 p, %r1180, 0;
    vote.ballot.sync.b32 %r1180, p, 0xffffffff;
    @!p not.b32 %r1180, %r1180;
}

	// end inline asm
	and.b32  	%r1200, %r1180, %r1199;
	mov.b32 	%r1185, 16;
	// begin inline asm
	{
    .reg .pred p;
    and.b32 %r1183, %r1193, %r1185;    setp.ne.u32 p, %r1183, 0;
    vote.ballot.sync.b32 %r1183, p, 0xffffffff;
    @!p not.b32 %r1183, %r1183;
}

	// end inline asm
	and.b32  	%r1201, %r1183, %r1200;
	mov.b32 	%r1188, 32;
	// begin inline asm
	{
    .reg .pred p;
    and.b32 %r1186, %r1193, %r1188;    setp.ne.u32 p, %r1186, 0;
    vote.ballot.sync.b32 %r1186, p, 0xffffffff;
    @!p not.b32 %r1186, %r1186;
}

	// end inline asm
	and.b32  	%r1202, %r1186, %r1201;
	mov.b32 	%r1191, 64;
	// begin inline asm
	{
    .reg .pred p;
    and.b32 %r1189, %r1193, %r1191;    setp.ne.u32 p, %r1189, 0;
    vote.ballot.sync.b32 %r1189, p, 0xffffffff;
    @!p not.b32 %r1189, %r1189;
}

	// end inline asm
	and.b32  	%r1203, %r1189, %r1202;
	mov.b32 	%r1194, 128;
	// begin inline asm
	{
    .reg .pred p;
    and.b32 %r1192, %r1193, %r1194;    setp.ne.u32 p, %r1192, 0;
    vote.ballot.sync.b32 %r1192, p, 0xffffffff;
    @!p not.b32 %r1192, %r1192;
}

	// end inline asm
	and.b32  	%r1204, %r1192, %r1203;
	clz.b32 	%r1205, %r1204;
	sub.s32 	%r219, 31, %r1205;
	and.b32  	%r1206, %r572, %r1204;
	popc.b32 	%r220, %r1206;
	setp.ne.s32 	%p105, %r248, %r219;
	mov.b32 	%r1701, 0;
	@%p105 bra 	$L__BB5_149;
	ld.param.u32 	%r1610, [_ZN3cub18CUB_300001_SM_10006detail10radix_sort29DeviceRadixSortOnesweepKernelINS1_5radix10policy_hubIjNS0_8NullTypeEyE10Policy1000ELNS0_9SortOrderE0EjS6_yiiNS1_21identity_decomposer_tEEEvPT5_SC_PT3_PKSD_PT1_PKSH_PT2_PKSL_T4_iiT6__param_9];
	shl.b32 	%r1207, %r1, 5;
	and.b32  	%r1208, %r1207, 31744;
	mov.u32 	%r1209, _ZZN3cub18CUB_300001_SM_10006detail10radix_sort29DeviceRadixSortOnesweepKernelINS1_5radix10policy_hubIjNS0_8NullTypeEyE10Policy1000ELNS0_9SortOrderE0EjS6_yiiNS1_21identity_decomposer_tEEEvPT5_SC_PT3_PKSD_PT1_PKSH_PT2_PKSL_T4_iiT6_E1s;
	add.s32 	%r1210, %r1209, %r1208;
	shr.u32 	%r1211, %r1669, %r1610;
	and.b32  	%r1212, %r1211, %r82;
	shl.b32 	%r1213, %r1212, 2;
	add.s32 	%r1214, %r1210, %r1213;
	atom.shared.add.u32 	%r1701, [%r1214], %r220;
$L__BB5_149:
	ld.param.u32 	%r1611, [_ZN3cub18CUB_300001_SM_10006detail10radix_sort29DeviceRadixSortOnesweepKernelINS1_5radix10policy_hubIjNS0_8NullTypeEyE10Policy1000ELNS0_9SortOrderE0EjS6_yiiNS1_21identity_decomposer_tEEEvPT5_SC_PT3_PKSD_PT1_PKSH_PT2_PKSL_T4_iiT6__param_9];
	shfl.sync.idx.b32	%r1240|%p106, %r1701, %r219, 31, -1;
	add.s32 	%r223, %r220, %r1240;
	shr.u32 	%r1241, %r1670, %r1611;
	and.b32  	%r1237, %r1241, %r82;
	mov.b32 	%r1217, 1;
	// begin inline asm
	{
    .reg .pred p;
    and.b32 %r1215, %r1237, %r1217;    setp.ne.u32 p, %r1215, 0;
    vote.ballot.sync.b32 %r1215, p, 0xffffffff;
    @!p not.b32 %r1215, %r1215;
}

	// end inline asm
	mov.b32 	%r1220, 2;
	// begin inline asm
	{
    .reg .pred p;
    and.b32 %r1218, %r1237, %r1220;    setp.ne.u32 p, %r1218, 0;
    vote.ballot.sync.b32 %r1218, p, 0xffffffff;
    @!p not.b32 %r1218, %r1218;
}

	// end inline asm
	and.b32  	%r1242, %r1218, %r1215;
	mov.b32 	%r1223, 4;
	// begin inline asm
	{
    .reg .pred p;
    and.b32 %r1221, %r1237, %r1223;    setp.ne.u32 p, %r1221, 0;
    vote.ballot.sync.b32 %r1221, p, 0xffffffff;
    @!p not.b32 %r1221, %r1221;
}

	// end inline asm
	and.b32  	%r1243, %r1221, %r1242;
	mov.b32 	%r1226, 8;
	// begin inline asm
	{
    .reg .pred p;
    and.b32 %r1224, %r1237, %r1226;    setp.ne.u32 p, %r1224, 0;
    vote.ballot.sync.b32 %r1224, p, 0xffffffff;
    @!p not.b32 %r1224, %r1224;
}

	// end inline asm
	and.b32  	%r1244, %r1224, %r1243;
	mov.b32 	%r1229, 16;
	// begin inline asm
	{
    .reg .pred p;
    and.b32 %r1227, %r1237, %r1229;    setp.ne.u32 p, %r1227, 0;
    vote.ballot.sync.b32 %r1227, p, 0xffffffff;
    @!p not.b32 %r1227, %r1227;
}

	// end inline asm
	and.b32  	%r1245, %r1227, %r1244;
	mov.b32 	%r1232, 32;
	// begin inline asm
	{
    .reg .pred p;
    and.b32 %r1230, %r1237, %r1232;    setp.ne.u32 p, %r1230, 0;
    vote.ballot.sync.b32 %r1230, p, 0xffffffff;
    @!p not.b32 %r1230, %r1230;
}

	// end inline asm
	and.b32  	%r1246, %r1230, %r1245;
	mov.b32 	%r1235, 64;
	// begin inline asm
	{
    .reg .pred p;
    and.b32 %r1233, %r1237, %r1235;    setp.ne.u32 p, %r1233, 0;
    vote.ballot.sync.b32 %r1233, p, 0xffffffff;
    @!p not.b32 %r1233, %r1233;
}

	// end inline asm
	and.b32  	%r1247, %r1233, %r1246;
	mov.b32 	%r1238, 128;
	// begin inline asm
	{
    .reg .pred p;
    and.b32 %r1236, %r1237, %r1238;    setp.ne.u32 p, %r1236, 0;
    vote.ballot.sync.b32 %r1236, p, 0xffffffff;
    @!p not.b32 %r1236, %r1236;
}

	// end inline asm
	and.b32  	%r1248, %r1236, %r1247;
	clz.b32 	%r1249, %r1248;
	sub.s32 	%r224, 31, %r1249;
	and.b32  	%r1250, %r572, %r1248;
	popc.b32 	%r225, %r1250;
	setp.ne.s32 	%p107, %r248, %r224;
	mov.b32 	%r1702, 0;
	@%p107 bra 	$L__BB5_151;
	ld.param.u32 	%r1612, [_ZN3cub18CUB_300001_SM_10006detail10radix_sort29DeviceRadixSortOnesweepKernelINS1_5radix10policy_hubIjNS0_8NullTypeEyE10Policy1000ELNS0_9SortOrderE0EjS6_yiiNS1_21identity_decomposer_tEEEvPT5_SC_PT3_PKSD_PT1_PKSH_PT2_PKSL_T4_iiT6__param_9];
	shl.b32 	%r1251, %r1, 5;
	and.b32  	%r1252, %r1251, 31744;
	mov.u32 	%r1253, _ZZN3cub18CUB_300001_SM_10006detail10radix_sort29DeviceRadixSortOnesweepKernelINS1_5radix10policy_hubIjNS0_8NullTypeEyE10Policy1000ELNS0_9SortOrderE0EjS6_yiiNS1_21identity_decomposer_tEEEvPT5_SC_PT3_PKSD_PT1_PKSH_PT2_PKSL_T4_iiT6_E1s;
	add.s32 	%r1254, %r1253, %r1252;
	shr.u32 	%r1255, %r1670, %r1612;
	and.b32  	%r1256, %r1255, %r82;
	shl.b32 	%r1257, %r1256, 2;
	add.s32 	%r1258, %r1254, %r1257;
	atom.shared.add.u32 	%r1702, [%r1258], %r225;
$L__BB5_151:
	ld.param.u32 	%r1613, [_ZN3cub18CUB_300001_SM_10006detail10radix_sort29DeviceRadixSortOnesweepKernelINS1_5radix10policy_hubIjNS0_8NullTypeEyE10Policy1000ELNS0_9SortOrderE0EjS6_yiiNS1_21identity_decomposer_tEEEvPT5_SC_PT3_PKSD_PT1_PKSH_PT2_PKSL_T4_iiT6__param_9];
	shfl.sync.idx.b32	%r1284|%p108, %r1702, %r224, 31, -1;
	add.s32 	%r228, %r225, %r1284;
	shr.u32 	%r1285, %r1671, %r1613;
	and.b32  	%r1281, %r1285, %r82;
	mov.b32 	%r1261, 1;
	// begin inline asm
	{
    .reg .pred p;
    and.b32 %r1259, %r1281, %r1261;    setp.ne.u32 p, %r1259, 0;
    vote.ballot.sync.b32 %r1259, p, 0xffffffff;
    @!p not.b32 %r1259, %r1259;
}

	// end inline asm
	mov.b32 	%r1264, 2;
	// begin inline asm
	{
    .reg .pred p;
    and.b32 %r1262, %r1281, %r1264;    setp.ne.u32 p, %r1262, 0;
    vote.ballot.sync.b32 %r1262, p, 0xffffffff;
    @!p not.b32 %r1262, %r1262;
}

	// end inline asm
	and.b32  	%r1286, %r1262, %r1259;
	mov.b32 	%r1267, 4;
	// begin inline asm
	{
    .reg .pred p;
    and.b32 %r1265, %r1281, %r1267;    setp.ne.u32 p, %r1265, 0;
    vote.ballot.sync.b32 %r1265, p, 0xffffffff;
    @!p not.b32 %r1265, %r1265;
}

	// end inline asm
	and.b32  	%r1287, %r1265, %r1286;
	mov.b32 	%r1270, 8;
	// begin inline asm
	{
    .reg .pred p;
    and.b32 %r1268, %r1281, %r1270;    setp.ne.u32 p, %r1268, 0;
    vote.ballot.sync.b32 %r1268, p, 0xffffffff;
    @!p not.b32 %r1268, %r1268;
}

	// end inline asm
	and.b32  	%r1288, %r1268, %r1287;
	mov.b32 	%r1273, 16;
	// begin inline asm
	{
    .reg .pred p;
    and.b32 %r1271, %r1281, %r1273;    setp.ne.u32 p, %r1271, 0;
    vote.ballot.sync.b32 %r1271, p, 0xffffffff;
    @!p not.b32 %r1271, %r1271;
}

	// end inline asm
	and.b32  	%r1289, %r1271, %r1288;
	mov.b32 	%r1276, 32;
	// begin inline asm
	{
    .reg .pred p;
    and.b32 %r1274, %r1281, %r1276;    setp.ne.u32 p, %r1274, 0;
    vote.ballot.sync.b32 %r1274, p, 0xffffffff;
    @!p not.b32 %r1274, %r1274;
}

	// end inline asm
	and.b32  	%r1290, %r1274, %r1289;
	mov.b32 	%r1279, 64;
	// begin inline asm
	{
    .reg .pred p;
    and.b32 %r1277, %r1281, %r1279;    setp.ne.u32 p, %r1277, 0;
    vote.ballot.sync.b32 %r1277, p, 0xffffffff;
    @!p not.b32 %r1277, %r1277;
}

	// end inline asm
	and.b32  	%r1291, %r1277, %r1290;
	mov.b32 	%r1282, 128;
	// begin inline asm
	{
    .reg .pred p;
    and.b32 %r1280, %r1281, %r1282;    setp.ne.u32 p, %r1280, 0;
    vote.ballot.sync.b32 %r1280, p, 0xffffffff;
    @!p not.b32 %r1280, %r1280;
}

	// end inline asm
	and.b32  	%r1292, %r1280, %r1291;
	clz.b32 	%r1293, %r1292;
	sub.s32 	%r229, 31, %r1293;
	and.b32  	%r1294, %r572, %r1292;
	popc.b32 	%r230, %r1294;
	setp.ne.s32 	%p109, %r248, %r229;
	mov.b32 	%r1703, 0;
	@%p109 bra 	$L__BB5_153;
	ld.param.u32 	%r1614, [_ZN3cub18CUB_300001_SM_10006detail10radix_sort29DeviceRadixSortOnesweepKernelINS1_5radix10policy_hubIjNS0_8NullTypeEyE10Policy1000ELNS0_9SortOrderE0EjS6_yiiNS1_21identity_decomposer_tEEEvPT5_SC_PT3_PKSD_PT1_PKSH_PT2_PKSL_T4_iiT6__param_9];
	shl.b32 	%r1295, %r1, 5;
	and.b32  	%r1296, %r1295, 31744;
	mov.u32 	%r1297, _ZZN3cub18CUB_300001_SM_10006detail10radix_sort29DeviceRadixSortOnesweepKernelINS1_5radix10policy_hubIjNS0_8NullTypeEyE10Policy1000ELNS0_9SortOrderE0EjS6_yiiNS1_21identity_decomposer_tEEEvPT5_SC_PT3_PKSD_PT1_PKSH_PT2_PKSL_T4_iiT6_E1s;
	add.s32 	%r1298, %r1297, %r1296;
	shr.u32 	%r1299, %r1671, %r1614;
	and.b32  	%r1300, %r1299, %r82;
	shl.b32 	%r1301, %r1300, 2;
	add.s32 	%r1302, %r1298, %r1301;
	atom.shared.add.u32 	%r1703, [%r1302], %r230;
$L__BB5_153:
	shfl.sync.idx.b32	%r1303|%p111, %r1703, %r229, 31, -1;
	add.s32 	%r1304, %r230, %r1303;
	bar.sync 	0;
	shl.b32 	%r1305, %r143, 2;
	mov.u32 	%r1306, _ZZN3cub18CUB_300001_SM_10006detail10radix_sort29DeviceRadixSortOnesweepKernelINS1_5radix10policy_hubIjNS0_8NullTypeEyE10Policy1000ELNS0_9SortOrderE0EjS6_yiiNS1_21identity_decomposer_tEEEvPT5_SC_PT3_PKSD_PT1_PKSH_PT2_PKSL_T4_iiT6_E1s;
	add.s32 	%r1307, %r1306, %r1305;
	st.shared.u32 	[%r1307+-4], %r1653;
	shl.b32 	%r1308, %r148, 2;
	add.s32 	%r1309, %r1306, %r1308;
	st.shared.u32 	[%r1309+-4], %r1654;
	shl.b32 	%r1310, %r153, 2;
	add.s32 	%r1311, %r1306, %r1310;
	st.shared.u32 	[%r1311+-4], %r1655;
	shl.b32 	%r1312, %r158, 2;
	add.s32 	%r1313, %r1306, %r1312;
	st.shared.u32 	[%r1313+-4], %r1656;
	shl.b32 	%r1314, %r163, 2;
	add.s32 	%r1315, %r1306, %r1314;
	st.shared.u32 	[%r1315+-4], %r1657;
	shl.b32 	%r1316, %r168, 2;
	add.s32 	%r1317, %r1306, %r1316;
	st.shared.u32 	[%r1317+-4], %r1658;
	shl.b32 	%r1318, %r173, 2;
	add.s32 	%r1319, %r1306, %r1318;
	st.shared.u32 	[%r1319+-4], %r1659;
	shl.b32 	%r1320, %r178, 2;
	add.s32 	%r1321, %r1306, %r1320;
	st.shared.u32 	[%r1321+-4], %r1660;
	shl.b32 	%r1322, %r183, 2;
	add.s32 	%r1323, %r1306, %r1322;
	st.shared.u32 	[%r1323+-4], %r1661;
	shl.b32 	%r1324, %r188, 2;
	add.s32 	%r1325, %r1306, %r1324;
	st.shared.u32 	[%r1325+-4], %r1662;
	shl.b32 	%r1326, %r193, 2;
	add.s32 	%r1327, %r1306, %r1326;
	st.shared.u32 	[%r1327+-4], %r1663;
	shl.b32 	%r1328, %r198, 2;
	add.s32 	%r1329, %r1306, %r1328;
	st.shared.u32 	[%r1329+-4], %r1664;
	shl.b32 	%r1330, %r203, 2;
	add.s32 	%r1331, %r1306, %r1330;
	st.shared.u32 	[%r1331+-4], %r1665;
	shl.b32 	%r1332, %r208, 2;
	add.s32 	%r1333, %r1306, %r1332;
	st.shared.u32 	[%r1333+-4], %r1666;
	shl.b32 	%r1334, %r213, 2;
	add.s32 	%r1335, %r1306, %r1334;
	st.shared.u32 	[%r1335+-4], %r1667;
	shl.b32 	%r1336, %r218, 2;
	add.s32 	%r1337, %r1306, %r1336;
	st.shared.u32 	[%r1337+-4], %r1668;
	shl.b32 	%r1338, %r223, 2;
	add.s32 	%r1339, %r1306, %r1338;
	st.shared.u32 	[%r1339+-4], %r1669;
	shl.b32 	%r1340, %r228, 2;
	add.s32 	%r1341, %r1306, %r1340;
	st.shared.u32 	[%r1341+-4], %r1670;
	shl.b32 	%r1342, %r1304, 2;
	add.s32 	%r1343, %r1306, %r1342;
	st.shared.u32 	[%r1343+-4], %r1671;
	shl.b32 	%r1344, %r1, 3;
	add.s32 	%r1345, %r1306, %r1344;
	add.s32 	%r233, %r1345, 29184;
	@%p72 bra 	$L__BB5_161;
	ld.param.u64 	%rd238, [_ZN3cub18CUB_300001_SM_10006detail10radix_sort29DeviceRadixSortOnesweepKernelINS1_5radix10policy_hubIjNS0_8NullTypeEyE10Policy1000ELNS0_9SortOrderE0EjS6_yiiNS1_21identity_decomposer_tEEEvPT5_SC_PT3_PKSD_PT1_PKSH_PT2_PKSL_T4_iiT6__param_3];
	cvta.to.global.u64 	%rd59, %rd238;
	shl.b64 	%rd60, %rd6, 3;
	add.s64 	%rd61, %rd59, %rd60;
	ld.global.u64 	%rd62, [%rd61];
	cvt.s64.s32 	%rd63, %r137;
	sub.s64 	%rd241, %rd62, %rd63;
	st.shared.u64 	[%r233], %rd241;
	setp.lt.s32 	%p112, %r4, 1;
	mov.u32 	%r1707, %r1680;
	@%p112 bra 	$L__BB5_160;
	mov.b32 	%r1705, -1;
	mov.u32 	%r1704, %r4;
	mov.u32 	%r1707, %r1680;
$L__BB5_156:
	ld.param.u64 	%rd231, [_ZN3cub18CUB_300001_SM_10006detail10radix_sort29DeviceRadixSortOnesweepKernelINS1_5radix10policy_hubIjNS0_8NullTypeEyE10Policy1000ELNS0_9SortOrderE0EjS6_yiiNS1_21identity_decomposer_tEEEvPT5_SC_PT3_PKSD_PT1_PKSH_PT2_PKSL_T4_iiT6__param_0];
	add.s32 	%r237, %r1704, -1;
	shl.b32 	%r1347, %r237, 8;
	add.s32 	%r1348, %r1347, %r1;
	cvta.to.global.u64 	%rd64, %rd231;
	mul.wide.s32 	%rd65, %r1348, 4;
	add.s64 	%rd13, %rd64, %rd65;
$L__BB5_157:
	membar.cta;
	ld.volatile.global.u32 	%r238, [%rd13];
	setp.eq.s32 	%p113, %r238, 0;
	@%p113 bra 	$L__BB5_157;
	and.b32  	%r1349, %r238, 1073741823;
	add.s32 	%r1707, %r1349, %r1707;
	setp.gt.s32 	%p114, %r238, -1;
	vote.sync.ballot.b32 	%r1705, %p114, %r1705;
	setp.gt.u32 	%p116, %r1704, 1;
	and.pred  	%p117, %p114, %p116;
	mov.u32 	%r1704, %r237;
	@%p117 bra 	$L__BB5_156;
	ld.shared.u64 	%rd241, [%r233];
$L__BB5_160:
	ld.param.u64 	%rd232, [_ZN3cub18CUB_300001_SM_10006detail10radix_sort29DeviceRadixSortOnesweepKernelINS1_5radix10policy_hubIjNS0_8NullTypeEyE10Policy1000ELNS0_9SortOrderE0EjS6_yiiNS1_21identity_decomposer_tEEEvPT5_SC_PT3_PKSD_PT1_PKSH_PT2_PKSL_T4_iiT6__param_0];
	or.b32  	%r1350, %r1707, -2147483648;
	cvta.to.global.u64 	%rd66, %rd232;
	shl.b32 	%r1351, %r4, 8;
	add.s32 	%r1352, %r1351, %r1;
	mul.wide.s32 	%rd67, %r1352, 4;
	add.s64 	%rd68, %rd66, %rd67;
	st.volatile.global.u32 	[%rd68], %r1350;
	sub.s32 	%r1353, %r1707, %r1680;
	cvt.s64.s32 	%rd69, %r1353;
	add.s64 	%rd70, %rd241, %rd69;
	st.shared.u64 	[%r233], %rd70;
$L__BB5_161:
	ld.param.u32 	%r1587, [_ZN3cub18CUB_300001_SM_10006detail10radix_sort29DeviceRadixSortOnesweepKernelINS1_5radix10policy_hubIjNS0_8NullTypeEyE10Policy1000ELNS0_9SortOrderE0EjS6_yiiNS1_21identity_decomposer_tEEEvPT5_SC_PT3_PKSD_PT1_PKSH_PT2_PKSL_T4_iiT6__param_8];
	ld.param.u64 	%rd235, [_ZN3cub18CUB_300001_SM_10006detail10radix_sort29DeviceRadixSortOnesweepKernelINS1_5radix10policy_hubIjNS0_8NullTypeEyE10Policy1000ELNS0_9SortOrderE0EjS6_yiiNS1_21identity_decomposer_tEEEvPT5_SC_PT3_PKSD_PT1_PKSH_PT2_PKSL_T4_iiT6__param_2];
	setp.gt.u32 	%p118, %r1, 255;
	mad.lo.s32 	%r242, %r4, 7296, 7296;
	setp.lt.s32 	%p119, %r242, %r1587;
	setp.eq.s64 	%p120, %rd235, 0;
	or.pred  	%p121, %p120, %p119;
	or.pred  	%p122, %p118, %p121;
	@%p122 bra 	$L__BB5_163;
	ld.param.u64 	%rd236, [_ZN3cub18CUB_300001_SM_10006detail10radix_sort29DeviceRadixSortOnesweepKernelINS1_5radix10policy_hubIjNS0_8NullTypeEyE10Policy1000ELNS0_9SortOrderE0EjS6_yiiNS1_21identity_decomposer_tEEEvPT5_SC_PT3_PKSD_PT1_PKSH_PT2_PKSL_T4_iiT6__param_2];
	ld.shared.u64 	%rd71, [%r233];
	cvt.s64.s32 	%rd72, %r1680;
	cvt.s64.s32 	%rd73, %r137;
	add.s64 	%rd74, %rd73, %rd72;
	add.s64 	%rd75, %rd74, %rd71;
	cvta.to.global.u64 	%rd76, %rd236;
	shl.b64 	%rd77, %rd6, 3;
	add.s64 	%rd78, %rd76, %rd77;
	st.global.u64 	[%rd78], %rd75;
$L__BB5_163:
	ld.param.u32 	%r1588, [_ZN3cub18CUB_300001_SM_10006detail10radix_sort29DeviceRadixSortOnesweepKernelINS1_5radix10policy_hubIjNS0_8NullTypeEyE10Policy1000ELNS0_9SortOrderE0EjS6_yiiNS1_21identity_decomposer_tEEEvPT5_SC_PT3_PKSD_PT1_PKSH_PT2_PKSL_T4_iiT6__param_8];
	setp.gt.s32 	%p123, %r242, %r1588;
	bar.sync 	0;
	@%p123 bra 	$L__BB5_165;
	ld.param.u32 	%r1615, [_ZN3cub18CUB_300001_SM_10006detail10radix_sort29DeviceRadixSortOnesweepKernelINS1_5radix10policy_hubIjNS0_8NullTypeEyE10Policy1000ELNS0_9SortOrderE0EjS6_yiiNS1_21identity_decomposer_tEEEvPT5_SC_PT3_PKSD_PT1_PKSH_PT2_PKSL_T4_iiT6__param_9];
	ld.shared.u32 	%r1354, [%r121];
	shr.u32 	%r1355, %r1354, %r1615;
	and.b32  	%r1356, %r1355, %r82;
	shl.b32 	%r1357, %r1356, 3;
	add.s32 	%r1359, %r1306, 29184;
	add.s32 	%r1360, %r1359, %r1357;
	ld.shared.u64 	%rd79, [%r1360];
	add.s64 	%rd80, %rd79, %rd6;
	shl.b64 	%rd81, %rd80, 2;
	add.s64 	%rd82, %rd5, %rd81;
	st.global.u32 	[%rd82], %r1354;
	bar.warp.sync 	-1;
	ld.shared.u32 	%r1361, [%r121+1536];
	shr.u32 	%r1362, %r1361, %r1615;
	and.b32  	%r1363, %r1362, %r82;
	shl.b32 	%r1364, %r1363, 3;
	add.s32 	%r1365, %r1359, %r1364;
	ld.shared.u64 	%rd83, [%r1365];
	add.s64 	%rd84, %rd83, %rd6;
	shl.b64 	%rd85, %rd84, 2;
	add.s64 	%rd86, %rd5, %rd85;
	st.global.u32 	[%rd86+1536], %r1361;
	bar.warp.sync 	-1;
	ld.shared.u32 	%r1366, [%r121+3072];
	shr.u32 	%r1367, %r1366, %r1615;
	and.b32  	%r1368, %r1367, %r82;
	shl.b32 	%r1369, %r1368, 3;
	add.s32 	%r1370, %r1359, %r1369;
	ld.shared.u64 	%rd87, [%r1370];
	add.s64 	%rd88, %rd87, %rd6;
	shl.b64 	%rd89, %rd88, 2;
	add.s64 	%rd90, %rd5, %rd89;
	st.global.u32 	[%rd90+3072], %r1366;
	bar.warp.sync 	-1;
	ld.shared.u32 	%r1371, [%r121+4608];
	shr.u32 	%r1372, %r1371, %r1615;
	and.b32  	%r1373, %r1372, %r82;
	shl.b32 	%r1374, %r1373, 3;
	add.s32 	%r1375, %r1359, %r1374;
	ld.shared.u64 	%rd91, [%r1375];
	add.s64 	%rd92, %rd91, %rd6;
	shl.b64 	%rd93, %rd92, 2;
	add.s64 	%rd94, %rd5, %rd93;
	st.global.u32 	[%rd94+4608], %r1371;
	bar.warp.sync 	-1;
	ld.shared.u32 	%r1376, [%r121+6144];
	shr.u32 	%r1377, %r1376, %r1615;
	and.b32  	%r1378, %r1377, %r82;
	shl.b32 	%r1379, %r1378, 3;
	add.s32 	%r1380, %r1359, %r1379;
	ld.shared.u64 	%rd95, [%r1380];
	add.s64 	%rd96, %rd95, %rd6;
	shl.b64 	%rd97, %rd96, 2;
	add.s64 	%rd98, %rd5, %rd97;
	st.global.u32 	[%rd98+6144], %r1376;
	bar.warp.sync 	-1;
	ld.shared.u32 	%r1381, [%r121+7680];
	shr.u32 	%r1382, %r1381, %r1615;
	and.b32  	%r1383, %r1382, %r82;
	shl.b32 	%r1384, %r1383, 3;
	add.s32 	%r1385, %r1359, %r1384;
	ld.shared.u64 	%rd99, [%r1385];
	add.s64 	%rd100, %rd99, %rd6;
	shl.b64 	%rd101, %rd100, 2;
	add.s64 	%rd102, %rd5, %rd101;
	st.global.u32 	[%rd102+7680], %r1381;
	bar.warp.sync 	-1;
	ld.shared.u32 	%r1386, [%r121+9216];
	shr.u32 	%r1387, %r1386, %r1615;
	and.b32  	%r1388, %r1387, %r82;
	shl.b32 	%r1389, %r1388, 3;
	add.s32 	%r1390, %r1359, %r1389;
	ld.shared.u64 	%rd103, [%r1390];
	add.s64 	%rd104, %rd103, %rd6;
	shl.b64 	%rd105, %rd104, 2;
	add.s64 	%rd106, %rd5, %rd105;
	st.global.u32 	[%rd106+9216], %r1386;
	bar.warp.sync 	-1;
	ld.shared.u32 	%r1391, [%r121+10752];
	shr.u32 	%r1392, %r1391, %r1615;
	and.b32  	%r1393, %r1392, %r82;
	shl.b32 	%r1394, %r1393, 3;
	add.s32 	%r1395, %r1359, %r1394;
	ld.shared.u64 	%rd107, [%r1395];
	add.s64 	%rd108, %rd107, %rd6;
	shl.b64 	%rd109, %rd108, 2;
	add.s64 	%rd110, %rd5, %rd109;
	st.global.u32 	[%rd110+10752], %r1391;
	bar.warp.sync 	-1;
	ld.shared.u32 	%r1396, [%r121+12288];
	shr.u32 	%r1397, %r1396, %r1615;
	and.b32  	%r1398, %r1397, %r82;
	shl.b32 	%r1399, %r1398, 3;
	add.s32 	%r1400, %r1359, %r1399;
	ld.shared.u64 	%rd111, [%r1400];
	add.s64 	%rd112, %rd111, %rd6;
	shl.b64 	%rd113, %rd112, 2;
	add.s64 	%rd114, %rd5, %rd113;
	st.global.u32 	[%rd114+12288], %r1396;
	bar.warp.sync 	-1;
	ld.shared.u32 	%r1401, [%r121+13824];
	shr.u32 	%r1402, %r1401, %r1615;
	and.b32  	%r1403, %r1402, %r82;
	shl.b32 	%r1404, %r1403, 3;
	add.s32 	%r1405, %r1359, %r1404;
	ld.shared.u64 	%rd115, [%r1405];
	add.s64 	%rd116, %rd115, %rd6;
	shl.b64 	%rd117, %rd116, 2;
	add.s64 	%rd118, %rd5, %rd117;
	st.global.u32 	[%rd118+13824], %r1401;
	bar.warp.sync 	-1;
	ld.shared.u32 	%r1406, [%r121+15360];
	shr.u32 	%r1407, %r1406, %r1615;
	and.b32  	%r1408, %r1407, %r82;
	shl.b32 	%r1409, %r1408, 3;
	add.s32 	%r1410, %r1359, %r1409;
	ld.shared.u64 	%rd119, [%r1410];
	add.s64 	%rd120, %rd119, %rd6;
	shl.b64 	%rd121, %rd120, 2;
	add.s64 	%rd122, %rd5, %rd121;
	st.global.u32 	[%rd122+15360], %r1406;
	bar.warp.sync 	-1;
	ld.shared.u32 	%r1411, [%r121+16896];
	shr.u32 	%r1412, %r1411, %r1615;
	and.b32  	%r1413, %r1412, %r82;
	shl.b32 	%r1414, %r1413, 3;
	add.s32 	%r1415, %r1359, %r1414;
	ld.shared.u64 	%rd123, [%r1415];
	add.s64 	%rd124, %rd123, %rd6;
	shl.b64 	%rd125, %rd124, 2;
	add.s64 	%rd126, %rd5, %rd125;
	st.global.u32 	[%rd126+16896], %r1411;
	bar.warp.sync 	-1;
	ld.shared.u32 	%r1416, [%r121+18432];
	shr.u32 	%r1417, %r1416, %r1615;
	and.b32  	%r1418, %r1417, %r82;
	shl.b32 	%r1419, %r1418, 3;
	add.s32 	%r1420, %r1359, %r1419;
	ld.shared.u64 	%rd127, [%r1420];
	add.s64 	%rd128, %rd127, %rd6;
	shl.b64 	%rd129, %rd128, 2;
	add.s64 	%rd130, %rd5, %rd129;
	st.global.u32 	[%rd130+18432], %r1416;
	bar.warp.sync 	-1;
	ld.shared.u32 	%r1421, [%r121+19968];
	shr.u32 	%r1422, %r1421, %r1615;
	and.b32  	%r1423, %r1422, %r82;
	shl.b32 	%r1424, %r1423, 3;
	add.s32 	%r1425, %r1359, %r1424;
	ld.shared.u64 	%rd131, [%r1425];
	add.s64 	%rd132, %rd131, %rd6;
	shl.b64 	%rd133, %rd132, 2;
	add.s64 	%rd134, %rd5, %rd133;
	st.global.u32 	[%rd134+19968], %r1421;
	bar.warp.sync 	-1;
	ld.shared.u32 	%r1426, [%r121+21504];
	shr.u32 	%r1427, %r1426, %r1615;
	and.b32  	%r1428, %r1427, %r82;
	shl.b32 	%r1429, %r1428, 3;
	add.s32 	%r1430, %r1359, %r1429;
	ld.shared.u64 	%rd135, [%r1430];
	add.s64 	%rd136, %rd135, %rd6;
	shl.b64 	%rd137, %rd136, 2;
	add.s64 	%rd138, %rd5, %rd137;
	st.global.u32 	[%rd138+21504], %r1426;
	bar.warp.sync 	-1;
	ld.shared.u32 	%r1431, [%r121+23040];
	shr.u32 	%r1432, %r1431, %r1615;
	and.b32  	%r1433, %r1432, %r82;
	shl.b32 	%r1434, %r1433, 3;
	add.s32 	%r1435, %r1359, %r1434;
	ld.shared.u64 	%rd139, [%r1435];
	add.s64 	%rd140, %rd139, %rd6;
	shl.b64 	%rd141, %rd140, 2;
	add.s64 	%rd142, %rd5, %rd141;
	st.global.u32 	[%rd142+23040], %r1431;
	bar.warp.sync 	-1;
	ld.shared.u32 	%r1436, [%r121+24576];
	shr.u32 	%r1437, %r1436, %r1615;
	and.b32  	%r1438, %r1437, %r82;
	shl.b32 	%r1439, %r1438, 3;
	add.s32 	%r1440, %r1359, %r1439;
	ld.shared.u64 	%rd143, [%r1440];
	add.s64 	%rd144, %rd143, %rd6;
	shl.b64 	%rd145, %rd144, 2;
	add.s64 	%rd146, %rd5, %rd145;
	st.global.u32 	[%rd146+24576], %r1436;
	bar.warp.sync 	-1;
	ld.shared.u32 	%r1441, [%r121+26112];
	shr.u32 	%r1442, %r1441, %r1615;
	and.b32  	%r1443, %r1442, %r82;
	shl.b32 	%r1444, %r1443, 3;
	add.s32 	%r1445, %r1359, %r1444;
	ld.shared.u64 	%rd147, [%r1445];
	add.s64 	%rd148, %rd147, %rd6;
	shl.b64 	%rd149, %rd148, 2;
	add.s64 	%rd150, %rd5, %rd149;
	st.global.u32 	[%rd150+26112], %r1441;
	bar.warp.sync 	-1;
	ld.shared.u32 	%r1446, [%r121+27648];
	shr.u32 	%r1447, %r1446, %r1615;
	and.b32  	%r1448, %r1447, %r82;
	shl.b32 	%r1449, %r1448, 3;
	add.s32 	%r1450, %r1359, %r1449;
	ld.shared.u64 	%rd151, [%r1450];
	add.s64 	%rd152, %rd151, %rd6;
	shl.b64 	%rd153, %rd152, 2;
	add.s64 	%rd154, %rd5, %rd153;
	st.global.u32 	[%rd154+27648], %r1446;
	bar.warp.sync 	-1;
	bra.uni 	$L__BB5_204;
$L__BB5_165:
	ld.param.u32 	%r1589, [_ZN3cub18CUB_300001_SM_10006detail10radix_sort29DeviceRadixSortOnesweepKernelINS1_5radix10policy_hubIjNS0_8NullTypeEyE10Policy1000ELNS0_9SortOrderE0EjS6_yiiNS1_21identity_decomposer_tEEEvPT5_SC_PT3_PKSD_PT1_PKSH_PT2_PKSL_T4_iiT6__param_8];
	mad.lo.s32 	%r243, %r4, -7296, %r1589;
	setp.ge.s32 	%p124, %r1, %r243;
	@%p124 bra 	$L__BB5_167;
	ld.param.u32 	%r1616, [_ZN3cub18CUB_300001_SM_10006detail10radix_sort29DeviceRadixSortOnesweepKernelINS1_5radix10policy_hubIjNS0_8NullTypeEyE10Policy1000ELNS0_9SortOrderE0EjS6_yiiNS1_21identity_decomposer_tEEEvPT5_SC_PT3_PKSD_PT1_PKSH_PT2_PKSL_T4_iiT6__param_9];
	ld.shared.u32 	%r1451, [%r121];
	shr.u32 	%r1452, %r1451, %r1616;
	and.b32  	%r1453, %r1452, %r82;
	shl.b32 	%r1454, %r1453, 3;
	add.s32 	%r1456, %r1306, %r1454;
	ld.shared.u64 	%rd155, [%r1456+29184];
	add.s64 	%rd156, %rd155, %rd6;
	shl.b64 	%rd157, %rd156, 2;
	add.s64 	%rd158, %rd5, %rd157;
	st.global.u32 	[%rd158], %r1451;
$L__BB5_167:
	bar.warp.sync 	-1;
	add.s32 	%r1457, %r1, 384;
	setp.ge.s32 	%p125, %r1457, %r243;
	@%p125 bra 	$L__BB5_169;
	ld.param.u32 	%r1617, [_ZN3cub18CUB_300001_SM_10006detail10radix_sort29DeviceRadixSortOnesweepKernelINS1_5radix10policy_hubIjNS0_8NullTypeEyE10Policy1000ELNS0_9SortOrderE0EjS6_yiiNS1_21identity_decomposer_tEEEvPT5_SC_PT3_PKSD_PT1_PKSH_PT2_PKSL_T4_iiT6__param_9];
	ld.shared.u32 	%r1458, [%r121+1536];
	shr.u32 	%r1459, %r1458, %r1617;
	and.b32  	%r1460, %r1459, %r82;
	shl.b32 	%r1461, %r1460, 3;
	add.s32 	%r1463, %r1306, %r1461;
	ld.shared.u64 	%rd159, [%r1463+29184];
	add.s64 	%rd160, %rd159, %rd6;
	shl.b64 	%rd161, %rd160, 2;
	add.s64 	%rd162, %rd5, %rd161;
	st.global.u32 	[%rd162+1536], %r1458;
$L__BB5_169:
	bar.warp.sync 	-1;
	add.s32 	%r1464, %r1, 768;
	setp.ge.s32 	%p126, %r1464, %r243;
	@%p126 bra 	$L__BB5_171;
	ld.param.u32 	%r1618, [_ZN3cub18CUB_300001_SM_10006detail10radix_sort29DeviceRadixSortOnesweepKernelINS1_5radix10policy_hubIjNS0_8NullTypeEyE10Policy1000ELNS0_9SortOrderE0EjS6_yiiNS1_21identity_decomposer_tEEEvPT5_SC_PT3_PKSD_PT1_PKSH_PT2_PKSL_T4_iiT6__param_9];
	ld.shared.u32 	%r1465, [%r121+3072];
	shr.u32 	%r1466, %r1465, %r1618;
	and.b32  	%r1467, %r1466, %r82;
	shl.b32 	%r1468, %r1467, 3;
	add.s32 	%r1470, %r1306, %r1468;
	ld.shared.u64 	%rd163, [%r1470+29184];
	add.s64 	%rd164, %rd163, %rd6;
	shl.b64 	%rd165, %rd164, 2;
	add.s64 	%rd166, %rd5, %rd165;
	st.global.u32 	[%rd166+3072], %r1465;
$L__BB5_171:
	bar.warp.sync 	-1;
	add.s32 	%r1471, %r1, 1152;
	setp.ge.s32 	%p127, %r1471, %r243;
	@%p127 bra 	$L__BB5_173;
	ld.param.u32 	%r1619, [_ZN3cub18CUB_300001_SM_10006detail10radix_sort29DeviceRadixSortOnesweepKernelINS1_5radix10policy_hubIjNS0_8NullTypeEyE10Policy1000ELNS0_9SortOrderE0EjS6_yiiNS1_21identity_decomposer_tEEEvPT5_SC_PT3_PKSD_PT1_PKSH_PT2_PKSL_T4_iiT6__param_9];
	ld.shared.u32 	%r1472, [%r121+4608];
	shr.u32 	%r1473, %r1472, %r1619;
	and.b32  	%r1474, %r1473, %r82;
	shl.b32 	%r1475, %r1474, 3;
	add.s32 	%r1477, %r1306, %r1475;
	ld.shared.u64 	%rd167, [%r1477+29184];
	add.s64 	%rd168, %rd167, %rd6;
	shl.b64 	%rd169, %rd168, 2;
	add.s64 	%rd170, %rd5, %rd169;
	st.global.u32 	[%rd170+4608], %r1472;
$L__BB5_173:
	bar.warp.sync 	-1;
	add.s32 	%r1478, %r1, 1536;
	setp.ge.s32 	%p128, %r1478, %r243;
	@%p128 bra 	$L__BB5_175;
	ld.param.u32 	%r1620, [_ZN3cub18CUB_300001_SM_10006detail10radix_sort29DeviceRadixSortOnesweepKernelINS1_5radix10policy_hubIjNS0_8NullTypeEyE10Policy1000ELNS0_9SortOrderE0EjS6_yiiNS1_21identity_decomposer_tEEEvPT5_SC_PT3_PKSD_PT1_PKSH_PT2_PKSL_T4_iiT6__param_9];
	ld.shared.u32 	%r1479, [%r121+6144];
	shr.u32 	%r1480, %r1479, %r1620;
	and.b32  	%r1481, %r1480, %r82;
	shl.b32 	%r1482, %r1481, 3;
	add.s32 	%r1484, %r1306, %r1482;
	ld.shared.u64 	%rd171, [%r1484+29184];
	add.s64 	%rd172, %rd171, %rd6;
	shl.b64 	%rd173, %rd172, 2;
	add.s64 	%rd174, %rd5, %rd173;
	st.global.u32 	[%rd174+6144], %r1479;
$L__BB5_175:
	bar.warp.sync 	-1;
	add.s32 	%r1485, %r1, 1920;
	setp.ge.s32 	%p129, %r1485, %r243;
	@%p129 bra 	$L__BB5_177;
	ld.param.u32 	%r1621, [_ZN3cub18CUB_300001_SM_10006detail10radix_sort29DeviceRadixSortOnesweepKernelINS1_5radix10policy_hubIjNS0_8NullTypeEyE10Policy1000ELNS0_9SortOrderE0EjS6_yiiNS1_21identity_decomposer_tEEEvPT5_SC_PT3_PKSD_PT1_PKSH_PT2_PKSL_T4_iiT6__param_9];
	ld.shared.u32 	%r1486, [%r121+7680];
	shr.u32 	%r1487, %r1486, %r1621;
	and.b32  	%r1488, %r1487, %r82;
	shl.b32 	%r1489, %r1488, 3;
	add.s32 	%r1491, %r1306, %r1489;
	ld.shared.u64 	%rd175, [%r1491+29184];
	add.s64 	%rd176, %rd175, %rd6;
	shl.b64 	%rd177, %rd176, 2;
	add.s64 	%rd178, %rd5, %rd177;
	st.global.u32 	[%rd178+7680], %r1486;
$L__BB5_177:
	bar.warp.sync 	-1;
	add.s32 	%r1492, %r1, 2304;
	setp.ge.s32 	%p130, %r1492, %r243;
	@%p130 bra 	$L__BB5_179;
	ld.param.u32 	%r1622, [_ZN3cub18CUB_300001_SM_10006detail10radix_sort29DeviceRadixSortOnesweepKernelINS1_5radix10policy_hubIjNS0_8NullTypeEyE10Policy1000ELNS0_9SortOrderE0EjS6_yiiNS1_21identity_decomposer_tEEEvPT5_SC_PT3_PKSD_PT1_PKSH_PT2_PKSL_T4_iiT6__param_9];
	ld.shared.u32 	%r1493, [%r121+9216];
	shr.u32 	%r1494, %r1493, %r1622;
	and.b32  	%r1495, %r1494, %r82;
	shl.b32 	%r1496, %r1495, 3;
	add.s32 	%r1498, %r1306, %r1496;
	ld.shared.u64 	%rd179, [%r1498+29184];
	add.s64 	%rd180, %rd179, %rd6;
	shl.b64 	%rd181, %rd180, 2;
	add.s64 	%rd182, %rd5, %rd181;
	st.global.u32 	[%rd182+9216], %r1493;
$L__BB5_179:
	bar.warp.sync 	-1;
	add.s32 	%r1499, %r1, 2688;
	setp.ge.s32 	%p131, %r1499, %r243;
	@%p131 bra 	$L__BB5_181;
	ld.param.u32 	%r1623, [_ZN3cub18CUB_300001_SM_10006detail10radix_sort29DeviceRadixSortOnesweepKernelINS1_5radix10policy_hubIjNS0_8NullTypeEyE10Policy1000ELNS0_9SortOrderE0EjS6_yiiNS1_21identity_decomposer_tEEEvPT5_SC_PT3_PKSD_PT1_PKSH_PT2_PKSL_T4_iiT6__param_9];
	ld.shared.u32 	%r1500, [%r121+10752];
	shr.u32 	%r1501, %r1500, %r1623;
	and.b32  	%r1502, %r1501, %r82;
	shl.b32 	%r1503, %r1502, 3;
	add.s32 	%r1505, %r1306, %r1503;
	ld.shared.u64 	%rd183, [%r1505+29184];
	add.s64 	%rd184, %rd183, %rd6;
	shl.b64 	%rd185, %rd184, 2;
	add.s64 	%rd186, %rd5, %rd185;
	st.global.u32 	[%rd186+10752], %r1500;
$L__BB5_181:
	bar.warp.sync 	-1;
	or.b32  	%r1506, %r1, 3072;
	setp.ge.s32 	%p132, %r1506, %r243;
	@%p132 bra 	$L__BB5_183;
	ld.param.u32 	%r1624, [_ZN3cub18CUB_300001_SM_10006detail10radix_sort29DeviceRadixSortOnesweepKernelINS1_5radix10policy_hubIjNS0_8NullTypeEyE10Policy1000ELNS0_9SortOrderE0EjS6_yiiNS1_21identity_decomposer_tEEEvPT5_SC_PT3_PKSD_PT1_PKSH_PT2_PKSL_T4_iiT6__param_9];
	ld.shared.u32 	%r1507, [%r121+12288];
	shr.u32 	%r1508, %r1507, %r1624;
	and.b32  	%r1509, %r1508, %r82;
	shl.b32 	%r1510, %r1509, 3;
	add.s32 	%r1512, %r1306, %r1510;
	ld.shared.u64 	%rd187, [%r1512+29184];
	add.s64 	%rd188, %rd187, %rd6;
	shl.b64 	%rd189, %rd188, 2;
	add.s64 	%rd190, %rd5, %rd189;
	st.global.u32 	[%rd190+12288], %r1507;
$L__BB5_183:
	bar.warp.sync 	-1;
	add.s32 	%r1513, %r1, 3456;
	setp.ge.s32 	%p133, %r1513, %r243;
	@%p133 bra 	$L__BB5_185;
	ld.param.u32 	%r1625, [_ZN3cub18CUB_300001_SM_10006detail10radix_sort29DeviceRadixSortOnesweepKernelINS1_5radix10policy_hubIjNS0_8NullTypeEyE10Policy1000ELNS0_9SortOrderE0EjS6_yiiNS1_21identity_decomposer_tEEEvPT5_SC_PT3_PKSD_PT1_PKSH_PT2_PKSL_T4_iiT6__param_9];
	ld.shared.u32 	%r1514, [%r121+13824];
	shr.u32 	%r1515, %r1514, %r1625;
	and.b32  	%r1516, %r1515, %r82;
	shl.b32 	%r1517, %r1516, 3;
	add.s32 	%r1519, %r1306, %r1517;
	ld.shared.u64 	%rd191, [%r1519+29184];
	add.s64 	%rd192, %rd191, %rd6;
	shl.b64 	%rd193, %rd192, 2;
	add.s64 	%rd194, %rd5, %rd193;
	st.global.u32 	[%rd194+13824], %r1514;
$L__BB5_185:
	bar.warp.sync 	-1;
	add.s32 	%r1520, %r1, 3840;
	setp.ge.s32 	%p134, %r1520, %r243;
	@%p134 bra 	$L__BB5_187;
	ld.param.u32 	%r1626, [_ZN3cub18CUB_300001_SM_10006detail10radix_sort29DeviceRadixSortOnesweepKernelINS1_5radix10policy_hubIjNS0_8NullTypeEyE10Policy1000ELNS0_9SortOrderE0EjS6_yiiNS1_21identity_decomposer_tEEEvPT5_SC_PT3_PKSD_PT1_PKSH_PT2_PKSL_T4_iiT6__param_9];
	ld.shared.u32 	%r1521, [%r121+15360];
	shr.u32 	%r1522, %r1521, %r1626;
	and.b32  	%r1523, %r1522, %r82;
	shl.b32 	%r1524, %r1523, 3;
	add.s32 	%r1526, %r1306, %r1524;
	ld.shared.u64 	%rd195, [%r1526+29184];
	add.s64 	%rd196, %rd195, %rd6;
	shl.b64 	%rd197, %rd196, 2;
	add.s64 	%rd198, %rd5, %rd197;
	st.global.u32 	[%rd198+15360], %r1521;
$L__BB5_187:
	bar.warp.sync 	-1;
	add.s32 	%r1527, %r1, 4224;
	setp.ge.s32 	%p135, %r1527, %r243;
	@%p135 bra 	$L__BB5_189;
	ld.param.u32 	%r1627, [_ZN3cub18CUB_300001_SM_10006detail10radix_sort29DeviceRadixSortOnesweepKernelINS1_5radix10policy_hubIjNS0_8NullTypeEyE10Policy1000ELNS0_9SortOrderE0EjS6_yiiNS1_21identity_decomposer_tEEEvPT5_SC_PT3_PKSD_PT1_PKSH_PT2_PKSL_T4_iiT6__param_9];
	ld.shared.u32 	%r1528, [%r121+16896];
	shr.u32 	%r1529, %r1528, %r1627;
	and.b32  	%r1530, %r1529, %r82;
	shl.b32 	%r1531, %r1530, 3;
	add.s32 	%r1533, %r1306, %r1531;
	ld.shared.u64 	%rd199, [%r1533+29184];
	add.s64 	%rd200, %rd199, %rd6;
	shl.b64 	%rd201, %rd200, 2;
	add.s64 	%rd202, %rd5, %rd201;
	st.global.u32 	[%rd202+16896], %r1528;
$L__BB5_189:
	bar.warp.sync 	-1;
	add.s32 	%r1534, %r1, 4608;
	setp.ge.s32 	%p136, %r1534, %r243;
	@%p136 bra 	$L__BB5_191;
	ld.param.u32 	%r1628, [_ZN3cub18CUB_300001_SM_10006detail10radix_sort29DeviceRadixSortOnesweepKernelINS1_5radix10policy_hubIjNS0_8NullTypeEyE10Policy1000ELNS0_9SortOrderE0EjS6_yiiNS1_21identity_decomposer_tEEEvPT5_SC_PT3_PKSD_PT1_PKSH_PT2_PKSL_T4_iiT6__param_9];
	ld.shared.u32 	%r1535, [%r121+18432];
	shr.u32 	%r1536, %r1535, %r1628;
	and.b32  	%r1537, %r1536, %r82;
	shl.b32 	%r1538, %r1537, 3;
	add.s32 	%r1540, %r1306, %r1538;
	ld.shared.u64 	%rd203, [%r1540+29184];
	add.s64 	%rd204, %rd203, %rd6;
	shl.b64 	%rd205, %rd204, 2;
	add.s64 	%rd206, %rd5, %rd205;
	st.global.u32 	[%rd206+18432], %r1535;
$L__BB5_191:
	bar.warp.sync 	-1;
	add.s32 	%r1541, %r1, 4992;
	setp.ge.s32 	%p137, %r1541, %r243;
	@%p137 bra 	$L__BB5_193;
	ld.param.u32 	%r1629, [_ZN3cub18CUB_300001_SM_10006detail10radix_sort29DeviceRadixSortOnesweepKernelINS1_5radix10policy_hubIjNS0_8NullTypeEyE10Policy1000ELNS0_9SortOrderE0EjS6_yiiNS1_21identity_decomposer_tEEEvPT5_SC_PT3_PKSD_PT1_PKSH_PT2_PKSL_T4_iiT6__param_9];
	ld.shared.u32 	%r1542, [%r121+19968];
	shr.u32 	%r1543, %r1542, %r1629;
	and.b32  	%r1544, %r1543, %r82;
	shl.b32 	%r1545, %r1544, 3;
	add.s32 	%r1547, %r1306, %r1545;
	ld.shared.u64 	%rd207, [%r1547+29184];
	add.s64 	%rd208, %rd207, %rd6;
	shl.b64 	%rd209, %rd208, 2;
	add.s64 	%rd210, %rd5, %rd209;
	st.global.u32 	[%rd210+19968], %r1542;
$L__BB5_193:
	bar.warp.sync 	-1;
	add.s32 	%r1548, %r1, 5376;
	setp.ge.s32 	%p138, %r1548, %r243;
	@%p138 bra 	$L__BB5_195;
	ld.param.u32 	%r1630, [_ZN3cub18CUB_300001_SM_10006detail10radix_sort29DeviceRadixSortOnesweepKernelINS1_5radix10policy_hubIjNS0_8NullTypeEyE10Policy1000ELNS0_9SortOrderE0EjS6_yiiNS1_21identity_decomposer_tEEEvPT5_SC_PT3_PKSD_PT1_PKSH_PT2_PKSL_T4_iiT6__param_9];
	ld.shared.u32 	%r1549, [%r121+21504];
	shr.u32 	%r1550, %r1549, %r1630;
	and.b32  	%r1551, %r1550, %r82;
	shl.b32 	%r1552, %r1551, 3;
	add.s32 	%r1554, %r1306, %r1552;
	ld.shared.u64 	%rd211, [%r1554+29184];
	add.s64 	%rd212, %rd211, %rd6;
	shl.b64 	%rd213, %rd212, 2;
	add.s64 	%rd214, %rd5, %rd213;
	st.global.u32 	[%rd214+21504], %r1549;
$L__BB5_195:
	bar.warp.sync 	-1;
	add.s32 	%r1555, %r1, 5760;
	setp.ge.s32 	%p139, %r1555, %r243;
	@%p139 bra 	$L__BB5_197;
	ld.param.u32 	%r1631, [_ZN3cub18CUB_300001_SM_10006detail10radix_sort29DeviceRadixSortOnesweepKernelINS1_5radix10policy_hubIjNS0_8NullTypeEyE10Policy1000ELNS0_9SortOrderE0EjS6_yiiNS1_21identity_decomposer_tEEEvPT5_SC_PT3_PKSD_PT1_PKSH_PT2_PKSL_T4_iiT6__param_9];
	ld.shared.u32 	%r1556, [%r121+23040];
	shr.u32 	%r1557, %r1556, %r1631;
	and.b32  	%r1558, %r1557, %r82;
	shl.b32 	%r1559, %r1558, 3;
	add.s32 	%r1561, %r1306, %r1559;
	ld.shared.u64 	%rd215, [%r1561+29184];
	add.s64 	%rd216, %rd215, %rd6;
	shl.b64 	%rd217, %rd216, 2;
	add.s64 	%rd218, %rd5, %rd217;
	st.global.u32 	[%rd218+23040], %r1556;
$L__BB5_197:
	bar.warp.sync 	-1;
	or.b32  	%r1562, %r1, 6144;
	setp.ge.s32 	%p140, %r1562, %r243;
	@%p140 bra 	$L__BB5_199;
	ld.param.u32 	%r1632, [_ZN3cub18CUB_300001_SM_10006detail10radix_sort29DeviceRadixSortOnesweepKernelINS1_5radix10policy_hubIjNS0_8NullTypeEyE10Policy1000ELNS0_9SortOrderE0EjS6_yiiNS1_21identity_decomposer_tEEEvPT5_SC_PT3_PKSD_PT1_PKSH_PT2_PKSL_T4_iiT6__param_9];
	ld.shared.u32 	%r1563, [%r121+24576];
	shr.u32 	%r1564, %r1563, %r1632;
	and.b32  	%r1565, %r1564, %r82;
	shl.b32 	%r1566, %r1565, 3;
	add.s32 	%r1568, %r1306, %r1566;
	ld.shared.u64 	%rd219, [%r1568+29184];
	add.s64 	%rd220, %rd219, %rd6;
	shl.b64 	%rd221, %rd220, 2;
	add.s64 	%rd222, %rd5, %rd221;
	st.global.u32 	[%rd222+24576], %r1563;
$L__BB5_199:
	bar.warp.sync 	-1;
	add.s32 	%r1569, %r1, 6528;
	setp.ge.s32 	%p141, %r1569, %r243;
	@%p141 bra 	$L__BB5_201;
	ld.param.u32 	%r1633, [_ZN3cub18CUB_300001_SM_10006detail10radix_sort29DeviceRadixSortOnesweepKernelINS1_5radix10policy_hubIjNS0_8NullTypeEyE10Policy1000ELNS0_9SortOrderE0EjS6_yiiNS1_21identity_decomposer_tEEEvPT5_SC_PT3_PKSD_PT1_PKSH_PT2_PKSL_T4_iiT6__param_9];
	ld.shared.u32 	%r1570, [%r121+26112];
	shr.u32 	%r1571, %r1570, %r1633;
	and.b32  	%r1572, %r1571, %r82;
	shl.b32 	%r1573, %r1572, 3;
	add.s32 	%r1575, %r1306, %r1573;
	ld.shared.u64 	%rd223, [%r1575+29184];
	add.s64 	%rd224, %rd223, %rd6;
	shl.b64 	%rd225, %rd224, 2;
	add.s64 	%rd226, %rd5, %rd225;
	st.global.u32 	[%rd226+26112], %r1570;
$L__BB5_201:
	ld.param.u32 	%r1634, [_ZN3cub18CUB_300001_SM_10006detail10radix_sort29DeviceRadixSortOnesweepKernelINS1_5radix10policy_hubIjNS0_8NullTypeEyE10Policy1000ELNS0_9SortOrderE0EjS6_yiiNS1_21identity_decomposer_tEEEvPT5_SC_PT3_PKSD_PT1_PKSH_PT2_PKSL_T4_iiT6__param_9];
	bar.warp.sync 	-1;
	add.s32 	%r1576, %r1, 6912;
	ld.shared.u32 	%r244, [%r121+27648];
	shr.u32 	%r1577, %r244, %r1634;
	and.b32  	%r1578, %r1577, %r82;
	shl.b32 	%r1579, %r1578, 3;
	add.s32 	%r1581, %r1306, %r1579;
	ld.shared.u64 	%rd227, [%r1581+29184];
	add.s64 	%rd16, %rd227, %rd6;
	setp.ge.s32 	%p142, %r1576, %r243;
	@%p142 bra 	$L__BB5_203;
	shl.b64 	%rd228, %rd16, 2;
	add.s64 	%rd229, %rd5, %rd228;
	st.global.u32 	[%rd229+27648], %r244;
$L__BB5_203:
	bar.warp.sync 	-1;
$L__BB5_204:
	ret;

}


// ===== COMPILED SASS (sm_100) =====

	.target	sm_100

	.elftype	@"ET_EXEC"


//--------------------- .note.nv.tkinfo           --------------------------
	.section	.note.nv.tkinfo,"",@"SHT_NOTE"
	.sectionflags	@"SHF_NOTE_NV_TKINFO"
	.tkinfo
        /*0018*/ 	.word	0x00000002
        /*0030*/ 	.string	""
        /*0030*/ 	.string	"ptxas"
        /*0030*/ 	.string	"Cuda compilation tools, release 13.0, V13.0.88"
        /*0030*/ 	.string	"Build cuda_13.0.r13.0/compiler.36424714_0"
        /*0030*/ 	.string	"-arch sm_100 -m 64 "



//--------------------- .note.nv.cuinfo           --------------------------
	.section	.note.nv.cuinfo,"",@"SHT_NOTE"
	.sectionflags	@"SHF_NOTE_NV_CUINFO"
        /*0018*/ 	.short	0x0002
        /*001a*/ 	.short	0x0064
        /*001c*/ 	.short	0x0082
	.zero		2


//--------------------- .nv.info                  --------------------------
	.section	.nv.info,"",@"SHT_CUDA_INFO"
	.align	4


	//----- nvinfo : EIATTR_REGCOUNT
	.align		4
        /*0000*/ 	.byte	0x04, 0x2f
        /*0002*/ 	.short	(.L_46 - .L_45)
	.align		4
.L_45:
        /*0004*/ 	.word	index@(_Z16computeLocalHistPjiPiii)
        /*0008*/ 	.word	0x0000000c


	//----- nvinfo : EIATTR_FRAME_SIZE
	.align		4
.L_46:
        /*000c*/ 	.byte	0x04, 0x11
        /*000e*/ 	.short	(.L_48 - .L_47)
	.align		4
.L_47:
        /*0010*/ 	.word	index@(_Z16computeLocalHistPjiPiii)
        /*0014*/ 	.word	0x00000000


	//----- nvinfo : EIATTR_REGCOUNT
	.align		4
.L_48:
        /*0018*/ 	.byte	0x04, 0x2f
        /*001a*/ 	.short	(.L_50 - .L_49)
	.align		4
.L_49:
        /*001c*/ 	.word	index@(_ZN3cub18CUB_300001_SM_10006detail11EmptyKernelIvEEvv)
        /*0020*/ 	.word	0x00000004


	//----- nvinfo : EIATTR_FRAME_SIZE
	.align		4
.L_50:
        /*0024*/ 	.byte	0x04, 0x11
        /*0026*/ 	.short	(.L_52 - .L_51)
	.align		4
.L_51:
        /*0028*/ 	.word	index@(_ZN3cub18CUB_300001_SM_10006detail11EmptyKernelIvEEvv)
        /*002c*/ 	.word	0x00000000


	//----- nvinfo : EIATTR_REGCOUNT
	.align		4
.L_52:
        /*0030*/ 	.byte	0x04, 0x2f
        /*0032*/ 	.short	(.L_54 - .L_53)
	.align		4
.L_53:
        /*0034*/ 	.word	index@(_ZN3cub18CUB_300001_SM_10006detail10radix_sort31DeviceRadixSortSingleTileKernelINS1_5radix10policy_hubIjNS0_8NullTypeEyE10Policy1000ELNS0_9SortOrderE0EjS6_yNS1_21identity_decomposer_tEEEvPKT1_PSB_PKT2_PSF_T3_iiT4_)
        /*0038*/ 	.word	0x0000007f


	//----- nvinfo : EIATTR_FRAME_SIZE
	.align		4
.L_54:
        /*003c*/ 	.byte	0x04, 0x11
        /*003e*/ 	.short	(.L_56 - .L_55)
	.align		4
.L_55:
        /*0040*/ 	.word	index@(_ZN3cub18CUB_300001_SM_10006detail10radix_sort31DeviceRadixSortSingleTileKernelINS1_5radix10policy_hubIjNS0_8NullTypeEyE10Policy1000ELNS0_9SortOrderE0EjS6_yNS1_21identity_decomposer_tEEEvPKT1_PSB_PKT2_PSF_T3_iiT4_)
        /*0044*/ 	.word	0x00000000


	//----- nvinfo : EIATTR_REGCOUNT
	.align		4
.L_56:
        /*0048*/ 	.byte	0x04, 0x2f
        /*004a*/ 	.short	(.L_58 - .L_57)
	.align		4
.L_57:
        /*004c*/ 	.word	index@(_ZN3cub18CUB_300001_SM_10006detail10radix_sort30DeviceRadixSortHistogramKernelINS1_5radix10policy_hubIjNS0_8NullTypeEyE10Policy1000ELNS0_9SortOrderE0EjyNS1_21identity_decomposer_tEEEvPT2_PKT1_SB_iiT3_)
        /*0050*/ 	.word	0x00000020


	//----- nvinfo : EIATTR_FRAME_SIZE
	.align		4
.L_58:
        /*0054*/ 	.byte	0x04, 0x11
        /*0056*/ 	.short	(.L_60 - .L_59)
	.align		4
.L_59:
        /*0058*/ 	.word	index@(_ZN3cub18CUB_300001_SM_10006detail10radix_sort30DeviceRadixSortHistogramKernelINS1_5radix10policy_hubIjNS0_8NullTypeEyE10Policy1000ELNS0_9SortOrderE0EjyNS1_21identity_decomposer_tEEEvPT2_PKT1_SB_iiT3_)
        /*005c*/ 	.word	0x00000000


	//----- nvinfo : EIATTR_REGCOUNT
	.align		4
.L_60:
        /*0060*/ 	.byte	0x04, 0x2f
        /*0062*/ 	.short	(.L_62 - .L_61)
	.align		4
.L_61:
        /*0064*/ 	.word	index@(_ZN3cub18CUB_300001_SM_10006detail10radix_sort33DeviceRadixSortExclusiveSumKernelINS1_5radix10policy_hubIjNS0_8NullTypeEyE10Policy1000EyEEvPT0_)
        /*0068*/ 	.word	0x00000020


	//----- nvinfo : EIATTR_FRAME_SIZE
	.align		4
.L_62:
        /*006c*/ 	.byte	0x04, 0x11
        /*006e*/ 	.short	(.L_64 - .L_63)
	.align		4
.L_63:
        /*0070*/ 	.word	index@(_ZN3cub18CUB_300001_SM_10006detail10radix_sort33DeviceRadixSortExclusiveSumKernelINS1_5radix10policy_hubIjNS0_8NullTypeEyE10Policy1000EyEEvPT0_)
        /*0074*/ 	.word	0x00000000


	//----- nvinfo : EIATTR_REGCOUNT
	.align		4
.L_64:
        /*0078*/ 	.byte	0x04, 0x2f
        /*007a*/ 	.short	(.L_66 - .L_65)
	.align		4
.L_65:
        /*007c*/ 	.word	index@(_ZN3cub18CUB_300001_SM_10006detail10radix_sort29DeviceRadixSortOnesweepKernelINS1_5radix10policy_hubIjNS0_8NullTypeEyE10Policy1000ELNS0_9SortOrderE0EjS6_yiiNS1_21identity_decomposer_tEEEvPT5_SC_PT3_PKSD_PT1_PKSH_PT2_PKSL_T4_iiT6_)
        /*0080*/ 	.word	0x00000050


	//----- nvinfo : EIATTR_FRAME_SIZE
	.align		4
.L_66:
        /*0084*/ 	.byte	0x04, 0x11
        /*0086*/ 	.short	(.L_68 - .L_67)
	.align		4
.L_67:
        /*0088*/ 	.word	index@(_ZN3cub18CUB_300001_SM_10006detail10radix_sort29DeviceRadixSortOnesweepKernelINS1_5radix10policy_hubIjNS0_8NullTypeEyE10Policy1000ELNS0_9SortOrderE0EjS6_yiiNS1_21identity_decomposer_tEEEvPT5_SC_PT3_PKSD_PT1_PKSH_PT2_PKSL_T4_iiT6_)
        /*008c*/ 	.word	0x00000010


	//----- nvinfo : EIATTR_MIN_STACK_SIZE
	.align		4
.L_68:
        /*0090*/ 	.byte	0x04, 0x12
        /*0092*/ 	.short	(.L_70 - .L_69)
	.align		4
.L_69:
        /*0094*/ 	.word	index@(_ZN3cub18CUB_300001_SM_10006detail10radix_sort29DeviceRadixSortOnesweepKernelINS1_5radix10policy_hubIjNS0_8NullTypeEyE10Policy1000ELNS0_9SortOrderE0EjS6_yiiNS1_21identity_decomposer_tEEEvPT5_SC_PT3_PKSD_PT1_PKSH_PT2_PKSL_T4_iiT6_)
        /*0098*/ 	.word	0x00000010


	//----- nvinfo : EIATTR_MIN_STACK_SIZE
	.align		4
.L_70:
        /*009c*/ 	.byte	0x04, 0x12
        /*009e*/ 	.short	(.L_72 - .L_71)
	.align		4
.L_71:
        /*00a0*/ 	.word	index@(_ZN3cub18CUB_300001_SM_10006detail10radix_sort33DeviceRadixSortExclusiveSumKernelINS1_5radix10policy_hubIjNS0_8NullTypeEyE10Policy1000EyEEvPT0_)
        /*00a4*/ 	.word	0x00000000


	//----- nvinfo : EIATTR_MIN_STACK_SIZE
	.align		4
.L_72:
        /*00a8*/ 	.byte	0x04, 0x12
        /*00aa*/ 	.short	(.L_74 - .L_73)
	.align		4
.L_73:
        /*00ac*/ 	.word	index@(_ZN3cub18CUB_300001_SM_10006detail10radix_sort30DeviceRadixSortHistogramKernelINS1_5radix10policy_hubIjNS0_8NullTypeEyE10Policy1000ELNS0_9SortOrderE0EjyNS1_21identity_decomposer_tEEEvPT2_PKT1_SB_iiT3_)
        /*00b0*/ 	.word	0x00000000


	//----- nvinfo : EIATTR_MIN_STACK_SIZE
	.align		4
.L_74:
        /*00b4*/ 	.byte	0x04, 0x12
        /*00b6*/ 	.short	(.L_76 - .L_75)
	.align		4
.L_75:
        /*00b8*/ 	.word	index@(_ZN3cub18CUB_300001_SM_10006detail10radix_sort31DeviceRadixSortSingleTileKernelINS1_5radix10policy_hubIjNS0_8NullTypeEyE10Policy1000ELNS0_9SortOrderE0EjS6_yNS1_21identity_decomposer_tEEEvPKT1_PSB_PKT2_PSF_T3_iiT4_)
        /*00bc*/ 	.word	0x00000000


	//----- nvinfo : EIATTR_MIN_STACK_SIZE
	.align		4
.L_76:
        /*00c0*/ 	.byte	0x04, 0x12
        /*00c2*/ 	.short	(.L_78 - .L_77)
	.align		4
.L_77:
        /*00c4*/ 	.word	index@(_ZN3cub18CUB_300001_SM_10006detail11EmptyKernelIvEEvv)
        /*00c8*/ 	.word	0x00000000


	//----- nvinfo : EIATTR_MIN_STACK_SIZE
	.align		4
.L_78:
        /*00cc*/ 	.byte	0x04, 0x12
        /*00ce*/ 	.short	(.L_80 - .L_79)
	.align		4
.L_79:
        /*00d0*/ 	.word	index@(_Z16computeLocalHistPjiPiii)
        /*00d4*/ 	.word	0x00000000
.L_80:


//--------------------- .nv.compat                --------------------------
	.section	.nv.compat,"",@"SHT_CUDA_COMPAT_INFO"
	.align	4
        /*0000*/ 	.byte	0x02, 0x09, 0x00, 0x00, 0x02, 0x02, 0x01, 0x00, 0x02, 0x05, 0x05, 0x00, 0x03, 0x07, 0x01, 0x01
        /*0010*/ 	.byte	0x02, 0x03, 0x00, 0x00, 0x02, 0x06, 0x01, 0x00, 0x04, 0x0b, 0x08, 0x00, 0x09, 0x00, 0x00, 0x00
        /*0020*/ 	.byte	0x00, 0x00, 0x00, 0x00


//--------------------- .nv.info._ZN3cub18CUB_300001_SM_10006detail10radix_sort29DeviceRadixSortOnesweepKernelINS1_5radix10policy_hubIjNS0_8NullTypeEyE10Policy1000ELNS0_9SortOrderE0EjS6_yiiNS1_21identity_decomposer_tEEEvPT5_SC_PT3_PKSD_PT1_PKSH_PT2_PKSL_T4_iiT6_ --------------------------
	.section	.nv.info._ZN3cub18CUB_300001_SM_10006detail10radix_sort29DeviceRadixSortOnesweepKernelINS1_5radix10policy_hubIjNS0_8NullTypeEyE10Policy1000ELNS0_9SortOrderE0EjS6_yiiNS1_21identity_decomposer_tEEEvPT5_SC_PT3_PKSD_PT1_PKSH_PT2_PKSL_T4_iiT6_,"",@"SHT_CUDA_INFO"
	.sectionflags	@""
	.align	4


	//----- nvinfo : EIATTR_CUDA_API_VERSION
	.align		4
        /*0000*/ 	.byte	0x04, 0x37
        /*0002*/ 	.short	(.L_82 - .L_81)
.L_81:
        /*0004*/ 	.word	0x00000082


	//----- nvinfo : EIATTR_KPARAM_INFO
	.align		4
.L_82:
        /*0008*/ 	.byte	0x04, 0x17
        /*000a*/ 	.short	(.L_84 - .L_83)
.L_83:
        /*000c*/ 	.word	0x00000000
        /*0010*/ 	.short	0x000b
        /*0012*/ 	.short	0x004c
        /*0014*/ 	.byte	0x00, 0xf0, 0x05, 0x00


	//----- nvinfo : EIATTR_KPARAM_INFO
	.align		4
.L_84:
        /*0018*/ 	.byte	0x04, 0x17
        /*001a*/ 	.short	(.L_86 - .L_85)
.L_85:
        /*001c*/ 	.word	0x00000000
        /*0020*/ 	.short	0x000a
        /*0022*/ 	.short	0x0048
        /*0024*/ 	.byte	0x00, 0xf0, 0x11, 0x00


	//----- nvinfo : EIATTR_KPARAM_INFO
	.align		4
.L_86:
        /*0028*/ 	.byte	0x04, 0x17
        /*002a*/ 	.short	(.L_88 - .L_87)
.L_87:
        /*002c*/ 	.word	0x00000000
        /*0030*/ 	.short	0x0009
        /*0032*/ 	.short	0x0044
        /*0034*/ 	.byte	0x00, 0xf0, 0x11, 0x00


	//----- nvinfo : EIATTR_KPARAM_INFO
	.align		4
.L_88:
        /*0038*/ 	.byte	0x04, 0x17
        /*003a*/ 	.short	(.L_90 - .L_89)
.L_89:
        /*003c*/ 	.word	0x00000000
        /*0040*/ 	.short	0x0008
        /*0042*/ 	.short	0x0040
        /*0044*/ 	.byte	0x00, 0xf0, 0x11, 0x00


	//----- nvinfo : EIATTR_KPARAM_INFO
	.align		4
.L_90:
        /*0048*/ 	.byte	0x04, 0x17
        /*004a*/ 	.short	(.L_92 - .L_91)
.L_91:
        /*004c*/ 	.word	0x00000000
        /*0050*/ 	.short	0x0007
        /*0052*/ 	.short	0x0038
        /*0054*/ 	.byte	0x00, 0xf5, 0x21, 0x00


	//----- nvinfo : EIATTR_KPARAM_INFO
	.align		4
.L_92:
        /*0058*/ 	.byte	0x04, 0x17
        /*005a*/ 	.short	(.L_94 - .L_93)
.L_93:
        /*005c*/ 	.word	0x00000000
        /*0060*/ 	.short	0x0006
        /*0062*/ 	.short	0x0030
        /*0064*/ 	.byte	0x00, 0xf5, 0x21, 0x00


	//----- nvinfo : EIATTR_KPARAM_INFO
	.align		4
.L_94:
        /*0068*/ 	.byte	0x04, 0x17
        /*006a*/ 	.short	(.L_96 - .L_95)
.L_95:
        /*006c*/ 	.word	0x00000000
        /*0070*/ 	.short	0x0005
        /*0072*/ 	.short	0x0028
        /*0074*/ 	.byte	0x00, 0xf5, 0x21, 0x00


	//----- nvinfo : EIATTR_KPARAM_INFO
	.align		4
.L_96:
        /*0078*/ 	.byte	0x04, 0x17
        /*007a*/ 	.short	(.L_98 - .L_97)
.L_97:
        /*007c*/ 	.word	0x00000000
        /*0080*/ 	.short	0x0004
        /*0082*/ 	.short	0x0020
        /*0084*/ 	.byte	0x00, 0xf5, 0x21, 0x00


	//----- nvinfo : EIATTR_KPARAM_INFO
	.align		4
.L_98:
        /*0088*/ 	.byte	0x04, 0x17
        /*008a*/ 	.short	(.L_100 - .L_99)
.L_99:
        /*008c*/ 	.word	0x00000000
        /*0090*/ 	.short	0x0003
        /*0092*/ 	.short	0x0018
        /*0094*/ 	.byte	0x00, 0xf5, 0x21, 0x00


	//----- nvinfo : EIATTR_KPARAM_INFO
	.align		4
.L_100:
        /*0098*/ 	.byte	0x04, 0x17
        /*009a*/ 	.short	(.L_102 - .L_101)
.L_101:
        /*009c*/ 	.word	0x00000000
        /*00a0*/ 	.short	0x0002
        /*00a2*/ 	.short	0x0010
        /*00a4*/ 	.byte	0x00, 0xf5, 0x21, 0x00


	//----- nvinfo : EIATTR_KPARAM_INFO
	.align		4
.L_102:
        /*00a8*/ 	.byte	0x04, 0x17
        /*00aa*/ 	.short	(.L_104 - .L_103)
.L_103:
        /*00ac*/ 	.word	0x00000000
        /*00b0*/ 	.short	0x0001
        /*00b2*/ 	.short	0x0008
        /*00b4*/ 	.byte	0x00, 0xf5, 0x21, 0x00


	//----- nvinfo : EIATTR_KPARAM_INFO
	.align		4
.L_104:
        /*00b8*/ 	.byte	0x04, 0x17
        /*00ba*/ 	.short	(.L_106 - .L_105)
.L_105:
        /*00bc*/ 	.word	0x00000000
        /*00c0*/ 	.short	0x0000
        /*00c2*/ 	.short	0x0000
        /*00c4*/ 	.byte	0x00, 0xf5, 0x21, 0x00


	//----- nvinfo : EIATTR_SPARSE_MMA_MASK
	.align		4
.L_106:
        /*00c8*/ 	.byte	0x03, 0x50
        /*00ca*/ 	.short	0x0000


	//----- nvinfo : EIATTR_MAXREG_COUNT
	.align		4
        /*00cc*/ 	.byte	0x03, 0x1b
        /*00ce*/ 	.short	0x00a8


	//----- nvinfo : EIATTR_NUM_BARRIERS
	.align		4
        /*00d0*/ 	.byte	0x02, 0x4c
        /*00d2*/ 	.byte	0x01
	.zero		1


	//----- nvinfo : EIATTR_ANNOTATIONS
	.align		4
        /*00d4*/ 	.byte	0x04, 0x55
        /*00d6*/ 	.short	(.L_108 - .L_107)


	//   ....[0]....
.L_107:
        /*00d8*/ 	.word	0x00000001
        /*00dc*/ 	.byte	0x40, 0x0e, 0x00, 0x00, 0x01, 0x00, 0x00, 0x00, 0x20, 0x10, 0x00, 0x00, 0x01, 0x00, 0x00, 0x00
        /*00ec*/ 	.byte	0xa0, 0x10, 0x00, 0x00, 0x01, 0x00, 0x00, 0x00, 0x00, 0x25, 0x00, 0x00, 0x01, 0x00, 0x00, 0x00
        /*00fc*/ 	.byte	0xc0, 0x39, 0x00, 0x00, 0x01, 0x00, 0x00, 0x00, 0x00, 0x3c, 0x00, 0x00, 0x01, 0x00, 0x00, 0x00
        /*010c*/ 	.byte	0x20, 0x52, 0x00, 0x00


	//----- nvinfo : EIATTR_MERCURY_ISA_VERSION
	.align		4
.L_108:
        /*0110*/ 	.byte	0x03, 0x5f
        /*0112*/ 	.short	0x0101


	//----- nvinfo : EIATTR_COOP_GROUP_MASK_REGIDS
	.align		4
        /*0114*/ 	.byte	0x04, 0x29
        /*0116*/ 	.short	(.L_110 - .L_109)


	//   ....[0]....
.L_109:
        /*0118*/ 	.word	0xffffffff


	//   ....[1]....
        /*011c*/ 	.word	0x05000000


	//   ....[2]....
        /*0120*/ 	.word	0xffffffff


	//   ....[3]....
        /*0124*/ 	.word	0xffffffff


	//   ....[4]....
        /*0128*/ 	.word	0xffffffff


	//   ....[5]....
        /*012c*/ 	.word	0xffffffff


	//   ....[6]....
        /*0130*/ 	.word	0xffffffff


	//   ....[7]....
        /*0134*/ 	.word	0xffffffff


	//   ....[8]....
        /*0138*/ 	.word	0xffffffff


	//   ....[9]....
        /*013c*/ 	.word	0xffffffff


	//   ....[10]....
        /*0140*/ 	.word	0xffffffff


	//   ....[11]....
        /*0144*/ 	.word	0xffffffff


	//   ....[12]....
        /*0148*/ 	.word	0xffffffff


	//   ....[13]....
        /*014c*/ 	.word	0xffffffff


	//   ....[14]....
        /*0150*/ 	.word	0xffffffff


	//   ....[15]....
        /*0154*/ 	.word	0xffffffff


	//   ....[16]....
        /*0158*/ 	.word	0xffffffff


	//   ....[17]....
        /*015c*/ 	.word	0xffffffff


	//   ....[18]....
        /*0160*/ 	.word	0xffffffff


	//   ....[19]....
        /*0164*/ 	.word	0xffffffff


	//   ....[20]....
        /*0168*/ 	.word	0xffffffff


	//   ....[21]....
        /*016c*/ 	.word	0xffffffff


	//   ....[22]....
        /*0170*/ 	.word	0xffffffff


	//   ....[23]....
        /*0174*/ 	.word	0xffffffff


	//   ....[24]....
        /*0178*/ 	.word	0xffffffff


	//   ....[25]....
        /*017c*/ 	.word	0xffffffff


	//   ....[26]....
        /*0180*/ 	.word	0xffffffff


	//   ....[27]....
        /*0184*/ 	.word	0xffffffff


	//   ....[28]....
        /*0188*/ 	.word	0xffffffff


	//   ....[29]....
        /*018c*/ 	.word	0xffffffff


	//   ....[30]....
        /*0190*/ 	.word	0xffffffff


	//   ....[31]....
        /*0194*/ 	.word	0xffffffff


	//   ....[32]....
        /*0198*/ 	.word	0xffffffff


	//   ....[33]....
        /*019c*/ 	.word	0xffffffff


	//   ....[34]....
        /*01a0*/ 	.word	0xffffffff


	//   ....[35]....
        /*01a4*/ 	.word	0xffffffff


	//   ....[36]....
        /*01a8*/ 	.word	0xffffffff


	//   ....[37]....
        /*01ac*/ 	.word	0xffffffff


	//   ....[38]....
        /*01b0*/ 	.word	0xffffffff


	//   ....[39]....
        /*01b4*/ 	.word	0xffffffff


	//   ....[40]....
        /*01b8*/ 	.word	0xffffffff


	//   ....[41]....
        /*01bc*/ 	.word	0xffffffff


	//   ....[42]....
        /*01c0*/ 	.word	0xffffffff


	//   ....[43]....
        /*01c4*/ 	.word	0xffffffff


	//   ....[44]....
        /*01c8*/ 	.word	0xffffffff


	//   ....[45]....
        /*01cc*/ 	.word	0xffffffff


	//   ....[46]....
        /*01d0*/ 	.word	0xffffffff


	//   ....[47]....
        /*01d4*/ 	.word	0xffffffff


	//   ....[48]....
        /*01d8*/ 	.word	0xffffffff


	//   ....[49]....
        /*01dc*/ 	.word	0xffffffff


	//   ....[50]....
        /*01e0*/ 	.word	0xffffffff


	//   ....[51]....
        /*01e4*/ 	.word	0xffffffff


	//   ....[52]....
        /*01e8*/ 	.word	0xffffffff


	//   ....[53]....
        /*01ec*/ 	.word	0xffffffff


	//   ....[54]....
        /*01f0*/ 	.word	0xffffffff


	//   ....[55]....
        /*01f4*/ 	.word	0xffffffff


	//   ....[56]....
        /*01f8*/ 	.word	0xffffffff


	//   ....[57]....
        /*01fc*/ 	.word	0xffffffff


	//   ....[58]....
        /*0200*/ 	.word	0xffffffff


	//   ....[59]....
        /*0204*/ 	.word	0xffffffff


	//   ....[60]....
        /*0208*/ 	.word	0xffffffff


	//   ....[61]....
        /*020c*/ 	.word	0xffffffff


	//   ....[62]....
        /*0210*/ 	.word	0xffffffff


	//   ....[63]....
        /*0214*/ 	.word	0xffffffff


	//   ....[64]....
        /*0218*/ 	.word	0xffffffff


	//   ....[65]....
        /*021c*/ 	.word	0xffffffff


	//   ....[66]....
        /*0220*/ 	.word	0xffffffff


	//   ....[67]....
        /*0224*/ 	.word	0xffffffff


	//   ....[68]....
        /*0228*/ 	.word	0xffffffff


	//   ....[69]....
        /*022c*/ 	.word	0xffffffff


	//   ....[70]....
        /*0230*/ 	.word	0xffffffff


	//   ....[71]....
        /*0234*/ 	.word	0xffffffff


	//   ....[72]....
        /*0238*/ 	.word	0xffffffff


	//   ....[73]....
        /*023c*/ 	.word	0xffffffff


	//   ....[74]....
        /*0240*/ 	.word	0xffffffff


	//   ....[75]....
        /*0244*/ 	.word	0xffffffff


	//   ....[76]....
        /*0248*/ 	.word	0xffffffff


	//   ....[77]....
        /*024c*/ 	.word	0xffffffff


	//   ....[78]....
        /*0250*/ 	.word	0xffffffff


	//   ....[79]....
        /*0254*/ 	.word	0xffffffff


	//   ....[80]....
        /*0258*/ 	.word	0xffffffff


	//   ....[81]....
        /*025c*/ 	.word	0xffffffff


	//   ....[82]....
        /*0260*/ 	.word	0xffffffff


	//   ....[83]....
        /*0264*/ 	.word	0xffffffff


	//   ....[84]....
        /*0268*/ 	.word	0xffffffff


	//   ....[85]....
        /*026c*/ 	.word	0xffffffff


	//   ....[86]....
        /*0270*/ 	.word	0xffffffff


	//   ....[87]....
        /*0274*/ 	.word	0xffffffff


	//   ....[88]....
        /*0278*/ 	.word	0xffffffff


	//   ....[89]....
        /*027c*/ 	.word	0xffffffff


	//   ....[90]....
        /*0280*/ 	.word	0xffffffff


	//   ....[91]....
        /*0284*/ 	.word	0xffffffff


	//   ....[92]....
        /*0288*/ 	.word	0xffffffff


	//   ....[93]....
        /*028c*/ 	.word	0xffffffff


	//   ....[94]....
        /*0290*/ 	.word	0xffffffff


	//   ....[95]....
        /*0294*/ 	.word	0xffffffff


	//   ....[96]....
        /*0298*/ 	.word	0xffffffff


	//   ....[97]....
        /*029c*/ 	.word	0xffffffff


	//   ....[98]....
        /*02a0*/ 	.word	0xffffffff


	//   ....[99]....
        /*02a4*/ 	.word	0xffffffff


	//   ....[100]....
        /*02a8*/ 	.word	0xffffffff


	//   ....[101]....
        /*02ac*/ 	.word	0xffffffff


	//   ....[102]....
        /*02b0*/ 	.word	0xffffffff


	//   ....[103]....
        /*02b4*/ 	.word	0xffffffff


	//   ....[104]....
        /*02b8*/ 	.word	0xffffffff


	//   ....[105]....
        /*02bc*/ 	.word	0xffffffff


	//   ....[106]....
        /*02c0*/ 	.word	0xffffffff


	//   ....[107]....
        /*02c4*/ 	.word	0xffffffff


	//   ....[108]....
        /*02c8*/ 	.word	0xffffffff


	//   ....[109]....
        /*02cc*/ 	.word	0xffffffff


	//   ....[110]....
        /*02d0*/ 	.word	0xffffffff


	//   ....[111]....
        /*02d4*/ 	.word	0xffffffff


	//   ....[112]....
        /*02d8*/ 	.word	0xffffffff


	//   ....[113]....
        /*02dc*/ 	.word	0xffffffff


	//   ....[114]....
        /*02e0*/ 	.word	0xffffffff


	//   ....[115]....
        /*02e4*/ 	.word	0xffffffff


	//   ....[116]....
        /*02e8*/ 	.word	0xffffffff


	//   ....[117]....
        /*02ec*/ 	.word	0xffffffff


	//   ....[118]....
        /*02f0*/ 	.word	0xffffffff


	//   ....[119]....
        /*02f4*/ 	.word	0xffffffff


	//   ....[120]....
        /*02f8*/ 	.word	0xffffffff


	//   ....[121]....
        /*02fc*/ 	.word	0xffffffff


	//   ....[122]....
        /*0300*/ 	.word	0xffffffff


	//   ....[123]....
        /*0304*/ 	.word	0xffffffff


	//   ....[124]....
        /*0308*/ 	.word	0xffffffff


	//   ....[125]....
        /*030c*/ 	.word	0xffffffff


	//   ....[126]....
        /*0310*/ 	.word	0xffffffff


	//   ....[127]....
        /*0314*/ 	.word	0xffffffff


	//   ....[128]....
        /*0318*/ 	.word	0xffffffff


	//   ....[129]....
        /*031c*/ 	.word	0xffffffff


	//   ....[130]....
        /*0320*/ 	.word	0xffffffff


	//   ....[131]....
        /*0324*/ 	.word	0xffffffff


	//   ....[132]....
        /*0328*/ 	.word	0xffffffff


	//   ....[133]....
        /*032c*/ 	.word	0xffffffff


	//   ....[134]....
        /*0330*/ 	.word	0xffffffff


	//   ....[135]....
        /*0334*/ 	.word	0xffffffff


	//   ....[136]....
        /*0338*/ 	.word	0xffffffff


	//   ....[137]....
        /*033c*/ 	.word	0xffffffff


	//   ....[138]....
        /*0340*/ 	.word	0xffffffff


	//   ....[139]....
        /*0344*/ 	.word	0xffffffff


	//   ....[140]....
        /*0348*/ 	.word	0xffffffff


	//   ....[141]....
        /*034c*/ 	.word	0xffffffff


	//   ....[142]....
        /*0350*/ 	.word	0xffffffff


	//   ....[143]....
        /*0354*/ 	.word	0xffffffff


	//   ....[144]....
        /*0358*/ 	.word	0xffffffff


	//   ....[145]....
        /*035c*/ 	.word	0xffffffff


	//   ....[146]....
        /*0360*/ 	.word	0xffffffff


	//   ....[147]....
        /*0364*/ 	.word	0xffffffff


	//   ....[148]....
        /*0368*/ 	.word	0xffffffff


	//   ....[149]....
        /*036c*/ 	.word	0xffffffff


	//   ....[150]....
        /*0370*/ 	.word	0xffffffff


	//   ....[151]....
        /*0374*/ 	.word	0xffffffff


	//   ....[152]....
        /*0378*/ 	.word	0xffffffff


	//   ....[153]....
        /*037c*/ 	.word	0xffffffff


	//   ....[154]....
        /*0380*/ 	.word	0xffffffff


	//   ....[155]....
        /*0384*/ 	.word	0xffffffff


	//   ....[156]....
        /*0388*/ 	.word	0xffffffff


	//   ....[157]....
        /*038c*/ 	.word	0xffffffff


	//   ....[158]....
        /*0390*/ 	.word	0xffffffff


	//   ....[159]....
        /*0394*/ 	.word	0xffffffff


	//   ....[160]....
        /*0398*/ 	.word	0xffffffff


	//   ....[161]....
        /*039c*/ 	.word	0xffffffff


	//   ....[162]....
        /*03a0*/ 	.word	0xffffffff


	//   ....[163]....
        /*03a4*/ 	.word	0xffffffff


	//   ....[164]....
        /*03a8*/ 	.word	0xffffffff


	//   ....[165]....
        /*03ac*/ 	.word	0xffffffff


	//   ....[166]....
        /*03b0*/ 	.word	0xffffffff


	//   ....[167]....
        /*03b4*/ 	.word	0xffffffff


	//   ....[168]....
        /*03b8*/ 	.word	0xffffffff


	//   ....[169]....
        /*03bc*/ 	.word	0xffffffff


	//   ....[170]....
        /*03c0*/ 	.word	0xffffffff


	//   ....[171]....
        /*03c4*/ 	.word	0xffffffff


	//   ....[172]....
        /*03c8*/ 	.word	0xffffffff


	//   ....[173]....
        /*03cc*/ 	.word	0xffffffff


	//   ....[174]....
        /*03d0*/ 	.word	0xffffffff


	//   ....[175]....
        /*03d4*/ 	.word	0xffffffff


	//   ....[176]....
        /*03d8*/ 	.word	0xffffffff


	//   ....[177]....
        /*03dc*/ 	.word	0xffffffff


	//   ....[178]....
        /*03e0*/ 	.word	0x05000002


	//   ....[179]....
        /*03e4*/ 	.word	0xffffffff


	//   ....[180]....
        /*03e8*/ 	.word	0xffffffff


	//   ....[181]....
        /*03ec*/ 	.word	0xffffffff


	//   ....[182]....
        /*03f0*/ 	.word	0xffffffff


	//   ....[183]....
        /*03f4*/ 	.word	0xffffffff


	//   ....[184]....
        /*03f8*/ 	.word	0xffffffff


	//   ....[185]....
        /*03fc*/ 	.word	0xffffffff


	//   ....[186]....
        /*0400*/ 	.word	0xffffffff


	//   ....[187]....
        /*0404*/ 	.word	0xffffffff


	//   ....[188]....
        /*0408*/ 	.word	0xffffffff


	//   ....[189]....
        /*040c*/ 	.word	0xffffffff


	//   ....[190]....
        /*0410*/ 	.word	0xffffffff


	//   ....[191]....
        /*0414*/ 	.word	0xffffffff


	//   ....[192]....
        /*0418*/ 	.word	0xffffffff


	//   ....[193]....
        /*041c*/ 	.word	0xffffffff


	//   ....[194]....
        /*0420*/ 	.word	0xffffffff


	//   ....[195]....
        /*0424*/ 	.word	0xffffffff


	//   ....[196]....
        /*0428*/ 	.word	0xffffffff


	//   ....[197]....
        /*042c*/ 	.word	0xffffffff


	//   ....[198]....
        /*0430*/ 	.word	0xffffffff


	//   ....[199]....
        /*0434*/ 	.word	0xffffffff


	//   ....[200]....
        /*0438*/ 	.word	0xffffffff


	//   ....[201]....
        /*043c*/ 	.word	0xffffffff


	//   ....[202]....
        /*0440*/ 	.word	0xffffffff


	//   ....[203]....
        /*0444*/ 	.word	0xffffffff


	//   ....[204]....
        /*0448*/ 	.word	0xffffffff


	//   ....[205]....
        /*044c*/ 	.word	0xffffffff


	//   ....[206]....
        /*0450*/ 	.word	0xffffffff


	//   ....[207]....
        /*0454*/ 	.word	0xffffffff


	//   ....[208]....
        /*0458*/ 	.word	0xffffffff


	//   ....[209]....
        /*045c*/ 	.word	0xffffffff


	//   ....[210]....
        /*0460*/ 	.word	0xffffffff


	//   ....[211]....
        /*0464*/ 	.word	0xffffffff


	//   ....[212]....
        /*0468*/ 	.word	0xffffffff


	//   ....[213]....
        /*046c*/ 	.word	0xffffffff


	//   ....[214]....
        /*0470*/ 	.word	0xffffffff


	//   ....[215]....
        /*0474*/ 	.word	0xffffffff


	//   ....[216]....
        /*0478*/ 	.word	0xffffffff


	//   ....[217]....
        /*047c*/ 	.word	0x0500004c


	//   ....[218]....
        /*0480*/ 	.word	0x0500004c


	//   ....[219]....
        /*0484*/ 	.word	0x0500004c


	//   ....[220]....
        /*0488*/ 	.word	0x0500004c


	//   ....[221]....
        /*048c*/ 	.word	0x0500004c


	//----- nvinfo : EIATTR_COOP_GROUP_INSTR_OFFSETS
	.align		4
.L_110:
        /*0490*/ 	.byte	0x04, 0x28
        /*0492*/ 	.short	(.L_112 - .L_111)


	//   ....[0]....
.L_111:
        /*0494*/ 	.word	0x00000f20


	//   ....[1]....
        /*0498*/ 	.word	0x00001870


	//   ....[2]....
        /*049c*/ 	.word	0x000022e0


	//   ....[3]....
        /*04a0*/ 	.word	0x00002300


	//   ....[4]....
        /*04a4*/ 	.word	0x00002320


	//   ....[5]....
        /*04a8*/ 	.word	0x00002340


	//   ....[6]....
        /*04ac*/ 	.word	0x00002360


	//   ....[7]....
        /*04b0*/ 	.word	0x00002850


	//   ....[8]....
        /*04b4*/ 	.word	0x00002860


	//   ....[9]....
        /*04b8*/ 	.word	0x00002880


	//   ....[10]....
        /*04bc*/ 	.word	0x000028a0


	//   ....[11]....
        /*04c0*/ 	.word	0x000028f0


	//   ....[12]....
        /*04c4*/ 	.word	0x00002920


	//   ....[13]....
        /*04c8*/ 	.word	0x00002960


	//   ....[14]....
        /*04cc*/ 	.word	0x000029a0


	//   ....[15]....
        /*04d0*/ 	.word	0x00002a70


	//   ....[16]....
        /*04d4*/ 	.word	0x00002ad0


	//   ....[17]....
        /*04d8*/ 	.word	0x00002ae0


	//   ....[18]....
        /*04dc*/ 	.word	0x00002b10


	//   ....[19]....
        /*04e0*/ 	.word	0x00002b40


	//   ....[20]....
        /*04e4*/ 	.word	0x00002b80


	//   ....[21]....
        /*04e8*/ 	.word	0x00002ba0


	//   ....[22]....
        /*04ec*/ 	.word	0x00002be0


	//   ....[23]....
        /*04f0*/ 	.word	0x00002c00


	//   ....[24]....
        /*04f4*/ 	.word	0x00002ce0


	//   ....[25]....
        /*04f8*/ 	.word	0x00002cf0


	//   ....[26]....
        /*04fc*/ 	.word	0x00002d20


	//   ....[27]....
        /*0500*/ 	.word	0x00002d50


	//   ....[28]....
        /*0504*/ 	.word	0x00002d90


	//   ....[29]....
        /*0508*/ 	.word	0x00002db0


	//   ....[30]....
        /*050c*/ 	.word	0x00002df0


	//   ....[31]....
        /*0510*/ 	.word	0x00002e10


	//   ....[32]....
        /*0514*/ 	.word	0x00002e70


	//   ....[33]....
        /*0518*/ 	.word	0x00002f00


	//   ....[34]....
        /*051c*/ 	.word	0x00002f20


	//   ....[35]....
        /*0520*/ 	.word	0x00002f30


	//   ....[36]....
        /*0524*/ 	.word	0x00002f60


	//   ....[37]....
        /*0528*/ 	.word	0x00002f90


	//   ....[38]....
        /*052c*/ 	.word	0x00002fd0


	//   ....[39]....
        /*0530*/ 	.word	0x00002ff0


	//   ....[40]....
        /*0534*/ 	.word	0x00003030


	//   ....[41]....
        /*0538*/ 	.word	0x00003050


	//   ....[42]....
        /*053c*/ 	.word	0x00003130


	//   ....[43]....
        /*0540*/ 	.word	0x00003160


	//   ....[44]....
        /*0544*/ 	.word	0x00003170


	//   ....[45]....
        /*0548*/ 	.word	0x000031a0


	//   ....[46]....
        /*054c*/ 	.word	0x000031d0


	//   ....[47]....
        /*0550*/ 	.word	0x00003210


	//   ....[48]....
        /*0554*/ 	.word	0x00003230


	//   ....[49]....
        /*0558*/ 	.word	0x00003270


	//   ....[50]....
        /*055c*/ 	.word	0x00003290


	//   ....[51]....
        /*0560*/ 	.word	0x00003360


	//   ....[52]....
        /*0564*/ 	.word	0x00003380


	//   ....[53]....
        /*0568*/ 	.word	0x00003390


	//   ....[54]....
        /*056c*/ 	.word	0x000033c0


	//   ....[55]....
        /*0570*/ 	.word	0x000033f0


	//   ....[56]....
        /*0574*/ 	.word	0x00003430


	//   ....[57]....
        /*0578*/ 	.word	0x00003450


	//   ....[58]....
        /*057c*/ 	.word	0x00003490


	//   ....[59]....
        /*0580*/ 	.word	0x000034b0


	//   ....[60]....
        /*0584*/ 	.word	0x00003590


	//   ....[61]....
        /*0588*/ 	.word	0x000035b0


	//   ....[62]....
        /*058c*/ 	.word	0x000035c0


	//   ....[63]....
        /*0590*/ 	.word	0x000035f0


	//   ....[64]....
        /*0594*/ 	.word	0x00003620


	//   ....[65]....
        /*0598*/ 	.word	0x00003670


	//   ....[66]....
        /*059c*/ 	.word	0x00003690


	//   ....[67]....
        /*05a0*/ 	.word	0x000036d0


	//   ....[68]....
        /*05a4*/ 	.word	0x000036f0


	//   ....[69]....
        /*05a8*/ 	.word	0x000037c0


	//   ....[70]....
        /*05ac*/ 	.word	0x000037e0


	//   ....[71]....
        /*05b0*/ 	.word	0x000037f0


	//   ....[72]....
        /*05b4*/ 	.word	0x00003820


	//   ....[73]....
        /*05b8*/ 	.word	0x00003850


	//   ....[74]....
        /*05bc*/ 	.word	0x00003890


	//   ....[75]....
        /*05c0*/ 	.word	0x000038b0


	//   ....[76]....
        /*05c4*/ 	.word	0x000038f0


	//   ....[77]....
        /*05c8*/ 	.word	0x00003910


	//   ....[78]....
        /*05cc*/ 	.word	0x00003a20


	//   ....[79]....
        /*05d0*/ 	.word	0x00003a30


	//   ....[80]....
        /*05d4*/ 	.word	0x00003a60


	//   ....[81]....
        /*05d8*/ 	.word	0x00003a90


	//   ....[82]....
        /*05dc*/ 	.word	0x00003ad0


	//   ....[83]....
        /*05e0*/ 	.word	0x00003ae0


	//   ....[84]....
        /*05e4*/ 	.word	0x00003b00


	//   ....[85]....
        /*05e8*/ 	.word	0x00003b40


	//   ....[86]....
        /*05ec*/ 	.word	0x00003b60


	//   ....[87]....
        /*05f0*/ 	.word	0x00003c50


	//   ....[88]....
        /*05f4*/ 	.word	0x00003c60


	//   ....[89]....
        /*05f8*/ 	.word	0x00003c90


	//   ....[90]....
        /*05fc*/ 	.word	0x00003cc0


	//   ....[91]....
        /*0600*/ 	.word	0x00003d00


	//   ....[92]....
        /*0604*/ 	.word	0x00003d10


	//   ....[93]....
        /*0608*/ 	.word	0x00003d30


	//   ....[94]....
        /*060c*/ 	.word	0x00003d70


	//   ....[95]....
        /*0610*/ 	.word	0x00003d90


	//   ....[96]....
        /*0614*/ 	.word	0x00003e90


	//   ....[97]....
        /*0618*/ 	.word	0x00003ea0


	//   ....[98]....
        /*061c*/ 	.word	0x00003ed0


	//   ....[99]....
        /*0620*/ 	.word	0x00003f00


	//   ....[100]....
        /*0624*/ 	.word	0x00003f40


	//   ....[101]....
        /*0628*/ 	.word	0x00003f50


	//   ....[102]....
        /*062c*/ 	.word	0x00003f70


	//   ....[103]....
        /*0630*/ 	.word	0x00003fb0


	//   ....[104]....
        /*0634*/ 	.word	0x00003fd0


	//   ....[105]....
        /*0638*/ 	.word	0x000040b0


	//   ....[106]....
        /*063c*/ 	.word	0x000040c0


	//   ....[107]....
        /*0640*/ 	.word	0x000040f0


	//   ....[108]....
        /*0644*/ 	.word	0x00004120


	//   ....[109]....
        /*0648*/ 	.word	0x00004160


	//   ....[110]....
        /*064c*/ 	.word	0x00004180


	//   ....[111]....
        /*0650*/ 	.word	0x000041c0


	//   ....[112]....
        /*0654*/ 	.word	0x000041e0


	//   ....[113]....
        /*0658*/ 	.word	0x00004240


	//   ....[114]....
        /*065c*/ 	.word	0x000042f0


	//   ....[115]....
        /*0660*/ 	.word	0x00004300


	//   ....[116]....
        /*0664*/ 	.word	0x00004330


	//   ....[117]....
        /*0668*/ 	.word	0x00004360


	//   ....[118]....
        /*066c*/ 	.word	0x000043a0


	//   ....[119]....
        /*0670*/ 	.word	0x000043b0


	//   ....[120]....
        /*0674*/ 	.word	0x000043d0


	//   ....[121]....
        /*0678*/ 	.word	0x00004410


	//   ....[122]....
        /*067c*/ 	.word	0x00004430


	//   ....[123]....
        /*0680*/ 	.word	0x00004510


	//   ....[124]....
        /*0684*/ 	.word	0x00004520


	//   ....[125]....
        /*0688*/ 	.word	0x00004550


	//   ....[126]....
        /*068c*/ 	.word	0x00004580


	//   ....[127]....
        /*0690*/ 	.word	0x000045c0


	//   ....[128]....
        /*0694*/ 	.word	0x000045d0


	//   ....[129]....
        /*0698*/ 	.word	0x000045f0


	//   ....[130]....
        /*069c*/ 	.word	0x00004630


	//   ....[131]....
        /*06a0*/ 	.word	0x00004650


	//   ....[132]....
        /*06a4*/ 	.word	0x00004750


	//   ....[133]....
        /*06a8*/ 	.word	0x00004760


	//   ....[134]....
        /*06ac*/ 	.word	0x00004790


	//   ....[135]....
        /*06b0*/ 	.word	0x000047c0


	//   ....[136]....
        /*06b4*/ 	.word	0x00004800


	//   ....[137]....
        /*06b8*/ 	.word	0x00004810


	//   ....[138]....
        /*06bc*/ 	.word	0x00004830


	//   ....[139]....
        /*06c0*/ 	.word	0x00004870


	//   ....[140]....
        /*06c4*/ 	.word	0x00004890


	//   ....[141]....
        /*06c8*/ 	.word	0x00004970


	//   ....[142]....
        /*06cc*/ 	.word	0x00004980


	//   ....[143]....
        /*06d0*/ 	.word	0x000049b0


	//   ....[144]....
        /*06d4*/ 	.word	0x000049e0


	//   ....[145]....
        /*06d8*/ 	.word	0x00004a20


	//   ....[146]....
        /*06dc*/ 	.word	0x00004a30


	//   ....[147]....
        /*06e0*/ 	.word	0x00004a50


	//   ....[148]....
        /*06e4*/ 	.word	0x00004a90


	//   ....[149]....
        /*06e8*/ 	.word	0x00004ab0


	//   ....[150]....
        /*06ec*/ 	.word	0x00004bb0


	//   ....[151]....
        /*06f0*/ 	.word	0x00004bc0


	//   ....[152]....
        /*06f4*/ 	.word	0x00004bf0


	//   ....[153]....
        /*06f8*/ 	.word	0x00004c20


	//   ....[154]....
        /*06fc*/ 	.word	0x00004c60


	//   ....[155]....
        /*0700*/ 	.word	0x00004c80


	//   ....[156]....
        /*0704*/ 	.word	0x00004cc0


	//   ....[157]....
        /*0708*/ 	.word	0x00004ce0


	//   ....[158]....
        /*070c*/ 	.word	0x00004d30


	//   ....[159]....
        /*0710*/ 	.word	0x00004dc0


	//   ....[160]....
        /*0714*/ 	.word	0x00004de0


	//   ....[161]....
        /*0718*/ 	.word	0x00004df0


	//   ....[162]....
        /*071c*/ 	.word	0x00004e20


	//   ....[163]....
        /*0720*/ 	.word	0x00004e50


	//   ....[164]....
        /*0724*/ 	.word	0x00004e90


	//   ....[165]....
        /*0728*/ 	.word	0x00004eb0


	//   ....[166]....
        /*072c*/ 	.word	0x00004ef0


	//   ....[167]....
        /*0730*/ 	.word	0x00004f10


	//   ....[168]....
        /*0734*/ 	.word	0x00004ff0


	//   ....[169]....
        /*0738*/ 	.word	0x00005030


	//   ....[170]....
        /*073c*/ 	.word	0x00005040


	//   ....[171]....
        /*0740*/ 	.word	0x00005070


	//   ....[172]....
        /*0744*/ 	.word	0x000050a0


	//   ....[173]....
        /*0748*/ 	.word	0x000050e0


	//   ....[174]....
        /*074c*/ 	.word	0x00005100


	//   ....[175]....
        /*0750*/ 	.word	0x00005140


	//   ....[176]....
        /*0754*/ 	.word	0x00005160


	//   ....[177]....
        /*0758*/ 	.word	0x00005260


	//   ....[178]....
        /*075c*/ 	.word	0x00005800


	//   ....[179]....
        /*0760*/ 	.word	0x00005b20


	//   ....[180]....
        /*0764*/ 	.word	0x00005bd0


	//   ....[181]....
        /*0768*/ 	.word	0x00005c80


	//   ....[182]....
        /*076c*/ 	.word	0x00005d30


	//   ....[183]....
        /*0770*/ 	.word	0x00005de0


	//   ....[184]....
        /*0774*/ 	.word	0x00005e90


	//   ....[185]....
        /*0778*/ 	.word	0x00005f40


	//   ....[186]....
        /*077c*/ 	.word	0x00005ff0


	//   ....[187]....
        /*0780*/ 	.word	0x000060a0


	//   ....[188]....
        /*0784*/ 	.word	0x00006150


	//   ....[189]....
        /*0788*/ 	.word	0x00006200


	//   ....[190]....
        /*078c*/ 	.word	0x000062b0


	//   ....[191]....
        /*0790*/ 	.word	0x00006360


	//   ....[192]....
        /*0794*/ 	.word	0x00006410


	//   ....[193]....
        /*0798*/ 	.word	0x000064c0


	//   ....[194]....
        /*079c*/ 	.word	0x00006570


	//   ....[195]....
        /*07a0*/ 	.word	0x00006620


	//   ....[196]....
        /*07a4*/ 	.word	0x000066d0


	//   ....[197]....
        /*07a8*/ 	.word	0x00006780


	//   ....[198]....
        /*07ac*/ 	.word	0x00006980


	//   ....[199]....
        /*07b0*/ 	.word	0x00006aa0


	//   ....[200]....
        /*07b4*/ 	.word	0x00006bc0


	//   ....[201]....
        /*07b8*/ 	.word	0x00006ce0


	//   ....[202]....
        /*07bc*/ 	.word	0x00006e00


	//   ....[203]....
        /*07c0*/ 	.word	0x00006f20


	//   ....[204]....
        /*07c4*/ 	.word	0x00007040


	//   ....[205]....
        /*07c8*/ 	.word	0x00007160


	//   ....[206]....
        /*07cc*/ 	.word	0x00007280


	//   ....[207]....
        /*07d0*/ 	.word	0x000073a0


	//   ....[208]....
        /*07d4*/ 	.word	0x000074c0


	//   ....[209]....
        /*07d8*/ 	.word	0x000075d0


	//   ....[210]....
        /*07dc*/ 	.word	0x000076d0


	//   ....[211]....
        /*07e0*/ 	.word	0x000077d0


	//   ....[212]....
        /*07e4*/ 	.word	0x000078d0


	//   ....[213]....
        /*07e8*/ 	.word	0x000079d0


	//   ....[214]....
        /*07ec*/ 	.word	0x00007ad0


	//   ....[215]....
        /*07f0*/ 	.word	0x00007bd0


	//   ....[216]....
        /*07f4*/ 	.word	0x00007cc0


	//   ....[217]....
        /*07f8*/ 	.word	0x00007d30


	//   ....[218]....
        /*07fc*/ 	.word	0x00007d90


	//   ....[219]....
        /*0800*/ 	.word	0x00007e00


	//   ....[220]....
        /*0804*/ 	.word	0x00007e60


	//   ....[221]....
        /*0808*/ 	.word	0x00007ed0


	//----- nvinfo : EIATTR_VRC_CTA_INIT_COUNT
	.align		4
.L_112:
        /*080c*/ 	.byte	0x02, 0x4a
	.zero		1
	.zero		1


	//----- nvinfo : EIATTR_EXIT_INSTR_OFFSETS
	.align		4
        /*0810*/ 	.byte	0x04, 0x1c
        /*0812*/ 	.short	(.L_114 - .L_113)


	//   ....[0]....
.L_113:
        /*0814*/ 	.word	0x00001cb0


	//   ....[1]....
        /*0818*/ 	.word	0x000020c0


	//   ....[2]....
        /*081c*/ 	.word	0x000020e0


	//   ....[3]....
        /*0820*/ 	.word	0x00006790


	//   ....[4]....
        /*0824*/ 	.word	0x00007cd0


	//----- nvinfo : EIATTR_MAX_THREADS
	.align		4
.L_114:
        /*0828*/ 	.byte	0x04, 0x05
        /*082a*/ 	.short	(.L_116 - .L_115)
.L_115:
        /*082c*/ 	.word	0x00000180
        /*0830*/ 	.word	0x00000001
        /*0834*/ 	.word	0x00000001


	//----- nvinfo : EIATTR_CRS_STACK_SIZE
	.align		4
.L_116:
        /*0838*/ 	.byte	0x04, 0x1e
        /*083a*/ 	.short	(.L_118 - .L_117)
.L_117:
        /*083c*/ 	.word	0x00000000


	//----- nvinfo : EIATTR_CBANK_PARAM_SIZE
	.align		4
.L_118:
        /*0840*/ 	.byte	0x03, 0x19
        /*0842*/ 	.short	0x004d


	//----- nvinfo : EIATTR_PARAM_CBANK
	.align		4
        /*0844*/ 	.byte	0x04, 0x0a
        /*0846*/ 	.short	(.L_120 - .L_119)
	.align		4
.L_119:
        /*0848*/ 	.word	index@(.nv.constant0._ZN3cub18CUB_300001_SM_10006detail10radix_sort29DeviceRadixSortOnesweepKernelINS1_5radix10policy_hubIjNS0_8NullTypeEyE10Policy1000ELNS0_9SortOrderE0EjS6_yiiNS1_21identity_decomposer_tEEEvPT5_SC_PT3_PKSD_PT1_PKSH_PT2_PKSL_T4_iiT6_)
        /*084c*/ 	.short	0x0380
        /*084e*/ 	.short	0x004d


	//----- nvinfo : EIATTR_SW_WAR
	.align		4
.L_120:
        /*0850*/ 	.byte	0x04, 0x36
        /*0852*/ 	.short	(.L_122 - .L_121)
.L_121:
        /*0854*/ 	.word	0x00000008
.L_122:


//--------------------- .nv.info._ZN3cub18CUB_300001_SM_10006detail10radix_sort33DeviceRadixSortExclusiveSumKernelINS1_5radix10policy_hubIjNS0_8NullTypeEyE10Policy1000EyEEvPT0_ --------------------------
	.section	.nv.info._ZN3cub18CUB_300001_SM_10006detail10radix_sort33DeviceRadixSortExclusiveSumKernelINS1_5radix10policy_hubIjNS0_8NullTypeEyE10Policy1000EyEEvPT0_,"",@"SHT_CUDA_INFO"
	.sectionflags	@""
	.align	4


	//----- nvinfo : EIATTR_CUDA_API_VERSION
	.align		4
        /*0000*/ 	.byte	0x04, 0x37
        /*0002*/ 	.short	(.L_124 - .L_123)
.L_123:
        /*0004*/ 	.word	0x00000082


	//----- nvinfo : EIATTR_KPARAM_INFO
	.align		4
.L_124:
        /*0008*/ 	.byte	0x04, 0x17
        /*000a*/ 	.short	(.L_126 - .L_125)
.L_125:
        /*000c*/ 	.word	0x00000000
        /*0010*/ 	.short	0x0000
        /*0012*/ 	.short	0x0000
        /*0014*/ 	.byte	0x00, 0xf5, 0x21, 0x00


	//----- nvinfo : EIATTR_SPARSE_MMA_MASK
	.align		4
.L_126:
        /*0018*/ 	.byte	0x03, 0x50
        /*001a*/ 	.short	0x0000


	//----- nvinfo : EIATTR_MAXREG_COUNT
	.align		4
        /*001c*/ 	.byte	0x03, 0x1b
        /*001e*/ 	.short	0x00ff


	//----- nvinfo : EIATTR_NUM_BARRIERS
	.align		4
        /*0020*/ 	.byte	0x02, 0x4c
        /*0022*/ 	.byte	0x01
	.zero		1


	//----- nvinfo : EIATTR_MERCURY_ISA_VERSION
	.align		4
        /*0024*/ 	.byte	0x03, 0x5f
        /*0026*/ 	.short	0x0101


	//----- nvinfo : EIATTR_COOP_GROUP_MASK_REGIDS
	.align		4
        /*0028*/ 	.byte	0x04, 0x29
        /*002a*/ 	.short	(.L_128 - .L_127)


	//   ....[0]....
.L_127:
        /*002c*/ 	.word	0xffffffff


	//   ....[1]....
        /*0030*/ 	.word	0xffffffff


	//   ....[2]....
        /*0034*/ 	.word	0xffffffff


	//   ....[3]....
        /*0038*/ 	.word	0xffffffff


	//   ....[4]....
        /*003c*/ 	.word	0xffffffff


	//   ....[5]....
        /*0040*/ 	.word	0xffffffff


	//   ....[6]....
        /*0044*/ 	.word	0xffffffff


	//   ....[7]....
        /*0048*/ 	.word	0xffffffff


	//   ....[8]....
        /*004c*/ 	.word	0xffffffff


	//   ....[9]....
        /*0050*/ 	.word	0xffffffff


	//   ....[10]....
        /*0054*/ 	.word	0x05000015


	//   ....[11]....
        /*0058*/ 	.word	0x05000015


	//   ....[12]....
        /*005c*/ 	.word	0x05000015


	//   ....[13]....
        /*0060*/ 	.word	0x05000015


	//   ....[14]....
        /*0064*/ 	.word	0x05000015


	//   ....[15]....
        /*0068*/ 	.word	0x05000015


	//   ....[16]....
        /*006c*/ 	.word	0x05000015


	//   ....[17]....
        /*0070*/ 	.word	0x05000015


	//   ....[18]....
        /*0074*/ 	.word	0x05000015


	//   ....[19]....
        /*0078*/ 	.word	0x05000015


	//----- nvinfo : EIATTR_COOP_GROUP_INSTR_OFFSETS
	.align		4
.L_128:
        /*007c*/ 	.byte	0x04, 0x28
        /*007e*/ 	.short	(.L_130 - .L_129)


	//   ....[0]....
.L_129:
        /*0080*/ 	.word	0x00000250


	//   ....[1]....
        /*0084*/ 	.word	0x00000260


	//   ....[2]....
        /*0088*/ 	.word	0x000002a0


	//   ....[3]....
        /*008c*/ 	.word	0x000002c0


	//   ....[4]....
        /*0090*/ 	.word	0x00000310


	//   ....[5]....
        /*0094*/ 	.word	0x00000320


	//   ....[6]....
        /*0098*/ 	.word	0x00000360


	//   ....[7]....
        /*009c*/ 	.word	0x00000380


	//   ....[8]....
        /*00a0*/ 	.word	0x000003d0


	//   ....[9]....
        /*00a4*/ 	.word	0x000003e0


	//   ....[10]....
        /*00a8*/ 	.word	0x00000660


	//   ....[11]....
        /*00ac*/ 	.word	0x000006b0


	//   ....[12]....
        /*00b0*/ 	.word	0x00000740


	//   ....[13]....
        /*00b4*/ 	.word	0x00000790


	//   ....[14]....
        /*00b8*/ 	.word	0x00000820


	//   ....[15]....
        /*00bc*/ 	.word	0x00000870


	//   ....[16]....
        /*00c0*/ 	.word	0x00000900


	//   ....[17]....
        /*00c4*/ 	.word	0x00000950


	//   ....[18]....
        /*00c8*/ 	.word	0x000009e0


	//   ....[19]....
        /*00cc*/ 	.word	0x00000a30


	//----- nvinfo : EIATTR_VRC_CTA_INIT_COUNT
	.align		4
.L_130:
        /*00d0*/ 	.byte	0x02, 0x4a
	.zero		1
	.zero		1


	//----- nvinfo : EIATTR_EXIT_INSTR_OFFSETS
	.align		4
        /*00d4*/ 	.byte	0x04, 0x1c
        /*00d6*/ 	.short	(.L_132 - .L_131)


	//   ....[0]....
.L_131:
        /*00d8*/ 	.word	0x000005d0


	//   ....[1]....
        /*00dc*/ 	.word	0x00000600


	//----- nvinfo : EIATTR_CRS_STACK_SIZE
	.align		4
.L_132:
        /*00e0*/ 	.byte	0x04, 0x1e
        /*00e2*/ 	.short	(.L_134 - .L_133)
.L_133:
        /*00e4*/ 	.word	0x00000000


	//----- nvinfo : EIATTR_CBANK_PARAM_SIZE
	.align		4
.L_134:
        /*00e8*/ 	.byte	0x03, 0x19
        /*00ea*/ 	.short	0x0008


	//----- nvinfo : EIATTR_PARAM_CBANK
	.align		4
        /*00ec*/ 	.byte	0x04, 0x0a
        /*00ee*/ 	.short	(.L_136 - .L_135)
	.align		4
.L_135:
        /*00f0*/ 	.word	index@(.nv.constant0._ZN3cub18CUB_300001_SM_10006detail10radix_sort33DeviceRadixSortExclusiveSumKernelINS1_5radix10policy_hubIjNS0_8NullTypeEyE10Policy1000EyEEvPT0_)
        /*00f4*/ 	.short	0x0380
        /*00f6*/ 	.short	0x0008


	//----- nvinfo : EIATTR_SW_WAR
	.align		4
.L_136:
        /*00f8*/ 	.byte	0x04, 0x36
        /*00fa*/ 	.short	(.L_138 - .L_137)
.L_137:
        /*00fc*/ 	.word	0x00000008
.L_138:


//--------------------- .nv.info._ZN3cub18CUB_300001_SM_10006detail10radix_sort30DeviceRadixSortHistogramKernelINS1_5radix10policy_hubIjNS0_8NullTypeEyE10Policy1000ELNS0_9SortOrderE0EjyNS1_21identity_decomposer_tEEEvPT2_PKT1_SB_iiT3_ --------------------------
	.section	.nv.info._ZN3cub18CUB_300001_SM_10006detail10radix_sort30DeviceRadixSortHistogramKernelINS1_5radix10policy_hubIjNS0_8NullTypeEyE10Policy1000ELNS0_9SortOrderE0EjyNS1_21identity_decomposer_tEEEvPT2_PKT1_SB_iiT3_,"",@"SHT_CUDA_INFO"
	.sectionflags	@""
	.align	4


	//----- nvinfo : EIATTR_CUDA_API_VERSION
	.align		4
        /*0000*/ 	.byte	0x04, 0x37
        /*0002*/ 	.short	(.L_140 - .L_139)
.L_139:
        /*0004*/ 	.word	0x00000082


	//----- nvinfo : EIATTR_KPARAM_INFO
	.align		4
.L_140:
        /*0008*/ 	.byte	0x04, 0x17
        /*000a*/ 	.short	(.L_142 - .L_141)
.L_141:
        /*000c*/ 	.word	0x00000000
        /*0010*/ 	.short	0x0005
        /*0012*/ 	.short	0x0020
        /*0014*/ 	.byte	0x00, 0xf0, 0x05, 0x00


	//----- nvinfo : EIATTR_KPARAM_INFO
	.align		4
.L_142:
        /*0018*/ 	.byte	0x04, 0x17
        /*001a*/ 	.short	(.L_144 - .L_143)
.L_143:
        /*001c*/ 	.word	0x00000000
        /*0020*/ 	.short	0x0004
        /*0022*/ 	.short	0x001c
        /*0024*/ 	.byte	0x00, 0xf0, 0x11, 0x00


	//----- nvinfo : EIATTR_KPARAM_INFO
	.align		4
.L_144:
        /*0028*/ 	.byte	0x04, 0x17
        /*002a*/ 	.short	(.L_146 - .L_145)
.L_145:
        /*002c*/ 	.word	0x00000000
        /*0030*/ 	.short	0x0003
        /*0032*/ 	.short	0x0018
        /*0034*/ 	.byte	0x00, 0xf0, 0x11, 0x00


	//----- nvinfo : EIATTR_KPARAM_INFO
	.align		4
.L_146:
        /*0038*/ 	.byte	0x04, 0x17
        /*003a*/ 	.short	(.L_148 - .L_147)
.L_147:
        /*003c*/ 	.word	0x00000000
        /*0040*/ 	.short	0x0002
        /*0042*/ 	.short	0x0010
        /*0044*/ 	.byte	0x00, 0xf0, 0x21, 0x00


	//----- nvinfo : EIATTR_KPARAM_INFO
	.align		4
.L_148:
        /*0048*/ 	.byte	0x04, 0x17
        /*004a*/ 	.short	(.L_150 - .L_149)
.L_149:
        /*004c*/ 	.word	0x00000000
        /*0050*/ 	.short	0x0001
        /*0052*/ 	.short	0x0008
        /*0054*/ 	.byte	0x00, 0xf5, 0x21, 0x00


	//----- nvinfo : EIATTR_KPARAM_INFO
	.align		4
.L_150:
        /*0058*/ 	.byte	0x04, 0x17
        /*005a*/ 	.short	(.L_152 - .L_151)
.L_151:
        /*005c*/ 	.word	0x00000000
        /*0060*/ 	.short	0x0000
        /*0062*/ 	.short	0x0000
        /*0064*/ 	.byte	0x00, 0xf5, 0x21, 0x00


	//----- nvinfo : EIATTR_SPARSE_MMA_MASK
	.align		4
.L_152:
        /*0068*/ 	.byte	0x03, 0x50
        /*006a*/ 	.short	0x0000


	//----- nvinfo : EIATTR_MAXREG_COUNT
	.align		4
        /*006c*/ 	.byte	0x03, 0x1b
        /*006e*/ 	.short	0x00ff


	//----- nvinfo : EIATTR_NUM_BARRIERS
	.align		4
        /*0070*/ 	.byte	0x02, 0x4c
        /*0072*/ 	.byte	0x01
	.zero		1


	//----- nvinfo : EIATTR_MERCURY_ISA_VERSION
	.align		4
        /*0074*/ 	.byte	0x03, 0x5f
        /*0076*/ 	.short	0x0101


	//----- nvinfo : EIATTR_VRC_CTA_INIT_COUNT
	.align		4
        /*0078*/ 	.byte	0x02, 0x4a
	.zero		1
	.zero		1


	//----- nvinfo : EIATTR_EXIT_INSTR_OFFSETS
	.align		4
        /*007c*/ 	.byte	0x04, 0x1c
        /*007e*/ 	.short	(.L_154 - .L_153)


	//   ....[0]....
.L_153:
        /*0080*/ 	.word	0x00000040


	//   ....[1]....
        /*0084*/ 	.word	0x00002ec0


	//----- nvinfo : EIATTR_MAX_THREADS
	.align		4
.L_154:
        /*0088*/ 	.byte	0x04, 0x05
        /*008a*/ 	.short	(.L_156 - .L_155)
.L_155:
        /*008c*/ 	.word	0x00000080
        /*0090*/ 	.word	0x00000001
        /*0094*/ 	.word	0x00000001


	//----- nvinfo : EIATTR_CRS_STACK_SIZE
	.align		4
.L_156:
        /*0098*/ 	.byte	0x04, 0x1e
        /*009a*/ 	.short	(.L_158 - .L_157)
.L_157:
        /*009c*/ 	.word	0x00000000


	//----- nvinfo : EIATTR_CBANK_PARAM_SIZE
	.align		4
.L_158:
        /*00a0*/ 	.byte	0x03, 0x19
        /*00a2*/ 	.short	0x0021


	//----- nvinfo : EIATTR_PARAM_CBANK
	.align		4
        /*00a4*/ 	.byte	0x04, 0x0a
        /*00a6*/ 	.short	(.L_160 - .L_159)
	.align		4
.L_159:
        /*00a8*/ 	.word	index@(.nv.constant0._ZN3cub18CUB_300001_SM_10006detail10radix_sort30DeviceRadixSortHistogramKernelINS1_5radix10policy_hubIjNS0_8NullTypeEyE10Policy1000ELNS0_9SortOrderE0EjyNS1_21identity_decomposer_tEEEvPT2_PKT1_SB_iiT3_)
        /*00ac*/ 	.short	0x0380
        /*00ae*/ 	.short	0x0021


	//----- nvinfo : EIATTR_SW_WAR
	.align		4
.L_160:
        /*00b0*/ 	.byte	0x04, 0x36
        /*00b2*/ 	.short	(.L_162 - .L_161)
.L_161:
        /*00b4*/ 	.word	0x00000008
.L_162:


//--------------------- .nv.info._ZN3cub18CUB_300001_SM_10006detail10radix_sort31DeviceRadixSortSingleTileKernelINS1_5radix10policy_hubIjNS0_8NullTypeEyE10Policy1000ELNS0_9SortOrderE0EjS6_yNS1_21identity_decomposer_tEEEvPKT1_PSB_PKT2_PSF_T3_iiT4_ --------------------------
	.section	.nv.info._ZN3cub18CUB_300001_SM_10006detail10radix_sort31DeviceRadixSortSingleTileKernelINS1_5radix10policy_hubIjNS0_8NullTypeEyE10Policy1000ELNS0_9SortOrderE0EjS6_yNS1_21identity_decomposer_tEEEvPKT1_PSB_PKT2_PSF_T3_iiT4_,"",@"SHT_CUDA_INFO"
	.sectionflags	@""
	.align	4


	//----- nvinfo : EIATTR_CUDA_API_VERSION
	.align		4
        /*0000*/ 	.byte	0x04, 0x37
        /*0002*/ 	.short	(.L_164 - .L_163)
.L_163:
        /*0004*/ 	.word	0x00000082


	//----- nvinfo : EIATTR_KPARAM_INFO
	.align		4
.L_164:
        /*0008*/ 	.byte	0x04, 0x17
        /*000a*/ 	.short	(.L_166 - .L_165)
.L_165:
        /*000c*/ 	.word	0x00000000
        /*0010*/ 	.short	0x0007
        /*0012*/ 	.short	0x0030
        /*0014*/ 	.byte	0x00, 0xf0, 0x05, 0x00


	//----- nvinfo : EIATTR_KPARAM_INFO
	.align		4
.L_166:
        /*0018*/ 	.byte	0x04, 0x17
        /*001a*/ 	.short	(.L_168 - .L_167)
.L_167:
        /*001c*/ 	.word	0x00000000
        /*0020*/ 	.short	0x0006
        /*0022*/ 	.short	0x002c
        /*0024*/ 	.byte	0x00, 0xf0, 0x11, 0x00


	//----- nvinfo : EIATTR_KPARAM_INFO
	.align		4
.L_168:
        /*0028*/ 	.byte	0x04, 0x17
        /*002a*/ 	.short	(.L_170 - .L_169)
.L_169:
        /*002c*/ 	.word	0x00000000
        /*0030*/ 	.short	0x0005
        /*0032*/ 	.short	0x0028
        /*0034*/ 	.byte	0x00, 0xf0, 0x11, 0x00


	//----- nvinfo : EIATTR_KPARAM_INFO
	.align		4
.L_170:
        /*0038*/ 	.byte	0x04, 0x17
        /*003a*/ 	.short	(.L_172 - .L_171)
.L_171:
        /*003c*/ 	.word	0x00000000
        /*0040*/ 	.short	0x0004
        /*0042*/ 	.short	0x0020
        /*0044*/ 	.byte	0x00, 0xf0, 0x21, 0x00


	//----- nvinfo : EIATTR_KPARAM_INFO
	.align		4
.L_172:
        /*0048*/ 	.byte	0x04, 0x17
        /*004a*/ 	.short	(.L_174 - .L_173)
.L_173:
        /*004c*/ 	.word	0x00000000
        /*0050*/ 	.short	0x0003
        /*0052*/ 	.short	0x0018
        /*0054*/ 	.byte	0x00, 0xf5, 0x21, 0x00


	//----- nvinfo : EIATTR_KPARAM_INFO
	.align		4
.L_174:
        /*0058*/ 	.byte	0x04, 0x17
        /*005a*/ 	.short	(.L_176 - .L_175)
.L_175:
        /*005c*/ 	.word	0x00000000
        /*0060*/ 	.short	0x0002
        /*0062*/ 	.short	0x0010
        /*0064*/ 	.byte	0x00, 0xf5, 0x21, 0x00


	//----- nvinfo : EIATTR_KPARAM_INFO
	.align		4
.L_176:
        /*0068*/ 	.byte	0x04, 0x17
        /*006a*/ 	.short	(.L_178 - .L_177)
.L_177:
        /*006c*/ 	.word	0x00000000
        /*0070*/ 	.short	0x0001
        /*0072*/ 	.short	0x0008
        /*0074*/ 	.byte	0x00, 0xf5, 0x21, 0x00


	//----- nvinfo : EIATTR_KPARAM_INFO
	.align		4
.L_178:
        /*0078*/ 	.byte	0x04, 0x17
        /*007a*/ 	.short	(.L_180 - .L_179)
.L_179:
        /*007c*/ 	.word	0x00000000
        /*0080*/ 	.short	0x0000
        /*0082*/ 	.short	0x0000
        /*0084*/ 	.byte	0x00, 0xf5, 0x21, 0x00


	//----- nvinfo : EIATTR_SPARSE_MMA_MASK
	.align		4
.L_180:
        /*0088*/ 	.byte	0x03, 0x50
        /*008a*/ 	.short	0x0000


	//----- nvinfo : EIATTR_MAXREG_COUNT
	.align		4
        /*008c*/ 	.byte	0x03, 0x1b
        /*008e*/ 	.short	0x00ff


	//----- nvinfo : EIATTR_NUM_BARRIERS
	.align		4
        /*0090*/ 	.byte	0x02, 0x4c
        /*0092*/ 	.byte	0x01
	.zero		1


	//----- nvinfo : EIATTR_MERCURY_ISA_VERSION
	.align		4
        /*0094*/ 	.byte	0x03, 0x5f
        /*0096*/ 	.short	0x0101


	//----- nvinfo : EIATTR_COOP_GROUP_MASK_REGIDS
	.align		4
        /*0098*/ 	.byte	0x04, 0x29
        /*009a*/ 	.short	(.L_182 - .L_181)


	//   ....[0]....
.L_181:
        /*009c*/ 	.word	0xffffffff


	//   ....[1]....
        /*00a0*/ 	.word	0xffffffff


	//   ....[2]....
        /*00a4*/ 	.word	0xffffffff


	//   ....[3]....
        /*00a8*/ 	.word	0xffffffff


	//   ....[4]....
        /*00ac*/ 	.word	0xffffffff


	//----- nvinfo : EIATTR_COOP_GROUP_INSTR_OFFSETS
	.align		4
.L_182:
        /*00b0*/ 	.byte	0x04, 0x28
        /*00b2*/ 	.short	(.L_184 - .L_183)


	//   ....[0]....
.L_183:
        /*00b4*/ 	.word	0x000018c0


	//   ....[1]....
        /*00b8*/ 	.word	0x000018e0


	//   ....[2]....
        /*00bc*/ 	.word	0x00001900


	//   ....[3]....
        /*00c0*/ 	.word	0x00001920


	//   ....[4]....
        /*00c4*/ 	.word	0x00001940


	//----- nvinfo : EIATTR_VRC_CTA_INIT_COUNT
	.align		4
.L_184:
        /*00c8*/ 	.byte	0x02, 0x4a
	.zero		1
	.zero		1


	//----- nvinfo : EIATTR_EXIT_INSTR_OFFSETS
	.align		4
        /*00cc*/ 	.byte	0x04, 0x1c
        /*00ce*/ 	.short	(.L_186 - .L_185)


	//   ....[0]....
.L_185:
        /*00d0*/ 	.word	0x00002e90


	//   ....[1]....
        /*00d4*/ 	.word	0x00002ec0


	//----- nvinfo : EIATTR_MAX_THREADS
	.align		4
.L_186:
        /*00d8*/ 	.byte	0x04, 0x05
        /*00da*/ 	.short	(.L_188 - .L_187)
.L_187:
        /*00dc*/ 	.word	0x00000100
        /*00e0*/ 	.word	0x00000001
        /*00e4*/ 	.word	0x00000001


	//----- nvinfo : EIATTR_CBANK_PARAM_SIZE
	.align		4
.L_188:
        /*00e8*/ 	.byte	0x03, 0x19
        /*00ea*/ 	.short	0x0031


	//----- nvinfo : EIATTR_PARAM_CBANK
	.align		4
        /*00ec*/ 	.byte	0x04, 0x0a
        /*00ee*/ 	.short	(.L_190 - .L_189)
	.align		4
.L_189:
        /*00f0*/ 	.word	index@(.nv.constant0._ZN3cub18CUB_300001_SM_10006detail10radix_sort31DeviceRadixSortSingleTileKernelINS1_5radix10policy_hubIjNS0_8NullTypeEyE10Policy1000ELNS0_9SortOrderE0EjS6_yNS1_21identity_decomposer_tEEEvPKT1_PSB_PKT2_PSF_T3_iiT4_)
        /*00f4*/ 	.short	0x0380
        /*00f6*/ 	.short	0x0031


	//----- nvinfo : EIATTR_SW_WAR
	.align		4
.L_190:
        /*00f8*/ 	.byte	0x04, 0x36
        /*00fa*/ 	.short	(.L_192 - .L_191)
.L_191:
        /*00fc*/ 	.word	0x00000008
.L_192:


//--------------------- .nv.info._ZN3cub18CUB_300001_SM_10006detail11EmptyKernelIvEEvv --------------------------
	.section	.nv.info._ZN3cub18CUB_300001_SM_10006detail11EmptyKernelIvEEvv,"",@"SHT_CUDA_INFO"
	.sectionflags	@""
	.align	4


	//----- nvinfo : EIATTR_CUDA_API_VERSION
	.align		4
        /*0000*/ 	.byte	0x04, 0x37
        /*0002*/ 	.short	(.L_194 - .L_193)
.L_193:
        /*0004*/ 	.word	0x00000082


	//----- nvinfo : EIATTR_SPARSE_MMA_MASK
	.align		4
.L_194:
        /*0008*/ 	.byte	0x03, 0x50
        /*000a*/ 	.short	0x0000


	//----- nvinfo : EIATTR_MAXREG_COUNT
	.align		4
        /*000c*/ 	.byte	0x03, 0x1b
        /*000e*/ 	.short	0x00ff


	//----- nvinfo : EIATTR_MERCURY_ISA_VERSION
	.align		4
        /*0010*/ 	.byte	0x03, 0x5f
        /*0012*/ 	.short	0x0101


	//----- nvinfo : EIATTR_VRC_CTA_INIT_COUNT
	.align		4
        /*0014*/ 	.byte	0x02, 0x4a
	.zero		1
	.zero		1


	//----- nvinfo : EIATTR_EXIT_INSTR_OFFSETS
	.align		4
        /*0018*/ 	.byte	0x04, 0x1c
        /*001a*/ 	.short	(.L_196 - .L_195)


	//   ....[0]....
.L_195:
        /*001c*/ 	.word	0x00000010


	//----- nvinfo : EIATTR_SW_WAR
	.align		4
.L_196:
        /*0020*/ 	.byte	0x04, 0x36
        /*0022*/ 	.short	(.L_198 - .L_197)
.L_197:
        /*0024*/ 	.word	0x00000008
.L_198:


//--------------------- .nv.info._Z16computeLocalHistPjiPiii --------------------------
	.section	.nv.info._Z16computeLocalHistPjiPiii,"",@"SHT_CUDA_INFO"
	.sectionflags	@""
	.align	4


	//----- nvinfo : EIATTR_CUDA_API_VERSION
	.align		4
        /*0000*/ 	.byte	0x04, 0x37
        /*0002*/ 	.short	(.L_200 - .L_199)
.L_199:
        /*0004*/ 	.word	0x00000082


	//----- nvinfo : EIATTR_KPARAM_INFO
	.align		4
.L_200:
        /*0008*/ 	.byte	0x04, 0x17
        /*000a*/ 	.short	(.L_202 - .L_201)
.L_201:
        /*000c*/ 	.word	0x00000000
        /*0010*/ 	.short	0x0004
        /*0012*/ 	.short	0x001c
        /*0014*/ 	.byte	0x00, 0xf0, 0x11, 0x00


	//----- nvinfo : EIATTR_KPARAM_INFO
	.align		4
.L_202:
        /*0018*/ 	.byte	0x04, 0x17
        /*001a*/ 	.short	(.L_204 - .L_203)
.L_203:
        /*001c*/ 	.word	0x00000000
        /*0020*/ 	.short	0x0003
        /*0022*/ 	.short	0x0018
        /*0024*/ 	.byte	0x00, 0xf0, 0x11, 0x00


	//----- nvinfo : EIATTR_KPARAM_INFO
	.align		4
.L_204:
        /*0028*/ 	.byte	0x04, 0x17
        /*002a*/ 	.short	(.L_206 - .L_205)
.L_205:
        /*002c*/ 	.word	0x00000000
        /*0030*/ 	.short	0x0002
        /*0032*/ 	.short	0x0010
        /*0034*/ 	.byte	0x00, 0xf5, 0x21, 0x00


	//----- nvinfo : EIATTR_KPARAM_INFO
	.align		4
.L_206:
        /*0038*/ 	.byte	0x04, 0x17
        /*003a*/ 	.short	(.L_208 - .L_207)
.L_207:
        /*003c*/ 	.word	0x00000000
        /*0040*/ 	.short	0x0001
        /*0042*/ 	.short	0x0008
        /*0044*/ 	.byte	0x00, 0xf0, 0x11, 0x00


	//----- nvinfo : EIATTR_KPARAM_INFO
	.align		4
.L_208:
        /*0048*/ 	.byte	0x04, 0x17
        /*004a*/ 	.short	(.L_210 - .L_209)
.L_209:
        /*004c*/ 	.word	0x00000000
        /*0050*/ 	.short	0x0000
        /*0052*/ 	.short	0x0000
        /*0054*/ 	.byte	0x00, 0xf5, 0x21, 0x00


	//----- nvinfo : EIATTR_SPARSE_MMA_MASK
	.align		4
.L_210:
        /*0058*/ 	.byte	0x03, 0x50
        /*005a*/ 	.short	0x0000


	//----- nvinfo : EIATTR_MAXREG_COUNT
	.align		4
        /*005c*/ 	.byte	0x03, 0x1b
        /*005e*/ 	.short	0x00ff


	//----- nvinfo : EIATTR_NUM_BARRIERS
	.align		4
        /*0060*/ 	.byte	0x02, 0x4c
        /*0062*/ 	.byte	0x01
	.zero		1


	//----- nvinfo : EIATTR_MERCURY_ISA_VERSION
	.align		4
        /*0064*/ 	.byte	0x03, 0x5f
        /*0066*/ 	.short	0x0101


	//----- nvinfo : EIATTR_VRC_CTA_INIT_COUNT
	.align		4
        /*0068*/ 	.byte	0x02, 0x4a
	.zero		1
	.zero		1


	//----- nvinfo : EIATTR_EXIT_INSTR_OFFSETS
	.align		4
        /*006c*/ 	.byte	0x04, 0x1c
        /*006e*/ 	.short	(.L_212 - .L_211)


	//   ....[0]....
.L_211:
        /*0070*/ 	.word	0x000002a0


	//   ....[1]....
        /*0074*/ 	.word	0x000003e0


	//----- nvinfo : EIATTR_CRS_STACK_SIZE
	.align		4
.L_212:
        /*0078*/ 	.byte	0x04, 0x1e
        /*007a*/ 	.short	(.L_214 - .L_213)
.L_213:
        /*007c*/ 	.word	0x00000000


	//----- nvinfo : EIATTR_CBANK_PARAM_SIZE
	.align		4
.L_214:
        /*0080*/ 	.byte	0x03, 0x19
        /*0082*/ 	.short	0x0020


	//----- nvinfo : EIATTR_PARAM_CBANK
	.align		4
        /*0084*/ 	.byte	0x04, 0x0a
        /*0086*/ 	.short	(.L_216 - .L_215)
	.align		4
.L_215:
        /*0088*/ 	.word	index@(.nv.constant0._Z16computeLocalHistPjiPiii)
        /*008c*/ 	.short	0x0380
        /*008e*/ 	.short	0x0020


	//----- nvinfo : EIATTR_SW_WAR
	.align		4
.L_216:
        /*0090*/ 	.byte	0x04, 0x36
        /*0092*/ 	.short	(.L_218 - .L_217)
.L_217:
        /*0094*/ 	.word	0x00000008
.L_218:


//--------------------- .nv.callgraph             --------------------------
	.section	.nv.callgraph,"",@"SHT_CUDA_CALLGRAPH"
	.align	4
	.sectionentsize	8
	.align		4
        /*0000*/ 	.word	0x00000000
	.align		4
        /*0004*/ 	.word	0xffffffff
	.align		4
        /*0008*/ 	.word	0x00000000
	.align		4
        /*000c*/ 	.word	0xfffffffe
	.align		4
        /*0010*/ 	.word	0x00000000
	.align		4
        /*0014*/ 	.word	0xfffffffd
	.align		4
        /*0018*/ 	.word	0x00000000
	.align		4
        /*001c*/ 	.word	0xfffffffc


//--------------------- .nv.constant4             --------------------------
	.section	.nv.constant4,"a",@progbits
	.align	8
	.align		8
.nv.constant4:
        /*0000*/ 	.dword	_ZN34_INTERNAL_9a5a3eea_4_k_cu_e839a9cc4cuda3std3__45__cpo5beginE
	.align		8
        /*0008*/ 	.dword	_ZN34_INTERNAL_9a5a3eea_4_k_cu_e839a9cc4cuda3std3__45__cpo3endE
	.align		8
        /*0010*/ 	.dword	_ZN34_INTERNAL_9a5a3eea_4_k_cu_e839a9cc4cuda3std3__45__cpo6cbeginE
	.align		8
        /*0018*/ 	.dword	_ZN34_INTERNAL_9a5a3eea_4_k_cu_e839a9cc4cuda3std3__45__cpo4cendE
	.align		8
        /*0020*/ 	.dword	_ZN34_INTERNAL_9a5a3eea_4_k_cu_e839a9cc4cuda3std3__45__cpo6rbeginE
	.align		8
        /*0028*/ 	.dword	_ZN34_INTERNAL_9a5a3eea_4_k_cu_e839a9cc4cuda3std3__45__cpo4rendE
	.align		8
        /*0030*/ 	.dword	_ZN34_INTERNAL_9a5a3eea_4_k_cu_e839a9cc4cuda3std3__45__cpo7crbeginE
	.align		8
        /*0038*/ 	.dword	_ZN34_INTERNAL_9a5a3eea_4_k_cu_e839a9cc4cuda3std3__45__cpo5crendE
	.align		8
        /*0040*/ 	.dword	_ZN34_INTERNAL_9a5a3eea_4_k_cu_e839a9cc4cuda3std3__436_GLOBAL__N__9a5a3eea_4_k_cu_e839a9cc6ignoreE
	.align		8
        /*0048*/ 	.dword	_ZN34_INTERNAL_9a5a3eea_4_k_cu_e839a9cc4cuda3std3__419piecewise_constructE
	.align		8
        /*0050*/ 	.dword	_ZN34_INTERNAL_9a5a3eea_4_k_cu_e839a9cc4cuda3std3__48in_placeE
	.align		8
        /*0058*/ 	.dword	_ZN34_INTERNAL_9a5a3eea_4_k_cu_e839a9cc4cuda3std3__420unreachable_sentinelE
	.align		8
        /*0060*/ 	.dword	_ZN34_INTERNAL_9a5a3eea_4_k_cu_e839a9cc4cuda3std3__47nulloptE
	.align		8
        /*0068*/ 	.dword	_ZN34_INTERNAL_9a5a3eea_4_k_cu_e839a9cc4cuda3std3__48unexpectE
	.align		8
        /*0070*/ 	.dword	_ZN34_INTERNAL_9a5a3eea_4_k_cu_e839a9cc4cuda3std6ranges3__45__cpo4swapE
	.align		8
        /*0078*/ 	.dword	_ZN34_INTERNAL_9a5a3eea_4_k_cu_e839a9cc4cuda3std6ranges3__45__cpo9iter_moveE
	.align		8
        /*0080*/ 	.dword	_ZN34_INTERNAL_9a5a3eea_4_k_cu_e839a9cc4cuda3std6ranges3__45__cpo5beginE
	.align		8
        /*0088*/ 	.dword	_ZN34_INTERNAL_9a5a3eea_4_k_cu_e839a9cc4cuda3std6ranges3__45__cpo3endE
	.align		8
        /*0090*/ 	.dword	_ZN34_INTERNAL_9a5a3eea_4_k_cu_e839a9cc4cuda3std6ranges3__45__cpo6cbeginE
	.align		8
        /*0098*/ 	.dword	_ZN34_INTERNAL_9a5a3eea_4_k_cu_e839a9cc4cuda3std6ranges3__45__cpo4cendE
	.align		8
        /*00a0*/ 	.dword	_ZN34_INTERNAL_9a5a3eea_4_k_cu_e839a9cc4cuda3std6ranges3__45__cpo7advanceE
	.align		8
        /*00a8*/ 	.dword	_ZN34_INTERNAL_9a5a3eea_4_k_cu_e839a9cc4cuda3std6ranges3__45__cpo9iter_swapE
	.align		8
        /*00b0*/ 	.dword	_ZN34_INTERNAL_9a5a3eea_4_k_cu_e839a9cc4cuda3std6ranges3__45__cpo4nextE
	.align		8
        /*00b8*/ 	.dword	_ZN34_INTERNAL_9a5a3eea_4_k_cu_e839a9cc4cuda3std6ranges3__45__cpo4prevE
	.align		8
        /*00c0*/ 	.dword	_ZN34_INTERNAL_9a5a3eea_4_k_cu_e839a9cc4cuda3std6ranges3__45__cpo4dataE
	.align		8
        /*00c8*/ 	.dword	_ZN34_INTERNAL_9a5a3eea_4_k_cu_e839a9cc4cuda3std6ranges3__45__cpo5cdataE
	.align		8
        /*00d0*/ 	.dword	_ZN34_INTERNAL_9a5a3eea_4_k_cu_e839a9cc4cuda3std6ranges3__45__cpo4sizeE
	.align		8
        /*00d8*/ 	.dword	_ZN34_INTERNAL_9a5a3eea_4_k_cu_e839a9cc4cuda3std6ranges3__45__cpo5ssizeE
	.align		8
        /*00e0*/ 	.dword	_ZN34_INTERNAL_9a5a3eea_4_k_cu_e839a9cc4cuda3std6ranges3__45__cpo8distanceE
	.align		8
        /*00e8*/ 	.dword	_ZN34_INTERNAL_9a5a3eea_4_k_cu_e839a9cc6thrust24THRUST_300001_SM_1000_NS8cuda_cub3parE
	.align		8
        /*00f0*/ 	.dword	_ZN34_INTERNAL_9a5a3eea_4_k_cu_e839a9cc6thrust24THRUST_300001_SM_1000_NS8cuda_cub10par_nosyncE
	.align		8
        /*00f8*/ 	.dword	_ZN34_INTERNAL_9a5a3eea_4_k_cu_e839a9cc6thrust24THRUST_300001_SM_1000_NS6system6detail10sequential3seqE
	.align		8
        /*0100*/ 	.dword	_ZN34_INTERNAL_9a5a3eea_4_k_cu_e839a9cc6thrust24THRUST_300001_SM_1000_NS6system3cpp3parE
	.align		8
        /*0108*/ 	.dword	_ZN34_INTERNAL_9a5a3eea_4_k_cu_e839a9cc6thrust24THRUST_300001_SM_1000_NS12placeholders2_1E
	.align		8
        /*0110*/ 	.dword	_ZN34_INTERNAL_9a5a3eea_4_k_cu_e839a9cc6thrust24THRUST_300001_SM_1000_NS12placeholders2_2E
	.align		8
        /*0118*/ 	.dword	_ZN34_INTERNAL_9a5a3eea_4_k_cu_e839a9cc6thrust24THRUST_300001_SM_1000_NS12placeholders2_3E
	.align		8
        /*0120*/ 	.dword	_ZN34_INTERNAL_9a5a3eea_4_k_cu_e839a9cc6thrust24THRUST_300001_SM_1000_NS12placeholders2_4E
	.align		8
        /*0128*/ 	.dword	_ZN34_INTERNAL_9a5a3eea_4_k_cu_e839a9cc6thrust24THRUST_300001_SM_1000_NS12placeholders2_5E
	.align		8
        /*0130*/ 	.dword	_ZN34_INTERNAL_9a5a3eea_4_k_cu_e839a9cc6thrust24THRUST_300001_SM_1000_NS12placeholders2_6E
	.align		8
        /*0138*/ 	.dword	_ZN34_INTERNAL_9a5a3eea_4_k_cu_e839a9cc6thrust24THRUST_300001_SM_1000_NS12placeholders2_7E
	.align		8
        /*0140*/ 	.dword	_ZN34_INTERNAL_9a5a3eea_4_k_cu_e839a9cc6thrust24THRUST_300001_SM_1000_NS12placeholders2_8E
	.align		8
        /*0148*/ 	.dword	_ZN34_INTERNAL_9a5a3eea_4_k_cu_e839a9cc6thrust24THRUST_300001_SM_1000_NS12placeholders2_9E
	.align		8
        /*0150*/ 	.dword	_ZN34_INTERNAL_9a5a3eea_4_k_cu_e839a9cc6thrust24THRUST_300001_SM_1000_NS12placeholders3_10E
	.align		8
        /*0158*/ 	.dword	_ZN34_INTERNAL_9a5a3eea_4_k_cu_e839a9cc6thrust24THRUST_300001_SM_1000_NS3seqE
	.align		8
        /*0160*/ 	.dword	_ZN34_INTERNAL_9a5a3eea_4_k_cu_e839a9cc6thrust24THRUST_300001_SM_1000_NS6deviceE


//--------------------- .text._ZN3cub18CUB_300001_SM_10006detail10radix_sort29DeviceRadixSortOnesweepKernelINS1_5radix10policy_hubIjNS0_8NullTypeEyE10Policy1000ELNS0_9SortOrderE0EjS6_yiiNS1_21identity_decomposer_tEEEvPT5_SC_PT3_PKSD_PT1_PKSH_PT2_PKSL_T4_iiT6_ --------------------------
	.section	.text._ZN3cub18CUB_300001_SM_10006detail10radix_sort29DeviceRadixSortOnesweepKernelINS1_5radix10policy_hubIjNS0_8NullTypeEyE10Policy1000ELNS0_9SortOrderE0EjS6_yiiNS1_21identity_decomposer_tEEEvPT5_SC_PT3_PKSD_PT1_PKSH_PT2_PKSL_T4_iiT6_,"ax",@progbits
	.align	128
        .global         _ZN3cub18CUB_300001_SM_10006detail10radix_sort29DeviceRadixSortOnesweepKernelINS1_5radix10policy_hubIjNS0_8NullTypeEyE10Policy1000ELNS0_9SortOrderE0EjS6_yiiNS1_21identity_decomposer_tEEEvPT5_SC_PT3_PKSD_PT1_PKSH_PT2_PKSL_T4_iiT6_
        .type           _ZN3cub18CUB_300001_SM_10006detail10radix_sort29DeviceRadixSortOnesweepKernelINS1_5radix10policy_hubIjNS0_8NullTypeEyE10Policy1000ELNS0_9SortOrderE0EjS6_yiiNS1_21identity_decomposer_tEEEvPT5_SC_PT3_PKSD_PT1_PKSH_PT2_PKSL_T4_iiT6_,@function
        .size           _ZN3cub18CUB_300001_SM_10006detail10radix_sort29DeviceRadixSortOnesweepKernelINS1_5radix10policy_hubIjNS0_8NullTypeEyE10Policy1000ELNS0_9SortOrderE0EjS6_yiiNS1_21identity_decomposer_tEEEvPT5_SC_PT3_PKSD_PT1_PKSH_PT2_PKSL_T4_iiT6_,(.L_x_231 - _ZN3cub18CUB_300001_SM_10006detail10radix_sort29DeviceRadixSortOnesweepKernelINS1_5radix10policy_hubIjNS0_8NullTypeEyE10Policy1000ELNS0_9SortOrderE0EjS6_yiiNS1_21identity_decomposer_tEEEvPT5_SC_PT3_PKSD_PT1_PKSH_PT2_PKSL_T4_iiT6_)
        .other          _ZN3cub18CUB_300001_SM_10006detail10radix_sort29DeviceRadixSortOnesweepKernelINS1_5radix10policy_hubIjNS0_8NullTypeEyE10Policy1000ELNS0_9SortOrderE0EjS6_yiiNS1_21identity_decomposer_tEEEvPT5_SC_PT3_PKSD_PT1_PKSH_PT2_PKSL_T4_iiT6_,@"STO_CUDA_ENTRY STV_DEFAULT"
_ZN3cub18CUB_300001_SM_10006detail10radix_sort29DeviceRadixSortOnesweepKernelINS1_5radix10policy_hubIjNS0_8NullTypeEyE10Policy1000ELNS0_9SortOrderE0EjS6_yiiNS1_21identity_decomposer_tEEEvPT5_SC_PT3_PKSD_PT1_PKSH_PT2_PKSL_T4_iiT6_:
.text._ZN3cub18CUB_300001_SM_10006detail10radix_sort29DeviceRadixSortOnesweepKernelINS1_5radix10policy_hubIjNS0_8NullTypeEyE10Policy1000ELNS0_9SortOrderE0EjS6_yiiNS1_21identity_decomposer_tEEEvPT5_SC_PT3_PKSD_PT1_PKSH_PT2_PKSL_T4_iiT6_:
[----:B------:R-:W0:Y:S01]  /*0000*/  LDC R1, c[0x0][0x37c] ;  /* 0x0000df00ff017b82 */ /* 0x000e220000000800 */
[----:B------:R-:W1:Y:S01]  /*0010*/  S2R R39, SR_TID.X ;  /* 0x0000000000277919 */ /* 0x000e620000002100 */
[----:B------:R-:W-:Y:S01]  /*0020*/  MOV R73, 0x400 ;  /* 0x0000040000497802 */ /* 0x000fe20000000f00 */
[----:B------:R-:W2:Y:S01]  /*0030*/  LDCU.64 UR6, c[0x0][0x358] ;  /* 0x00006b00ff0677ac */ /* 0x000ea20008000a00 */
[----:B------:R-:W-:Y:S01]  /*0040*/  BSSY.RECONVERGENT B0, `(.L_x_0) ;  /* 0x000000d000007945 */ /* 0x000fe20003800200 */
[----:B------:R-:W3:Y:S01]  /*0050*/  S2R R0, SR_CgaCtaId ;  /* 0x0000000000007919 */ /* 0x000ee20000008800 */
[----:B0-----:R-:W-:Y:S01]  /*0060*/  VIADD R1, R1, 0xfffffff0 ;  /* 0xfffffff001017836 */ /* 0x001fe20000000000 */
[----:B-1----:R-:W-:Y:S02]  /*0070*/  ISETP.NE.AND P0, PT, R39, RZ, PT ;  /* 0x000000ff2700720c */ /* 0x002fe40003f05270 */
[----:B---3--:R-:W-:-:S11]  /*0080*/  LEA R73, R0, R73, 0x18 ;  /* 0x0000004900497211 */ /* 0x008fd600078ec0ff */
[----:B--2---:R-:W-:Y:S05]  /*0090*/  @P0 BRA `(.L_x_1) ;  /* 0x00000000001c0947 */ /* 0x004fea0003800000 */
[----:B------:R-:W0:Y:S01]  /*00a0*/  LDC.64 R2, c[0x0][0x388] ;  /* 0x0000e200ff027b82 */ /* 0x000e220000000a00 */
[----:B------:R-:W-:-:S05]  /*00b0*/  IMAD.MOV.U32 R5, RZ, RZ, 0x1 ;  /* 0x00000001ff057424 */ /* 0x000fca00078e00ff */
[----:B0-----:R-:W2:Y:S02]  /*00c0*/  ATOMG.E.ADD.STRONG.GPU PT, R2, desc[UR6][R2.64], R5 ;  /* 0x80000005020279a8 */ /* 0x001ea400081ef106 */
[----:B------:R-:W0:Y:S01]  /*00d0*/  S2UR UR5, SR_CgaCtaId ;  /* 0x00000000000579c3 */ /* 0x000e220000008800 */
[----:B------:R-:W-:Y:S02]  /*00e0*/  UMOV UR4, 0x400 ;  /* 0x0000040000047882 */ /* 0x000fe40000000000 */
[----:B0-----:R-:W-:-:S09]  /*00f0*/  ULEA UR4, UR5, UR4, 0x18 ;  /* 0x0000000405047291 */ /* 0x001fd2000f8ec0ff */
[----:B--2---:R0:W-:Y:S03]  /*0100*/  STS [UR4+0x7200], R2 ;  /* 0x00720002ff007988 */ /* 0x0041e60008000804 */
.L_x_1:
[----:B------:R-:W-:Y:S05]  /*0110*/  BSYNC.RECONVERGENT B0 ;  /* 0x0000000000007941 */ /* 0x000fea0003800200 */
.L_x_0:
[----:B------:R-:W-:Y:S06]  /*0120*/  BAR.SYNC.DEFER_BLOCKING 0x0 ;  /* 0x0000000000007b1d */ /* 0x000fec0000010000 */
[----:B------:R-:W1:Y:S01]  /*0130*/  LDCU UR4, c[0x0][0x3c0] ;  /* 0x00007800ff0477ac */ /* 0x000e620008000800 */
[----:B------:R-:W2:Y:S01]  /*0140*/  S2R R9, SR_LANEID ;  /* 0x0000000000097919 */ /* 0x000ea20000000000 */
[----:B------:R-:W0:Y:S02]  /*0150*/  LDS R72, [R73+0x7200] ;  /* 0x0072000049487984 */ /* 0x000e240000000800 */
[----:B0-----:R-:W-:-:S04]  /*0160*/  IMAD R2, R72, 0x1c80, RZ ;  /* 0x00001c8048027824 */ /* 0x001fc800078e02ff */
[----:B------:R-:W-:Y:S01]  /*0170*/  VIADD R0, R2, 0x1c80 ;  /* 0x00001c8002007836 */ /* 0x000fe20000000000 */
[----:B------:R-:W-:-:S04]  /*0180*/  SHF.R.S32.HI R6, RZ, 0x1f, R2 ;  /* 0x0000001fff067819 */ /* 0x000fc80000011402 */
[----:B-1----:R-:W-:Y:S02]  /*0190*/  ISETP.GT.AND P0, PT, R0, UR4, PT ;  /* 0x0000000400007c0c */ /* 0x002fe4000bf04270 */
[----:B------:R-:W-:-:S11]  /*01a0*/  SHF.R.U32.HI R0, RZ, 0x5, R39 ;  /* 0x00000005ff007819 */ /* 0x000fd60000011627 */
[----:B--2---:R-:W-:Y:S05]  /*01b0*/  @P0 BRA `(.L_x_2) ;  /* 0x0000000000700947 */ /* 0x004fea0003800000 */
[----:B------:R-:W0:Y:S01]  /*01c0*/  LDCU.64 UR4, c[0x0][0x3a8] ;  /* 0x00007500ff0477ac */ /* 0x000e220008000a00 */
[C---:B------:R-:W-:Y:S02]  /*01d0*/  LOP3.LUT R3, R39.reuse, 0x1f, RZ, 0xc0, !PT ;  /* 0x0000001f27037812 */ /* 0x040fe400078ec0ff */
[----:B------:R-:W-:-:S05]  /*01e0*/  LOP3.LUT R4, R39, 0x3e0, RZ, 0xc0, !PT ;  /* 0x000003e027047812 */ /* 0x000fca00078ec0ff */
[----:B------:R-:W-:-:S05]  /*01f0*/  IMAD R3, R4, 0x13, R3 ;  /* 0x0000001304037824 */ /* 0x000fca00078e0203 */
[----:B------:R-:W-:-:S05]  /*0200*/  IADD3 R3, P0, PT, R2, R3, RZ ;  /* 0x0000000302037210 */ /* 0x000fca0007f1e0ff */
[----:B------:R-:W-:Y:S01]  /*0210*/  IMAD.X R6, RZ, RZ, R6, P0 ;  /* 0x000000ffff067224 */ /* 0x000fe200000e0606 */
[----:B0-----:R-:W-:-:S04]  /*0220*/  LEA R2, P0, R3, UR4, 0x2 ;  /* 0x0000000403027c11 */ /* 0x001fc8000f8010ff */
[----:B------:R-:W-:-:S05]  /*0230*/  LEA.HI.X R3, R3, UR5, R6, 0x2, P0 ;  /* 0x0000000503037c11 */ /* 0x000fca00080f1406 */
[----:B------:R0:W5:Y:S04]  /*0240*/  LDG.E R71, desc[UR6][R2.64] ;  /* 0x0000000602477981 */ /* 0x000168000c1e1900 */
        /* <DEDUP_REMOVED lines=17> */
[----:B------:R0:W5:Y:S01]  /*0360*/  LDG.E R53, desc[UR6][R2.64+0x900] ;  /* 0x0009000602357981 */ /* 0x000162000c1e1900 */
[----:B------:R-:W-:Y:S05]  /*0370*/  BRA `(.L_x_3) ;  /* 0x0000000400507947 */ /* 0x000fea0003800000 */
.L_x_2:
[----:B------:R-:W0:Y:S01]  /*0380*/  LDCU.64 UR8, c[0x0][0x3a8] ;  /* 0x00007500ff0877ac */ /* 0x000e220008000a00 */
[C---:B------:R-:W-:Y:S01]  /*0390*/  LOP3.LUT R3, R39.reuse, 0x1f, RZ, 0xc0, !PT ;  /* 0x0000001f27037812 */ /* 0x040fe200078ec0ff */
[----:B------:R-:W-:Y:S01]  /*03a0*/  IMAD.MOV.U32 R71, RZ, RZ, -0x1 ;  /* 0xffffffffff477424 */ /* 0x000fe200078e00ff */
[----:B------:R-:W-:Y:S01]  /*03b0*/  LOP3.LUT R4, R39, 0x3e0, RZ, 0xc0, !PT ;  /* 0x000003e027047812 */ /* 0x000fe200078ec0ff */
[----:B------:R-:W-:Y:S02]  /*03c0*/  IMAD.MOV.U32 R69, RZ, RZ, -0x1 ;  /* 0xffffffffff457424 */ /* 0x000fe400078e00ff */
[----:B------:R-:W-:Y:S02]  /*03d0*/  IMAD.MOV.U32 R70, RZ, RZ, -0x1 ;  /* 0xffffffffff467424 */ /* 0x000fe400078e00ff */
[----:B------:R-:W-:Y:S01]  /*03e0*/  IMAD R11, R4, 0x13, R3 ;  /* 0x00000013040b7824 */ /* 0x000fe200078e0203 */
[----:B------:R-:W-:-:S03]  /*03f0*/  IADD3 R4, PT, PT, -R2, UR4, RZ ;  /* 0x0000000402047c10 */ /* 0x000fc6000fffe1ff */
[C---:B------:R-:W-:Y:S01]  /*0400*/  VIADD R3, R11.reuse, 0x20 ;  /* 0x000000200b037836 */ /* 0x040fe20000000000 */
[----:B------:R-:W-:Y:S01]  /*0410*/  IADD3 R8, P0, PT, R2, R11, RZ ;  /* 0x0000000b02087210 */ /* 0x000fe20007f1e0ff */
[C---:B------:R-:W-:Y:S01]  /*0420*/  VIADD R5, R11.reuse, 0x40 ;  /* 0x000000400b057836 */ /* 0x040fe20000000000 */
[CC--:B------:R-:W-:Y:S01]  /*0430*/  ISETP.GE.AND P1, PT, R11.reuse, R4.reuse, PT ;  /* 0x000000040b00720c */ /* 0x0c0fe20003f26270 */
[----:B------:R-:W-:Y:S01]  /*0440*/  VIADD R7, R11, 0x60 ;  /* 0x000000600b077836 */ /* 0x000fe20000000000 */
[-C--:B------:R-:W-:Y:S01]  /*0450*/  ISETP.GE.AND P2, PT, R3, R4.reuse, PT ;  /* 0x000000040300720c */ /* 0x080fe20003f46270 */
[----:B------:R-:W-:Y:S01]  /*0460*/  VIADD R3, R11, 0x80 ;  /* 0x000000800b037836 */ /* 0x000fe20000000000 */
[-C--:B------:R-:W-:Y:S01]  /*0470*/  ISETP.GE.AND P3, PT, R5, R4.reuse, PT ;  /* 0x000000040500720c */ /* 0x080fe20003f66270 */
[----:B------:R-:W-:Y:S01]  /*0480*/  VIADD R5, R11, 0xa0 ;  /* 0x000000a00b057836 */ /* 0x000fe20000000000 */
[-C--:B------:R-:W-:Y:S01]  /*0490*/  ISETP.GE.AND P4, PT, R7, R4.reuse, PT ;  /* 0x000000040700720c */ /* 0x080fe20003f86270 */
[----:B------:R-:W-:Y:S01]  /*04a0*/  IMAD.X R13, RZ, RZ, R6, P0 ;  /* 0x000000ffff0d7224 */ /* 0x000fe200000e0606 */
[----:B0-----:R-:W-:Y:S01]  /*04b0*/  LEA R2, P0, R8, UR8, 0x2 ;  /* 0x0000000808027c11 */ /* 0x001fe2000f8010ff */
[----:B------:R-:W-:Y:S01]  /*04c0*/  VIADD R7, R11, 0xc0 ;  /* 0x000000c00b077836 */ /* 0x000fe20000000000 */
[----:B------:R-:W-:-:S02]  /*04d0*/  ISETP.GE.AND P5, PT, R3, R4, PT ;  /* 0x000000040300720c */ /* 0x000fc40003fa6270 */
[-C--:B------:R-:W-:Y:S01]  /*04e0*/  ISETP.GE.AND P6, PT, R5, R4.reuse, PT ;  /* 0x000000040500720c */ /* 0x080fe20003fc6270 */
[----:B------:R-:W-:Y:S01]  /*04f0*/  VIADD R5, R11, 0xe0 ;  /* 0x000000e00b057836 */ /* 0x000fe20000000000 */
[----:B------:R-:W-:Y:S01]  /*0500*/  LEA.HI.X R3, R8, UR9, R13, 0x2, P0 ;  /* 0x0000000908037c11 */ /* 0x000fe200080f140d */
[----:B------:R-:W-:Y:S01]  /*0510*/  IMAD.MOV.U32 R68, RZ, RZ, -0x1 ;  /* 0xffffffffff447424 */ /* 0x000fe200078e00ff */
[-C--:B------:R-:W-:Y:S01]  /*0520*/  ISETP.GE.AND P0, PT, R7, R4.reuse, PT ;  /* 0x000000040700720c */ /* 0x080fe20003f06270 */
[----:B------:R-:W-:Y:S02]  /*0530*/  VIADD R7, R11, 0x100 ;  /* 0x000001000b077836 */ /* 0x000fe40000000000 */
[----:B------:R1:W5:Y:S01]  /*0540*/  @!P1 LDG.E R71, desc[UR6][R2.64] ;  /* 0x0000000602479981 */ /* 0x000362000c1e1900 */
[-C--:B------:R-:W-:Y:S01]  /*0550*/  ISETP.GE.AND P1, PT, R5, R4.reuse, PT ;  /* 0x000000040500720c */ /* 0x080fe20003f26270 */
[----:B------:R-:W-:Y:S02]  /*0560*/  VIADD R5, R11, 0x120 ;  /* 0x000001200b057836 */ /* 0x000fe40000000000 */
[----:B------:R1:W5:Y:S03]  /*0570*/  @!P3 LDG.E R69, desc[UR6][R2.64+0x100] ;  /* 0x000100060245b981 */ /* 0x000366000c1e1900 */
[----:B------:R-:W-:Y:S01]  /*0580*/  ISETP.GE.AND P3, PT, R5, R4, PT ;  /* 0x000000040500720c */ /* 0x000fe20003f66270 */
[----:B------:R-:W-:Y:S01]  /*0590*/  VIADD R5, R11, 0x140 ;  /* 0x000001400b057836 */ /* 0x000fe20000000000 */
[----:B------:R1:W5:Y:S01]  /*05a0*/  @!P4 LDG.E R68, desc[UR6][R2.64+0x180] ;  /* 0x000180060244c981 */ /* 0x000362000c1e1900 */
[----:B------:R-:W-:-:S03]  /*05b0*/  IMAD.MOV.U32 R66, RZ, RZ, -0x1 ;  /* 0xffffffffff427424 */ /* 0x000fc600078e00ff */
[-C--:B------:R-:W-:Y:S01]  /*05c0*/  ISETP.GE.AND P4, PT, R5, R4.reuse, PT ;  /* 0x000000040500720c */ /* 0x080fe20003f86270 */
[----:B------:R-:W-:Y:S01]  /*05d0*/  VIADD R5, R11, 0x180 ;  /* 0x000001800b057836 */ /* 0x000fe20000000000 */
[----:B------:R1:W5:Y:S01]  /*05e0*/  @!P2 LDG.E R70, desc[UR6][R2.64+0x80] ;  /* 0x000080060246a981 */ /* 0x000362000c1e1900 */
[-C--:B------:R-:W-:Y:S01]  /*05f0*/  ISETP.GE.AND P2, PT, R7, R4.reuse, PT ;  /* 0x000000040700720c */ /* 0x080fe20003f46270 */
[----:B------:R-:W-:Y:S02]  /*0600*/  IMAD.MOV.U32 R65, RZ, RZ, -0x1 ;  /* 0xffffffffff417424 */ /* 0x000fe400078e00ff */
[----:B------:R1:W5:Y:S01]  /*0610*/  @!P6 LDG.E R66, desc[UR6][R2.64+0x280] ;  /* 0x000280060242e981 */ /* 0x000362000c1e1900 */
[-C--:B------:R-:W-:Y:S01]  /*0620*/  ISETP.GE.AND P6, PT, R5, R4.reuse, PT ;  /* 0x000000040500720c */ /* 0x080fe20003fc6270 */
[C---:B------:R-:W-:Y:S02]  /*0630*/  VIADD R5, R11.reuse, 0x1a0 ;  /* 0x000001a00b057836 */ /* 0x040fe40000000000 */
[----:B------:R-:W-:Y:S01]  /*0640*/  IMAD.MOV.U32 R67, RZ, RZ, -0x1 ;  /* 0xffffffffff437424 */ /* 0x000fe200078e00ff */
[----:B------:R1:W5:Y:S01]  /*0650*/  @!P0 LDG.E R65, desc[UR6][R2.64+0x300] ;  /* 0x0003000602418981 */ /* 0x000362000c1e1900 */
[----:B------:R-:W-:Y:S01]  /*0660*/  VIADD R7, R11, 0x160 ;  /* 0x000001600b077836 */ /* 0x000fe20000000000 */
[----:B------:R-:W-:Y:S01]  /*0670*/  ISETP.GE.AND P0, PT, R5, R4, PT ;  /* 0x000000040500720c */ /* 0x000fe20003f06270 */
[----:B------:R-:W-:-:S02]  /*0680*/  IMAD.MOV.U32 R63, RZ, RZ, -0x1 ;  /* 0xffffffffff3f7424 */ /* 0x000fc400078e00ff */
[----:B------:R-:W-:Y:S01]  /*0690*/  VIADD R5, R11, 0x1e0 ;  /* 0x000001e00b057836 */ /* 0x000fe20000000000 */
[----:B------:R1:W5:Y:S01]  /*06a0*/  @!P5 LDG.E R67, desc[UR6][R2.64+0x200] ;  /* 0x000200060243d981 */ /* 0x000362000c1e1900 */
[-C--:B------:R-:W-:Y:S01]  /*06b0*/  ISETP.GE.AND P5, PT, R7, R4.reuse, PT ;  /* 0x000000040700720c */ /* 0x080fe20003fa6270 */
[----:B------:R-:W-:Y:S02]  /*06c0*/  IMAD.MOV.U32 R64, RZ, RZ, -0x1 ;  /* 0xffffffffff407424 */ /* 0x000fe400078e00ff */
[----:B------:R1:W5:Y:S01]  /*06d0*/  @!P2 LDG.E R63, desc[UR6][R2.64+0x400] ;  /* 0x00040006023fa981 */ /* 0x000362000c1e1900 */
[----:B------:R-:W-:Y:S01]  /*06e0*/  IMAD.MOV.U32 R62, RZ, RZ, -0x1 ;  /* 0xffffffffff3e7424 */ /* 0x000fe200078e00ff */
[----:B------:R-:W-:Y:S01]  /*06f0*/  ISETP.GE.AND P2, PT, R5, R4, PT ;  /* 0x000000040500720c */ /* 0x000fe20003f46270 */
[C---:B------:R-:W-:Y:S01]  /*0700*/  VIADD R7, R11.reuse, 0x1c0 ;  /* 0x000001c00b077836 */ /* 0x040fe20000000000 */
[----:B------:R1:W5:Y:S01]  /*0710*/  @!P1 LDG.E R64, desc[UR6][R2.64+0x380] ;  /* 0x0003800602409981 */ /* 0x000362000c1e1900 */
[----:B------:R-:W-:-:S02]  /*0720*/  VIADD R5, R11, 0x200 ;  /* 0x000002000b057836 */ /* 0x000fc40000000000 */
[----:B------:R-:W-:Y:S01]  /*0730*/  IMAD.MOV.U32 R61, RZ, RZ, -0x1 ;  /* 0xffffffffff3d7424 */ /* 0x000fe200078e00ff */
[----:B------:R1:W5:Y:S01]  /*0740*/  @!P3 LDG.E R62, desc[UR6][R2.64+0x480] ;  /* 0x00048006023eb981 */ /* 0x000362000c1e1900 */
[----:B------:R-:W-:Y:S01]  /*0750*/  IMAD.MOV.U32 R60, RZ, RZ, -0x1 ;  /* 0xffffffffff3c7424 */ /* 0x000fe200078e00ff */
[-C--:B------:R-:W-:Y:S01]  /*0760*/  ISETP.GE.AND P1, PT, R7, R4.reuse, PT ;  /* 0x000000040700720c */ /* 0x080fe20003f26270 */
[----:B------:R-:W-:Y:S01]  /*0770*/  VIADD R7, R11, 0x220 ;  /* 0x000002200b077836 */ /* 0x000fe20000000000 */
[-C--:B------:R-:W-:Y:S01]  /*0780*/  ISETP.GE.AND P3, PT, R5, R4.reuse, PT ;  /* 0x000000040500720c */ /* 0x080fe20003f66270 */
[----:B------:R-:W-:Y:S01]  /*0790*/  VIADD R5, R11, 0x240 ;  /* 0x000002400b057836 */ /* 0x000fe20000000000 */
[----:B------:R1:W5:Y:S02]  /*07a0*/  @!P4 LDG.E R61, desc[UR6][R2.64+0x500] ;  /* 0x00050006023dc981 */ /* 0x000364000c1e1900 */
[-C--:B------:R-:W-:Y:S02]  /*07b0*/  ISETP.GE.AND P4, PT, R7, R4.reuse, PT ;  /* 0x000000040700720c */ /* 0x080fe40003f86270 */
[----:B------:R1:W5:Y:S01]  /*07c0*/  @!P5 LDG.E R60, desc[UR6][R2.64+0x580] ;  /* 0x00058006023cd981 */ /* 0x000362000c1e1900 */
[----:B------:R-:W-:Y:S01]  /*07d0*/  ISETP.GE.AND P5, PT, R5, R4, PT ;  /* 0x000000040500720c */ /* 0x000fe20003fa6270 */
[----:B------:R-:W-:-:S02]  /*07e0*/  IMAD.MOV.U32 R59, RZ, RZ, -0x1 ;  /* 0xffffffffff3b7424 */ /* 0x000fc400078e00ff */
[----:B------:R-:W-:Y:S02]  /*07f0*/  IMAD.MOV.U32 R58, RZ, RZ, -0x1 ;  /* 0xffffffffff3a7424 */ /* 0x000fe400078e00ff */
[----:B------:R-:W-:Y:S02]  /*0800*/  IMAD.MOV.U32 R57, RZ, RZ, -0x1 ;  /* 0xffffffffff397424 */ /* 0x000fe400078e00ff */
[----:B------:R-:W-:Y:S01]  /*0810*/  IMAD.MOV.U32 R56, RZ, RZ, -0x1 ;  /* 0xffffffffff387424 */ /* 0x000fe200078e00ff */
[----:B------:R1:W5:Y:S01]  /*0820*/  @!P6 LDG.E R59, desc[UR6][R2.64+0x600] ;  /* 0x00060006023be981 */ /* 0x000362000c1e1900 */
[----:B------:R-:W-:Y:S02]  /*0830*/  IMAD.MOV.U32 R55, RZ, RZ, -0x1 ;  /* 0xffffffffff377424 */ /* 0x000fe400078e00ff */
[----:B------:R-:W-:Y:S01]  /*0840*/  IMAD.MOV.U32 R54, RZ, RZ, -0x1 ;  /* 0xffffffffff367424 */ /* 0x000fe200078e00ff */
[----:B------:R1:W5:Y:S01]  /*0850*/  @!P0 LDG.E R58, desc[UR6][R2.64+0x680] ;  /* 0x00068006023a8981 */ /* 0x000362000c1e1900 */
[----:B------:R-:W-:-:S03]  /*0860*/  IMAD.MOV.U32 R53, RZ, RZ, -0x1 ;  /* 0xffffffffff357424 */ /* 0x000fc600078e00ff */
[----:B------:R1:W5:Y:S04]  /*0870*/  @!P1 LDG.E R57, desc[UR6][R2.64+0x700] ;  /* 0x0007000602399981 */ /* 0x000368000c1e1900 */
[----:B------:R1:W5:Y:S04]  /*0880*/  @!P2 LDG.E R56, desc[UR6][R2.64+0x780] ;  /* 0x000780060238a981 */ /* 0x000368000c1e1900 */
[----:B------:R1:W5:Y:S04]  /*0890*/  @!P3 LDG.E R55, desc[UR6][R2.64+0x800] ;  /* 0x000800060237b981 */ /* 0x000368000c1e1900 */
[----:B------:R1:W5:Y:S04]  /*08a0*/  @!P4 LDG.E R54, desc[UR6][R2.64+0x880] ;  /* 0x000880060236c981 */ /* 0x000368000c1e1900 */
[----:B------:R1:W5:Y:S02]  /*08b0*/  @!P5 LDG.E R53, desc[UR6][R2.64+0x900] ;  /* 0x000900060235d981 */ /* 0x000364000c1e1900 */
.L_x_3:
[----:B01----:R-:W-:Y:S01]  /*08c0*/  VIMNMX R2, PT, PT, R9, 0xe0, !PT ;  /* 0x000000e009027848 */ /* 0x003fe20007fe0100 */
[----:B------:R-:W0:Y:S01]  /*08d0*/  LDCU UR4, c[0x0][0x3c8] ;  /* 0x00007900ff0477ac */ /* 0x000e220008000800 */
[----:B------:R-:W-:Y:S01]  /*08e0*/  BSSY.RECONVERGENT B0, `(.L_x_4) ;  /* 0x0000025000007945 */ /* 0x000fe20003800200 */
[----:B------:R-:W-:Y:S01]  /*08f0*/  IMAD.SHL.U32 R0, R0, 0x400, RZ ;  /* 0x0000040000007824 */ /* 0x000fe200078e00ff */
[--C-:B------:R-:W-:Y:S01]  /*0900*/  IADD3 R2, PT, PT, R2, 0x1f, -R9.reuse ;  /* 0x0000001f02027810 */ /* 0x100fe20007ffe809 */
[----:B------:R-:W-:Y:S01]  /*0910*/  UMOV UR5, 0xffffffff ;  /* 0xffffffff00057882 */ /* 0x000fe20000000000 */
[----:B------:R-:W-:Y:S02]  /*0920*/  IMAD.MOV.U32 R5, RZ, RZ, R9 ;  /* 0x000000ffff057224 */ /* 0x000fe400078e0009 */
[C---:B------:R-:W-:Y:S02]  /*0930*/  ISETP.GE.U32.AND P0, PT, R2.reuse, 0x1e0, PT ;  /* 0x000001e00200780c */ /* 0x040fe40003f06070 */
[----:B------:R-:W-:-:S04]  /*0940*/  LEA.HI R3, R2, 0x1, RZ, 0x1b ;  /* 0x0000000102037811 */ /* 0x000fc800078fd8ff */
[----:B------:R-:W-:-:S04]  /*0950*/  LOP3.LUT R6, R3, 0xf, RZ, 0xc0, !PT ;  /* 0x0000000f03067812 */ /* 0x000fc800078ec0ff */
[----:B------:R-:W-:Y:S01]  /*0960*/  ISETP.NE.AND P1, PT, R6, RZ, PT ;  /* 0x000000ff0600720c */ /* 0x000fe20003f25270 */
[----:B0-----:R-:W-:Y:S02]  /*0970*/  USHF.L.U32 UR4, UR5, UR4, URZ ;  /* 0x0000000405047299 */ /* 0x001fe400080006ff */
[----:B------:R-:W-:Y:S10]  /*0980*/  @!P0 BRA `(.L_x_5) ;  /* 0x0000000000688947 */ /* 0x000ff40003800000 */
[----:B------:R-:W-:Y:S01]  /*0990*/  IMAD R4, R9, 0x4, R0 ;  /* 0x0000000409047824 */ /* 0x000fe200078e0200 */
[----:B------:R-:W-:Y:S01]  /*09a0*/  LOP3.LUT R2, R3, 0xffffff0, RZ, 0xc0, !PT ;  /* 0x0ffffff003027812 */ /* 0x000fe200078ec0ff */
[----:B------:R-:W-:-:S03]  /*09b0*/  IMAD.MOV.U32 R5, RZ, RZ, R9 ;  /* 0x000000ffff057224 */ /* 0x000fc600078e0009 */
[----:B------:R-:W-:Y:S01]  /*09c0*/  IADD3 R4, PT, PT, R4, 0x400, R73 ;  /* 0x0000040004047810 */ /* 0x000fe20007ffe049 */
[----:B------:R-:W-:-:S07]  /*09d0*/  IMAD.MOV R2, RZ, RZ, -R2 ;  /* 0x000000ffff027224 */ /* 0x000fce00078e0a02 */
.L_x_6:
[----:B------:R-:W-:Y:S01]  /*09e0*/  VIADD R2, R2, 0x10 ;  /* 0x0000001002027836 */ /* 0x000fe20000000000 */
[----:B------:R-:W-:Y:S01]  /*09f0*/  STS [R4+-0x400], RZ ;  /* 0xfffc00ff04007388 */ /* 0x000fe20000000800 */
[----:B------:R-:W-:-:S03]  /*0a00*/  VIADD R5, R5, 0x200 ;  /* 0x0000020005057836 */ /* 0x000fc60000000000 */
[----:B------:R-:W-:Y:S01]  /*0a10*/  ISETP.NE.AND P0, PT, R2, RZ, PT ;  /* 0x000000ff0200720c */ /* 0x000fe20003f05270 */
[----:B------:R-:W-:Y:S04]  /*0a20*/  STS [R4+-0x380], RZ ;  /* 0xfffc80ff04007388 */ /* 0x000fe80000000800 */
[----:B------:R-:W-:Y:S04]  /*0a30*/  STS [R4+-0x300], RZ ;  /* 0xfffd00ff04007388 */ /* 0x000fe80000000800 */
[----:B------:R-:W-:Y:S04]  /*0a40*/  STS [R4+-0x280], RZ ;  /* 0xfffd80ff04007388 */ /* 0x000fe80000000800 */
[----:B------:R-:W-:Y:S04]  /*0a50*/  STS [R4+-0x200], RZ ;  /* 0xfffe00ff04007388 */ /* 0x000fe80000000800 */
[----:B------:R-:W-:Y:S04]  /*0a60*/  STS [R4+-0x180], RZ ;  /* 0xfffe80ff04007388 */ /* 0x000fe80000000800 */
[----:B------:R-:W-:Y:S04]  /*0a70*/  STS [R4+-0x100], RZ ;  /* 0xffff00ff04007388 */ /* 0x000fe80000000800 */
[----:B------:R-:W-:Y:S04]  /*0a80*/  STS [R4+-0x80], RZ ;  /* 0xffff80ff04007388 */ /* 0x000fe80000000800 */
[----:B------:R-:W-:Y:S04]  /*0a90*/  STS [R4], RZ ;  /* 0x000000ff04007388 */ /* 0x000fe80000000800 */
[----:B------:R-:W-:Y:S04]  /*0aa0*/  STS [R4+0x80], RZ ;  /* 0x000080ff04007388 */ /* 0x000fe80000000800 */
[----:B------:R-:W-:Y:S04]  /*0ab0*/  STS [R4+0x100], RZ ;  /* 0x000100ff04007388 */ /* 0x000fe80000000800 */
[----:B------:R-:W-:Y:S04]  /*0ac0*/  STS [R4+0x180], RZ ;  /* 0x000180ff04007388 */ /* 0x000fe80000000800 */
[----:B------:R-:W-:Y:S04]  /*0ad0*/  STS [R4+0x200], RZ ;  /* 0x000200ff04007388 */ /* 0x000fe80000000800 */
[----:B------:R-:W-:Y:S04]  /*0ae0*/  STS [R4+0x280], RZ ;  /* 0x000280ff04007388 */ /* 0x000fe80000000800 */
[----:B------:R-:W-:Y:S04]  /*0af0*/  STS [R4+0x300], RZ ;  /* 0x000300ff04007388 */ /* 0x000fe80000000800 */
[----:B------:R0:W-:Y:S02]  /*0b00*/  STS [R4+0x380], RZ ;  /* 0x000380ff04007388 */ /* 0x0001e40000000800 */
[----:B0-----:R-:W-:Y:S01]  /*0b10*/  VIADD R4, R4, 0x800 ;  /* 0x0000080004047836 */ /* 0x001fe20000000000 */
[----:B------:R-:W-:Y:S06]  /*0b20*/  @P0 BRA `(.L_x_6) ;  /* 0xfffffffc00ac0947 */ /* 0x000fec000383ffff */
.L_x_5:
[----:B------:R-:W-:Y:S05]  /*0b30*/  BSYNC.RECONVERGENT B0 ;  /* 0x0000000000007941 */ /* 0x000fea0003800200 */
.L_x_4:
[----:B------:R-:W-:Y:S01]  /*0b40*/  BSSY.RECONVERGENT B0, `(.L_x_7) ;  /* 0x0000026000007945 */ /* 0x000fe20003800200 */
[----:B------:R-:W-:-:S03]  /*0b50*/  IMAD.IADD R2, R73, 0x1, R0 ;  /* 0x0000000149027824 */ /* 0x000fc600078e0200 */
[----:B------:R-:W-:Y:S05]  /*0b60*/  @!P1 BRA `(.L_x_8) ;  /* 0x00000000008c9947 */ /* 0x000fea0003800000 */
[----:B------:R-:W-:Y:S01]  /*0b70*/  ISETP.GE.U32.AND P0, PT, R6, 0x8, PT ;  /* 0x000000080600780c */ /* 0x000fe20003f06070 */
[----:B------:R-:W-:Y:S01]  /*0b80*/  BSSY.RECONVERGENT B1, `(.L_x_9) ;  /* 0x000000e000017945 */ /* 0x000fe20003800200 */
[----:B------:R-:W-:-:S04]  /*0b90*/  LOP3.LUT R7, R3, 0x7, RZ, 0xc0, !PT ;  /* 0x0000000703077812 */ /* 0x000fc800078ec0ff */
[----:B------:R-:W-:-:S07]  /*0ba0*/  ISETP.NE.AND P1, PT, R7, RZ, PT ;  /* 0x000000ff0700720c */ /* 0x000fce0003f25270 */
[----:B------:R-:W-:Y:S06]  /*0bb0*/  @!P0 BRA `(.L_x_10) ;  /* 0x0000000000288947 */ /* 0x000fec0003800000 */
[C---:B------:R-:W-:Y:S02]  /*0bc0*/  IMAD R4, R5.reuse, 0x4, R2 ;  /* 0x0000000405047824 */ /* 0x040fe400078e0202 */
[----:B------:R-:W-:-:S03]  /*0bd0*/  VIADD R5, R5, 0x100 ;  /* 0x0000010005057836 */ /* 0x000fc60000000000 */
[----:B------:R0:W-:Y:S04]  /*0be0*/  STS [R4], RZ ;  /* 0x000000ff04007388 */ /* 0x0001e80000000800 */
[----:B------:R0:W-:Y:S04]  /*0bf0*/  STS [R4+0x80], RZ ;  /* 0x000080ff04007388 */ /* 0x0001e80000000800 */
[----:B------:R0:W-:Y:S04]  /*0c00*/  STS [R4+0x100], RZ ;  /* 0x000100ff04007388 */ /* 0x0001e80000000800 */
[----:B------:R0:W-:Y:S04]  /*0c10*/  STS [R4+0x180], RZ ;  /* 0x000180ff04007388 */ /* 0x0001e80000000800 */
[----:B------:R0:W-:Y:S04]  /*0c20*/  STS [R4+0x200], RZ ;  /* 0x000200ff04007388 */ /* 0x0001e80000000800 */
[----:B------:R0:W-:Y:S04]  /*0c30*/  STS [R4+0x280], RZ ;  /* 0x000280ff04007388 */ /* 0x0001e80000000800 */
[----:B------:R0:W-:Y:S04]  /*0c40*/  STS [R4+0x300], RZ ;  /* 0x000300ff04007388 */ /* 0x0001e80000000800 */
[----:B------:R0:W-:Y:S02]  /*0c50*/  STS [R4+0x380], RZ ;  /* 0x000380ff04007388 */ /* 0x0001e40000000800 */
.L_x_10:
[----:B------:R-:W-:Y:S05]  /*0c60*/  BSYNC.RECONVERGENT B1 ;  /* 0x0000000000017941 */ /* 0x000fea0003800200 */
.L_x_9:
[----:B------:R-:W-:Y:S05]  /*0c70*/  @!P1 BRA `(.L_x_8) ;  /* 0x0000000000489947 */ /* 0x000fea0003800000 */
[----:B------:R-:W-:Y:S02]  /*0c80*/  ISETP.GE.U32.AND P0, PT, R7, 0x4, PT ;  /* 0x000000040700780c */ /* 0x000fe40003f06070 */
[----:B------:R-:W-:-:S04]  /*0c90*/  LOP3.LUT R3, R3, 0x3, RZ, 0xc0, !PT ;  /* 0x0000000303037812 */ /* 0x000fc800078ec0ff */
[----:B------:R-:W-:-:S07]  /*0ca0*/  ISETP.NE.AND P1, PT, R3, RZ, PT ;  /* 0x000000ff0300720c */ /* 0x000fce0003f25270 */
[C---:B------:R-:W-:Y:S02]  /*0cb0*/  @P0 IMAD R2, R5.reuse, 0x4, R2 ;  /* 0x0000000405020824 */ /* 0x040fe400078e0202 */
[----:B------:R-:W-:-:S03]  /*0cc0*/  @P0 VIADD R5, R5, 0x80 ;  /* 0x0000008005050836 */ /* 0x000fc60000000000 */
[----:B------:R1:W-:Y:S04]  /*0cd0*/  @P0 STS [R2], RZ ;  /* 0x000000ff02000388 */ /* 0x0003e80000000800 */
[----:B------:R1:W-:Y:S04]  /*0ce0*/  @P0 STS [R2+0x80], RZ ;  /* 0x000080ff02000388 */ /* 0x0003e80000000800 */
[----:B------:R1:W-:Y:S04]  /*0cf0*/  @P0 STS [R2+0x100], RZ ;  /* 0x000100ff02000388 */ /* 0x0003e80000000800 */
[----:B------:R1:W-:Y:S01]  /*0d00*/  @P0 STS [R2+0x180], RZ ;  /* 0x000180ff02000388 */ /* 0x0003e20000000800 */
[----:B------:R-:W-:Y:S05]  /*0d10*/  @!P1 BRA `(.L_x_8) ;  /* 0x0000000000209947 */ /* 0x000fea0003800000 */
[----:B------:R-:W-:Y:S02]  /*0d20*/  IMAD R0, R5, 0x4, R0 ;  /* 0x0000000405007824 */ /* 0x000fe400078e0200 */
[----:B------:R-:W-:Y:S02]  /*0d30*/  IMAD.MOV R3, RZ, RZ, -R3 ;  /* 0x000000ffff037224 */ /* 0x000fe400078e0a03 */
[----:B------:R-:W-:-:S07]  /*0d40*/  IMAD.IADD R0, R73, 0x1, R0 ;  /* 0x0000000149007824 */ /* 0x000fce00078e0200 */
.L_x_11:
[----:B------:R-:W-:Y:S01]  /*0d50*/  VIADD R3, R3, 0x1 ;  /* 0x0000000103037836 */ /* 0x000fe20000000000 */
[----:B------:R2:W-:Y:S04]  /*0d60*/  STS [R0], RZ ;  /* 0x000000ff00007388 */ /* 0x0005e80000000800 */
[----:B------:R-:W-:Y:S01]  /*0d70*/  ISETP.NE.AND P0, PT, R3, RZ, PT ;  /* 0x000000ff0300720c */ /* 0x000fe20003f05270 */
[----:B--2---:R-:W-:-:S12]  /*0d80*/  VIADD R0, R0, 0x80 ;  /* 0x0000008000007836 */ /* 0x004fd80000000000 */
[----:B------:R-:W-:Y:S05]  /*0d90*/  @P0 BRA `(.L_x_11) ;  /* 0xfffffffc00ec0947 */ /* 0x000fea000383ffff */
.L_x_8:
[----:B------:R-:W-:Y:S05]  /*0da0*/  BSYNC.RECONVERGENT B0 ;  /* 0x0000000000007941 */ /* 0x000fea0003800200 */
.L_x_7:
[----:B------:R-:W2:Y:S01]  /*0db0*/  LDCU UR5, c[0x0][0x3c4] ;  /* 0x00007880ff0577ac */ /* 0x000ea20008000800 */
[C---:B-1----:R-:W-:Y:S01]  /*0dc0*/  IMAD.SHL.U32 R2, R39.reuse, 0x20, RZ ;  /* 0x0000002027027824 */ /* 0x042fe200078e00ff */
[C---:B------:R-:W-:Y:S01]  /*0dd0*/  ISETP.GT.U32.AND P1, PT, R39.reuse, 0xff, PT ;  /* 0x000000ff2700780c */ /* 0x040fe20003f24070 */
[----:B------:R-:W-:Y:S01]  /*0de0*/  BSSY.RECONVERGENT B0, `(.L_x_12) ;  /* 0x000007c000007945 */ /* 0x000fe20003800200 */
[----:B------:R-:W-:Y:S02]  /*0df0*/  IMAD R0, R39, 0x4, R73 ;  /* 0x0000000427007824 */ /* 0x000fe400078e0249 */
[----:B0-----:R-:W-:Y:S01]  /*0e00*/  LOP3.LUT R4, R2, 0x7c00, RZ, 0xc0, !PT ;  /* 0x00007c0002047812 */ /* 0x001fe200078ec0ff */
[----:B------:R-:W-:Y:S01]  /*0e10*/  IMAD.MOV.U32 R52, RZ, RZ, RZ ;  /* 0x000000ffff347224 */ /* 0x000fe200078e00ff */
[----:B------:R-:W-:-:S03]  /*0e20*/  P2R R2, PR, RZ, 0x2 ;  /* 0x00000002ff027803 */ /* 0x000fc60000000000 */
[----:B------:R-:W-:Y:S02]  /*0e30*/  IMAD.IADD R15, R73, 0x1, R4 ;  /* 0x00000001490f7824 */ /* 0x000fe400078e0204 */
[----:B------:R0:W-:Y:S01]  /*0e40*/  STL [R1+0x8], R2 ;  /* 0x0000080201007387 */ /* 0x0001e20000100800 */
[----:B--2--5:R-:W-:Y:S02]  /*0e50*/  SHF.R.U32.HI R51, RZ, UR5, R71 ;  /* 0x00000005ff337c19 */ /* 0x024fe40008011647 */
[----:B------:R-:W-:Y:S02]  /*0e60*/  SHF.R.U32.HI R5, RZ, UR5, R70 ;  /* 0x00000005ff057c19 */ /* 0x000fe40008011646 */
[----:B------:R-:W-:Y:S01]  /*0e70*/  SHF.R.U32.HI R45, RZ, UR5, R64 ;  /* 0x00000005ff2d7c19 */ /* 0x000fe20008011640 */
[----:B0-----:R-:W0:Y:S01]  /*0e80*/  @!P1 LDC.64 R2, c[0x0][0x380] ;  /* 0x0000e000ff029b82 */ /* 0x001e220000000a00 */
[----:B------:R-:W-:Y:S02]  /*0e90*/  SHF.R.U32.HI R50, RZ, UR5, R69 ;  /* 0x00000005ff327c19 */ /* 0x000fe40008011645 */
[----:B------:R-:W-:-:S02]  /*0ea0*/  SHF.R.U32.HI R44, RZ, UR5, R63 ;  /* 0x00000005ff2c7c19 */ /* 0x000fc4000801163f */
[----:B------:R-:W-:Y:S02]  /*0eb0*/  SHF.R.U32.HI R49, RZ, UR5, R68 ;  /* 0x00000005ff317c19 */ /* 0x000fe40008011644 */
[----:B------:R-:W-:Y:S02]  /*0ec0*/  SHF.R.U32.HI R48, RZ, UR5, R67 ;  /* 0x00000005ff307c19 */ /* 0x000fe40008011643 */
[----:B------:R-:W-:Y:S02]  /*0ed0*/  LOP3.LUT R51, R51, UR4, RZ, 0x30, !PT ;  /* 0x0000000433337c12 */ /* 0x000fe4000f8e30ff */
[----:B------:R-:W-:Y:S02]  /*0ee0*/  SHF.R.U32.HI R47, RZ, UR5, R66 ;  /* 0x00000005ff2f7c19 */ /* 0x000fe40008011642 */
[----:B------:R-:W-:Y:S01]  /*0ef0*/  LOP3.LUT R4, R5, UR4, RZ, 0x30, !PT ;  /* 0x0000000405047c12 */ /* 0x000fe2000f8e30ff */
[----:B------:R-:W-:Y:S01]  /*0f00*/  IMAD R30, R51, 0x4, R15 ;  /* 0x00000004331e7824 */ /* 0x000fe200078e020f */
[----:B------:R-:W-:Y:S01]  /*0f10*/  LOP3.LUT R45, R45, UR4, RZ, 0x30, !PT ;  /* 0x000000042d2d7c12 */ /* 0x000fe2000f8e30ff */
[----:B------:R-:W-:Y:S01]  /*0f20*/  NOP ;  /* 0x0000000000007918 */ /* 0x000fe20000000000 */
[----:B------:R-:W-:Y:S01]  /*0f30*/  SHF.R.U32.HI R46, RZ, UR5, R65 ;  /* 0x00000005ff2e7c19 */ /* 0x000fe20008011641 */
[--C-:B------:R-:W-:Y:S01]  /*0f40*/  IMAD R31, R4, 0x4, R15.reuse ;  /* 0x00000004041f7824 */ /* 0x100fe200078e020f */
[----:B------:R-:W-:Y:S01]  /*0f50*/  LOP3.LUT R50, R50, UR4, RZ, 0x30, !PT ;  /* 0x0000000432327c12 */ /* 0x000fe2000f8e30ff */
[--C-:B------:R-:W-:Y:S01]  /*0f60*/  IMAD R7, R45, 0x4, R15.reuse ;  /* 0x000000042d077824 */ /* 0x100fe200078e020f */
[----:B------:R-:W-:Y:S01]  /*0f70*/  LOP3.LUT R44, R44, UR4, RZ, 0x30, !PT ;  /* 0x000000042c2c7c12 */ /* 0x000fe2000f8e30ff */
[----:B------:R1:W-:Y:S01]  /*0f80*/  ATOMS.POPC.INC.32 RZ, [R30+URZ] ;  /* 0x000000001eff7f8c */ /* 0x0003e2000d8000ff */
[----:B------:R-:W-:Y:S01]  /*0f90*/  LOP3.LUT R49, R49, UR4, RZ, 0x30, !PT ;  /* 0x0000000431317c12 */ /* 0x000fe2000f8e30ff */
[--C-:B------:R-:W-:Y:S01]  /*0fa0*/  IMAD R29, R50, 0x4, R15.reuse ;  /* 0x00000004321d7824 */ /* 0x100fe200078e020f */
[----:B------:R-:W-:Y:S01]  /*0fb0*/  LOP3.LUT R48, R48, UR4, RZ, 0x30, !PT ;  /* 0x0000000430307c12 */ /* 0x000fe2000f8e30ff */
[--C-:B------:R-:W-:Y:S01]  /*0fc0*/  IMAD R6, R44, 0x4, R15.reuse ;  /* 0x000000042c067824 */ /* 0x100fe200078e020f */
[----:B------:R-:W-:Y:S01]  /*0fd0*/  SHF.R.U32.HI R43, RZ, UR5, R62 ;  /* 0x00000005ff2b7c19 */ /* 0x000fe2000801163e */
[--C-:B------:R-:W-:Y:S01]  /*0fe0*/  IMAD R28, R49, 0x4, R15.reuse ;  /* 0x00000004311c7824 */ /* 0x100fe200078e020f */
[----:B------:R-:W-:Y:S01]  /*0ff0*/  LOP3.LUT R47, R47, UR4, RZ, 0x30, !PT ;  /* 0x000000042f2f7c12 */ /* 0x000fe2000f8e30ff */
[----:B------:R-:W-:Y:S01]  /*1000*/  IMAD R27, R48, 0x4, R15 ;  /* 0x00000004301b7824 */ /* 0x000fe200078e020f */
[----:B------:R-:W-:Y:S01]  /*1010*/  SHF.R.U32.HI R42, RZ, UR5, R61 ;  /* 0x00000005ff2a7c19 */ /* 0x000fe2000801163d */
[----:B------:R1:W-:Y:S01]  /*1020*/  STL [R1+0x4], R7 ;  /* 0x0000040701007387 */ /* 0x0003e20000100800 */
[----:B------:R-:W-:Y:S01]  /*1030*/  LOP3.LUT R46, R46, UR4, RZ, 0x30, !PT ;  /* 0x000000042e2e7c12 */ /* 0x000fe2000f8e30ff */
[----:B------:R-:W-:Y:S01]  /*1040*/  IMAD R26, R47, 0x4, R15 ;  /* 0x000000042f1a7824 */ /* 0x000fe200078e020f */
[----:B------:R-:W-:Y:S01]  /*1050*/  SHF.R.U32.HI R41, RZ, UR5, R60 ;  /* 0x00000005ff297c19 */ /* 0x000fe2000801163c */
[----:B------:R1:W-:Y:S01]  /*1060*/  ATOMS.POPC.INC.32 RZ, [R31+URZ] ;  /* 0x000000001fff7f8c */ /* 0x0003e2000d8000ff */
[----:B------:R-:W-:Y:S01]  /*1070*/  SHF.R.U32.HI R40, RZ, UR5, R59 ;  /* 0x00000005ff287c19 */ /* 0x000fe2000801163b */
[----:B------:R-:W-:Y:S01]  /*1080*/  IMAD R25, R46, 0x4, R15 ;  /* 0x000000042e197824 */ /* 0x000fe200078e020f */
[----:B------:R-:W-:Y:S01]  /*1090*/  SHF.R.U32.HI R37, RZ, UR5, R58 ;  /* 0x00000005ff257c19 */ /* 0x000fe2000801163a */
[----:B------:R1:W-:Y:S01]  /*10a0*/  STL [R1], R6 ;  /* 0x0000000601007387 */ /* 0x0003e20000100800 */
[----:B------:R-:W-:-:S02]  /*10b0*/  LOP3.LUT R43, R43, UR4, RZ, 0x30, !PT ;  /* 0x000000042b2b7c12 */ /* 0x000fc4000f8e30ff */
[----:B------:R-:W-:Y:S01]  /*10c0*/  SHF.R.U32.HI R36, RZ, UR5, R57 ;  /* 0x00000005ff247c19 */ /* 0x000fe20008011639 */
[----:B------:R1:W-:Y:S01]  /*10d0*/  ATOMS.POPC.INC.32 RZ, [R29+URZ] ;  /* 0x000000001dff7f8c */ /* 0x0003e2000d8000ff */
[----:B------:R-:W-:Y:S01]  /*10e0*/  LOP3.LUT R42, R42, UR4, RZ, 0x30, !PT ;  /* 0x000000042a2a7c12 */ /* 0x000fe2000f8e30ff */
[--C-:B------:R-:W-:Y:S01]  /*10f0*/  IMAD R24, R43, 0x4, R15.reuse ;  /* 0x000000042b187824 */ /* 0x100fe200078e020f */
[----:B------:R-:W-:Y:S01]  /*1100*/  SHF.R.U32.HI R35, RZ, UR5, R56 ;  /* 0x00000005ff237c19 */ /* 0x000fe20008011638 */
[----:B------:R1:W-:Y:S01]  /*1110*/  ATOMS.POPC.INC.32 RZ, [R28+URZ] ;  /* 0x000000001cff7f8c */ /* 0x0003e2000d8000ff */
[----:B------:R-:W-:Y:S01]  /*1120*/  LOP3.LUT R41, R41, UR4, RZ, 0x30, !PT ;  /* 0x0000000429297c12 */ /* 0x000fe2000f8e30ff */
[----:B------:R-:W-:Y:S01]  /*1130*/  IMAD R23, R42, 0x4, R15 ;  /* 0x000000042a177824 */ /* 0x000fe200078e020f */
        /* <DEDUP_REMOVED lines=12> */
[----:B------:R-:W-:Y:S01]  /*1200*/  LOP3.LUT R35, R35, UR4, RZ, 0x30, !PT ;  /* 0x0000000423237c12 */ /* 0x000fe2000f8e30ff */
[----:B------:R1:W-:Y:S01]  /*1210*/  ATOMS.POPC.INC.32 RZ, [R7+URZ] ;  /* 0x0000000007ff7f8c */ /* 0x0003e2000d8000ff */
[----:B------:R-:W-:Y:S01]  /*1220*/  LOP3.LUT R34, R34, UR4, RZ, 0x30, !PT ;  /* 0x0000000422227c12 */ /* 0x000fe2000f8e30ff */
[--C-:B------:R-:W-:Y:S01]  /*1230*/  IMAD R19, R36, 0x4, R15.reuse ;  /* 0x0000000424137824 */ /* 0x100fe200078e020f */
[----:B------:R-:W-:Y:S01]  /*1240*/  LOP3.LUT R33, R33, UR4, RZ, 0x30, !PT ;  /* 0x0000000421217c12 */ /* 0x000fe2000f8e30ff */
[----:B------:R1:W-:Y:S01]  /*1250*/  ATOMS.POPC.INC.32 RZ, [R6+URZ] ;  /* 0x0000000006ff7f8c */ /* 0x0003e2000d8000ff */
[----:B------:R-:W-:Y:S01]  /*1260*/  LOP3.LUT R32, R32, UR4, RZ, 0x30, !PT ;  /* 0x0000000420207c12 */ /* 0x000fe2000f8e30ff */
[----:B------:R-:W-:-:S02]  /*1270*/  IMAD R18, R35, 0x4, R15 ;  /* 0x0000000423127824 */ /* 0x000fc400078e020f */
[----:B------:R1:W-:Y:S01]  /*1280*/  ATOMS.POPC.INC.32 RZ, [R24+URZ] ;  /* 0x0000000018ff7f8c */ /* 0x0003e2000d8000ff */
[--C-:B------:R-:W-:Y:S02]  /*1290*/  IMAD R17, R34, 0x4, R15.reuse ;  /* 0x0000000422117824 */ /* 0x100fe400078e020f */
[--C-:B------:R-:W-:Y:S01]  /*12a0*/  IMAD R16, R33, 0x4, R15.reuse ;  /* 0x0000000421107824 */ /* 0x100fe200078e020f */
[----:B------:R1:W-:Y:S01]  /*12b0*/  ATOMS.POPC.INC.32 RZ, [R23+URZ] ;  /* 0x0000000017ff7f8c */ /* 0x0003e2000d8000ff */
[----:B------:R-:W-:-:S03]  /*12c0*/  IMAD R15, R32, 0x4, R15 ;  /* 0x00000004200f7824 */ /* 0x000fc600078e020f */
[----:B------:R1:W-:Y:S04]  /*12d0*/  ATOMS.POPC.INC.32 RZ, [R22+URZ] ;  /* 0x0000000016ff7f8c */ /* 0x0003e8000d8000ff */
[----:B------:R1:W-:Y:S04]  /*12e0*/  ATOMS.POPC.INC.32 RZ, [R21+URZ] ;  /* 0x0000000015ff7f8c */ /* 0x0003e8000d8000ff */
[----:B------:R1:W-:Y:S04]  /*12f0*/  ATOMS.POPC.INC.32 RZ, [R20+URZ] ;  /* 0x0000000014ff7f8c */ /* 0x0003e8000d8000ff */
[----:B------:R1:W-:Y:S04]  /*1300*/  ATOMS.POPC.INC.32 RZ, [R19+URZ] ;  /* 0x0000000013ff7f8c */ /* 0x0003e8000d8000ff */
[----:B------:R1:W-:Y:S04]  /*1310*/  ATOMS.POPC.INC.32 RZ, [R18+URZ] ;  /* 0x0000000012ff7f8c */ /* 0x0003e8000d8000ff */
[----:B------:R1:W-:Y:S04]  /*1320*/  ATOMS.POPC.INC.32 RZ, [R17+URZ] ;  /* 0x0000000011ff7f8c */ /* 0x0003e8000d8000ff */
[----:B------:R1:W-:Y:S04]  /*1330*/  ATOMS.POPC.INC.32 RZ, [R16+URZ] ;  /* 0x0000000010ff7f8c */ /* 0x0003e8000d8000ff */
[----:B------:R1:W-:Y:S01]  /*1340*/  ATOMS.POPC.INC.32 RZ, [R15+URZ] ;  /* 0x000000000fff7f8c */ /* 0x0003e2000d8000ff */
[----:B------:R-:W-:Y:S06]  /*1350*/  BAR.SYNC.DEFER_BLOCKING 0x0 ;  /* 0x0000000000007b1d */ /* 0x000fec0000010000 */
[----:B0-----:R-:W-:Y:S05]  /*1360*/  @P1 BRA `(.L_x_13) ;  /* 0x00000000008c1947 */ /* 0x001fea0003800000 */
[----:B------:R-:W-:Y:S04]  /*1370*/  LDS R13, [R0] ;  /* 0x00000000000d7984 */ /* 0x000fe80000000800 */
[----:B------:R-:W0:Y:S04]  /*1380*/  LDS R14, [R0+0x400] ;  /* 0x00040000000e7984 */ /* 0x000e280000000800 */
[----:B------:R-:W2:Y:S04]  /*1390*/  LDS R52, [R0+0x800] ;  /* 0x0008000000347984 */ /* 0x000ea80000000800 */
[----:B------:R-:W3:Y:S04]  /*13a0*/  LDS R74, [R0+0xc00] ;  /* 0x000c0000004a7984 */ /* 0x000ee80000000800 */
[----:B------:R-:W4:Y:S04]  /*13b0*/  LDS R12, [R0+0x1000] ;  /* 0x00100000000c7984 */ /* 0x000f280000000800 */
[----:B------:R-:W5:Y:S04]  /*13c0*/  LDS R11, [R0+0x1400] ;  /* 0x00140000000b7984 */ /* 0x000f680000000800 */
[----:B------:R-:W5:Y:S04]  /*13d0*/  LDS R4, [R0+0x1800] ;  /* 0x0018000000047984 */ /* 0x000f680000000800 */
[----:B------:R-:W5:Y:S04]  /*13e0*/  LDS R10, [R0+0x1c00] ;  /* 0x001c0000000a7984 */ /* 0x000f680000000800 */
[----:B------:R-:W5:Y:S04]  /*13f0*/  LDS R9, [R0+0x2000] ;  /* 0x0020000000097984 */ /* 0x000f680000000800 */
[----:B------:R-:W5:Y:S04]  /*1400*/  LDS R8, [R0+0x2400] ;  /* 0x0024000000087984 */ /* 0x000f680000000800 */
[----:B-1----:R-:W1:Y:S01]  /*1410*/  LDS R6, [R0+0x2800] ;  /* 0x0028000000067984 */ /* 0x002e620000000800 */
[----:B0-----:R-:W-:-:S03]  /*1420*/  IMAD.IADD R75, R13, 0x1, R14 ;  /* 0x000000010d4b7824 */ /* 0x001fc600078e020e */
[----:B------:R0:W-:Y:S01]  /*1430*/  STS [R0+0x400], R13 ;  /* 0x0004000d00007388 */ /* 0x0001e20000000800 */
[----:B--2---:R-:W-:-:S03]  /*1440*/  IMAD.IADD R7, R75, 0x1, R52 ;  /* 0x000000014b077824 */ /* 0x004fc600078e0234 */
[----:B------:R1:W-:Y:S01]  /*1450*/  STS [R0+0x800], R75 ;  /* 0x0008004b00007388 */ /* 0x0003e20000000800 */
[----:B---3--:R-:W-:-:S03]  /*1460*/  IMAD.IADD R5, R7, 0x1, R74 ;  /* 0x0000000107057824 */ /* 0x008fc600078e024a */
[----:B------:R-:W2:Y:S01]  /*1470*/  LDS R52, [R0+0x2c00] ;  /* 0x002c000000347984 */ /* 0x000ea20000000800 */
[----:B----4-:R-:W-:-:S03]  /*1480*/  IMAD.IADD R12, R5, 0x1, R12 ;  /* 0x00000001050c7824 */ /* 0x010fc600078e020c */
[----:B------:R3:W-:Y:S01]  /*1490*/  STS [R0+0xc00], R7 ;  /* 0x000c000700007388 */ /* 0x0007e20000000800 */
[----:B-----5:R-:W-:-:S03]  /*14a0*/  IMAD.IADD R11, R12, 0x1, R11 ;  /* 0x000000010c0b7824 */ /* 0x020fc600078e020b */
[----:B------:R3:W-:Y:S01]  /*14b0*/  STS [R0+0x1000], R5 ;  /* 0x0010000500007388 */ /* 0x0007e20000000800 */
[----:B------:R-:W-:-:S03]  /*14c0*/  IMAD.IADD R77, R11, 0x1, R4 ;  /* 0x000000010b4d7824 */ /* 0x000fc600078e0204 */
[----:B------:R3:W-:Y:S01]  /*14d0*/  STS [R0+0x1400], R12 ;  /* 0x0014000c00007388 */ /* 0x0007e20000000800 */
[----:B------:R-:W-:-:S03]  /*14e0*/  IMAD.IADD R10, R77, 0x1, R10 ;  /* 0x000000014d0a7824 */ /* 0x000fc600078e020a */
[----:B------:R3:W-:Y:S01]  /*14f0*/  STS [R0+0x1800], R11 ;  /* 0x0018000b00007388 */ /* 0x0007e20000000800 */
[----:B------:R-:W-:-:S03]  /*1500*/  IMAD.IADD R9, R10, 0x1, R9 ;  /* 0x000000010a097824 */ /* 0x000fc600078e0209 */
[----:B------:R3:W-:Y:S01]  /*1510*/  STS [R0+0x1c00], R77 ;  /* 0x001c004d00007388 */ /* 0x0007e20000000800 */
[----:B0-----:R-:W-:-:S03]  /*1520*/  IMAD.IADD R13, R9, 0x1, R8 ;  /* 0x00000001090d7824 */ /* 0x001fc600078e0208 */
[----:B------:R3:W-:Y:S01]  /*1530*/  STS [R0+0x2000], R10 ;  /* 0x0020000a00007388 */ /* 0x0007e20000000800 */
[----:B-1----:R-:W-:-:S03]  /*1540*/  IMAD.IADD R75, R13, 0x1, R6 ;  /* 0x000000010d4b7824 */ /* 0x002fc600078e0206 */
[----:B------:R3:W-:Y:S04]  /*1550*/  STS [R0+0x2400], R9 ;  /* 0x0024000900007388 */ /* 0x0007e80000000800 */
[----:B------:R3:W-:Y:S04]  /*1560*/  STS [R0+0x2800], R13 ;  /* 0x0028000d00007388 */ /* 0x0007e80000000800 */
[----:B------:R3:W-:Y:S04]  /*1570*/  STS [R0], RZ ;  /* 0x000000ff00007388 */ /* 0x0007e80000000800 */
[----:B------:R3:W-:Y:S01]  /*1580*/  STS [R0+0x2c00], R75 ;  /* 0x002c004b00007388 */ /* 0x0007e20000000800 */
[----:B--2---:R-:W-:-:S07]  /*1590*/  IMAD.IADD R52, R75, 0x1, R52 ;  /* 0x000000014b347824 */ /* 0x004fce00078e0234 */
.L_x_13:
[----:B------:R-:W-:Y:S05]  /*15a0*/  BSYNC.RECONVERGENT B0 ;  /* 0x0000000000007941 */ /* 0x000fea0003800200 */
.L_x_12:
[----:B------:R-:W-:Y:S01]  /*15b0*/  ISETP.NE.AND P0, PT, R52, 0x1c80, PT ;  /* 0x00001c803400780c */ /* 0x000fe20003f05270 */
[----:B---3--:R-:W-:-:S03]  /*15c0*/  @!P1 IMAD R5, R72, 0x100, R39 ;  /* 0x0000010048059824 */ /* 0x008fc600078e0227 */
[----:B------:R-:W-:Y:S01]  /*15d0*/  ISETP.LT.U32.AND P0, PT, R39, 0x100, !P0 ;  /* 0x000001002700780c */ /* 0x000fe20004701070 */
[----:B------:R-:W-:Y:S01]  /*15e0*/  @!P1 IMAD.WIDE R2, R5, 0x4, R2 ;  /* 0x0000000405029825 */ /* 0x000fe200078e0202 */
[----:B------:R-:W-:-:S05]  /*15f0*/  @!P1 LOP3.LUT R5, R52, 0x40000000, RZ, 0xfc, !PT ;  /* 0x4000000034059812 */ /* 0x000fca00078efcff */
[----:B------:R0:W-:Y:S06]  /*1600*/  @!P1 STG.E.STRONG.SYS desc[UR6][R2.64], R5 ;  /* 0x0000000502009986 */ /* 0x0001ec000c115906 */
[----:B------:R-:W-:Y:S06]  /*1610*/  BAR.RED.OR.DEFER_BLOCKING 0x0, P0 ;  /* 0x0000000000007b1d */ /* 0x000fec0000014800 */
[----:B------:R-:W2:Y:S02]  /*1620*/  B2R.RESULT RZ, P0 ;  /* 0x0000000000ff731c */ /* 0x000ea40000004000 */
[----:B0-2---:R-:W-:Y:S05]  /*1630*/  @!P0 BRA `(.L_x_14) ;  /* 0x0000000800ac8947 */ /* 0x005fea0003800000 */
[----:B------:R-:W-:Y:S01]  /*1640*/  BSSY B1, `(.L_x_15) ;  /* 0x0000033000017945 */ /* 0x000fe20003800000 */
[----:B-1----:R-:W-:-:S03]  /*1650*/  IMAD R7, R39, 0x8, R73 ;  /* 0x0000000827077824 */ /* 0x002fc600078e0249 */
[----:B------:R-:W-:Y:S05]  /*1660*/  @P1 BRA `(.L_x_16) ;  /* 0x0000000000c01947 */ /* 0x000fea0003800000 */
[----:B------:R-:W0:Y:S02]  /*1670*/  LDCU.64 UR8, c[0x0][0x398] ;  /* 0x00007300ff0877ac */ /* 0x000e240008000a00 */
[----:B0-----:R-:W-:-:S04]  /*1680*/  LEA R4, P0, R39, UR8, 0x3 ;  /* 0x0000000827047c11 */ /* 0x001fc8000f8018ff */
[----:B------:R-:W-:-:S05]  /*1690*/  LEA.HI.X R5, R39, UR9, RZ, 0x3, P0 ;  /* 0x0000000927057c11 */ /* 0x000fca00080f1cff */
[----:B------:R-:W2:Y:S01]  /*16a0*/  LDG.E.64 R2, desc[UR6][R4.64] ;  /* 0x0000000604027981 */ /* 0x000ea2000c1e1b00 */
[----:B------:R-:W-:-:S04]  /*16b0*/  ISETP.GT.U32.AND P0, PT, R39, R51, PT ;  /* 0x000000332700720c */ /* 0x000fc80003f04070 */
[----:B------:R-:W-:-:S04]  /*16c0*/  SEL R9, RZ, 0x1c80, !P0 ;  /* 0x00001c80ff097807 */ /* 0x000fc80004000000 */
[----:B--2---:R-:W-:Y:S01]  /*16d0*/  IADD3 R2, P0, PT, R2, -R9, RZ ;  /* 0x8000000902027210 */ /* 0x004fe20007f1e0ff */
[----:B------:R-:W-:-:S03]  /*16e0*/  IMAD.MOV.U32 R9, RZ, RZ, R52 ;  /* 0x000000ffff097224 */ /* 0x000fc600078e0034 */
[----:B------:R-:W-:Y:S02]  /*16f0*/  IADD3.X R3, PT, PT, R3, -0x1, RZ, P0, !PT ;  /* 0xffffffff03037810 */ /* 0x000fe400007fe4ff */
[----:B------:R-:W-:-:S03]  /*1700*/  ISETP.GE.AND P0, PT, R72, 0x1, PT ;  /* 0x000000014800780c */ /* 0x000fc60003f06270 */
[----:B------:R0:W-:Y:S10]  /*1710*/  STS.64 [R7+0x7200], R2 ;  /* 0x0072000207007388 */ /* 0x0001f40000000a00 */
[----:B------:R-:W-:Y:S05]  /*1720*/  @!P0 BRA `(.L_x_17) ;  /* 0x00000000006c8947 */ /* 0x000fea0003800000 */
[----:B------:R-:W-:Y:S01]  /*1730*/  BSSY B0, `(.L_x_18) ;  /* 0x0000019000007945 */ /* 0x000fe20003800000 */
[----:B------:R-:W-:Y:S02]  /*1740*/  IMAD.MOV.U32 R0, RZ, RZ, -0x1 ;  /* 0xffffffffff007424 */ /* 0x000fe400078e00ff */
[----:B------:R-:W-:Y:S02]  /*1750*/  IMAD.MOV.U32 R4, RZ, RZ, R72 ;  /* 0x000000ffff047224 */ /* 0x000fe400078e0048 */
[----:B------:R-:W-:-:S07]  /*1760*/  IMAD.MOV.U32 R9, RZ, RZ, R52 ;  /* 0x000000ffff097224 */ /* 0x000fce00078e0034 */
.L_x_22:
[----:B0-----:R-:W0:Y:S01]  /*1770*/  LDC.64 R2, c[0x0][0x380] ;  /* 0x0000e000ff027b82 */ /* 0x001e220000000a00 */
[----:B------:R-:W-:Y:S01]  /*1780*/  VIADD R11, R4, 0xffffffff ;  /* 0xffffffff040b7836 */ /* 0x000fe20000000000 */
[----:B------:R-:W-:Y:S03]  /*1790*/  BSSY B2, `(.L_x_19) ;  /* 0x0000008000027945 */ /* 0x000fe60003800000 */
[----:B------:R-:W-:-:S04]  /*17a0*/  IMAD R5, R11, 0x100, R39 ;  /* 0x000001000b057824 */ /* 0x000fc800078e0227 */
[----:B0-----:R-:W-:-:S07]  /*17b0*/  IMAD.WIDE R2, R5, 0x4, R2 ;  /* 0x0000000405027825 */ /* 0x001fce00078e0202 */
.L_x_20:
[----:B------:R-:W-:Y:S05]  /*17c0*/  YIELD ;  /* 0x0000000000007946 */ /* 0x000fea0003800000 */
[----:B------:R0:W-:Y:S06]  /*17d0*/  MEMBAR.SC.CTA ;  /* 0x0000000000007992 */ /* 0x0001ec0000000000 */
[----:B0-----:R-:W2:Y:S02]  /*17e0*/  LDG.E.STRONG.SYS R5, desc[UR6][R2.64] ;  /* 0x0000000602057981 */ /* 0x001ea4000c1f5900 */
[----:B--2---:R-:W-:-:S13]  /*17f0*/  ISETP.NE.AND P0, PT, R5, RZ, PT ;  /* 0x000000ff0500720c */ /* 0x004fda0003f05270 */
[----:B------:R-:W-:Y:S05]  /*1800*/  @!P0 BRA `(.L_x_20) ;  /* 0xfffffffc00ec8947 */ /* 0x000fea000383ffff */
[----:B------:R-:W-:Y:S05]  /*1810*/  BSYNC B2 ;  /* 0x0000000000027941 */ /* 0x000fea0003800000 */
.L_x_19:
[----:B------:R-:W-:Y:S01]  /*1820*/  BSSY.RECONVERGENT B2, `(.L_x_21) ;  /* 0x0000006000027945 */ /* 0x000fe20003800200 */
[C---:B------:R-:W-:Y:S02]  /*1830*/  ISETP.GT.AND P0, PT, R5.reuse, -0x1, PT ;  /* 0xffffffff0500780c */ /* 0x040fe40003f04270 */
[----:B------:R-:W-:Y:S01]  /*1840*/  LOP3.LUT R2, R5, 0x3fffffff, RZ, 0xc0, !PT ;  /* 0x3fffffff05027812 */ /* 0x000fe200078ec0ff */
[----:B------:R-:W-:Y:S05]  /*1850*/  WARPSYNC.EXCLUSIVE R0 ;  /* 0x0000000000007348 */ /* 0x000fea0003a00000 */
[----:B------:R-:W-:-:S05]  /*1860*/  IMAD.IADD R9, R2, 0x1, R9 ;  /* 0x0000000102097824 */ /* 0x000fca00078e0209 */
[----:B------:R-:W-:-:S07]  /*1870*/  VOTE.ANY R0, PT, P0 ;  /* 0x0000000000007806 */ /* 0x000fce00000e0100 */
[----:B------:R-:W-:Y:S05]  /*1880*/  BSYNC.RECONVERGENT B2 ;  /* 0x0000000000027941 */ /* 0x000fea0003800200 */
.L_x_21:
[----:B------:R-:W-:Y:S01]  /*1890*/  ISETP.GT.U32.AND P1, PT, R4, 0x1, PT ;  /* 0x000000010400780c */ /* 0x000fe20003f24070 */
[----:B------:R-:W-:-:S12]  /*18a0*/  IMAD.MOV.U32 R4, RZ, RZ, R11 ;  /* 0x000000ffff047224 */ /* 0x000fd800078e000b */
[----:B------:R-:W-:Y:S05]  /*18b0*/  @P0 BRA P1, `(.L_x_22) ;  /* 0xfffffffc00ac0947 */ /* 0x000fea000083ffff */
[----:B------:R-:W-:Y:S05]  /*18c0*/  BSYNC B0 ;  /* 0x0000000000007941 */ /* 0x000fea0003800000 */
.L_x_18:
[----:B------:R1:W2:Y:S02]  /*18d0*/  LDS.64 R2, [R7+0x7200] ;  /* 0x0072000007027984 */ /* 0x0002a40000000a00 */
.L_x_17:
[----:B------:R-:W3:Y:S01]  /*18e0*/  LDC.64 R4, c[0x0][0x380] ;  /* 0x0000e000ff047b82 */ /* 0x000ee20000000a00 */
[C---:B------:R-:W-:Y:S01]  /*18f0*/  IMAD.IADD R11, R9.reuse, 0x1, -R52 ;  /* 0x00000001090b7824 */ /* 0x040fe200078e0a34 */
[----:B------:R-:W-:Y:S01]  /*1900*/  LOP3.LUT R9, R9, 0x80000000, RZ, 0xfc, !PT ;  /* 0x8000000009097812 */ /* 0x000fe200078efcff */
[----:B------:R-:W-:-:S03]  /*1910*/  IMAD R13, R72, 0x100, R39 ;  /* 0x00000100480d7824 */ /* 0x000fc600078e0227 */
[----:B0-2---:R-:W-:-:S04]  /*1920*/  IADD3 R2, P0, PT, R11, R2, RZ ;  /* 0x000000020b027210 */ /* 0x005fc80007f1e0ff */
[----:B------:R-:W-:-:S05]  /*1930*/  LEA.HI.X.SX32 R3, R11, R3, 0x1, P0 ;  /* 0x000000030b037211 */ /* 0x000fca00000f0eff */
[----:B------:R0:W-:Y:S01]  /*1940*/  STS.64 [R7+0x7200], R2 ;  /* 0x0072000207007388 */ /* 0x0001e20000000a00 */
[----:B---3--:R-:W-:-:S05]  /*1950*/  IMAD.WIDE R4, R13, 0x4, R4 ;  /* 0x000000040d047825 */ /* 0x008fca00078e0204 */
[----:B------:R0:W-:Y:S02]  /*1960*/  STG.E.STRONG.SYS desc[UR6][R4.64], R9 ;  /* 0x0000000904007986 */ /* 0x0001e4000c115906 */
.L_x_16:
[----:B------:R-:W-:Y:S05]  /*1970*/  BSYNC B1 ;  /* 0x0000000000017941 */ /* 0x000fea0003800000 */
.L_x_15:
[----:B0-----:R-:W0:Y:S01]  /*1980*/  LDC.64 R4, c[0x0][0x390] ;  /* 0x0000e400ff047b82 */ /* 0x001e220000000a00 */
[----:B------:R-:W-:Y:S02]  /*1990*/  IMAD.MOV.U32 R3, RZ, RZ, 0x1c80 ;  /* 0x00001c80ff037424 */ /* 0x000fe400078e00ff */
[----:B------:R-:W-:Y:S02]  /*19a0*/  IMAD R73, R51, 0x8, R73 ;  /* 0x0000000833497824 */ /* 0x000fe400078e0249 */
[----:B------:R-:W-:-:S03]  /*19b0*/  IMAD R0, R72, R3, 0x1c80 ;  /* 0x00001c8048007424 */ /* 0x000fc600078e0203 */
[----:B------:R-:W2:Y:S01]  /*19c0*/  LDC R11, c[0x0][0x3c0] ;  /* 0x0000f000ff0b7b82 */ /* 0x000ea20000000800 */
[----:B0-----:R-:W-:Y:S02]  /*19d0*/  ISETP.EQ.U32.AND P1, PT, R4, RZ, PT ;  /* 0x000000ff0400720c */ /* 0x001fe40003f22070 */
[----:B--2---:R-:W-:-:S04]  /*19e0*/  ISETP.GE.AND P0, PT, R0, R11, PT ;  /* 0x0000000b0000720c */ /* 0x004fc80003f06270 */
[----:B------:R-:W-:-:S04]  /*19f0*/  ISETP.EQ.OR.EX P0, PT, R5, RZ, !P0, P1 ;  /* 0x000000ff0500720c */ /* 0x000fc80004702710 */
[----:B------:R-:W-:-:S13]  /*1a00*/  ISETP.GT.U32.OR P0, PT, R39, 0xff, P0 ;  /* 0x000000ff2700780c */ /* 0x000fda0000704470 */
[----:B------:R-:W-:Y:S05]  /*1a10*/  @P0 BRA `(.L_x_23) ;  /* 0x0000000000240947 */ /* 0x000fea0003800000 */
[----:B------:R-:W0:Y:S01]  /*1a20*/  LDS.64 R2, [R7+0x7200] ;  /* 0x0072000007027984 */ /* 0x000e220000000a00 */
[C---:B------:R-:W-:Y:S02]  /*1a30*/  ISETP.GT.U32.AND P0, PT, R39.reuse, R51, PT ;  /* 0x000000332700720c */ /* 0x040fe40003f04070 */
[C---:B------:R-:W-:Y:S02]  /*1a40*/  LEA R4, P2, R39.reuse, R4, 0x3 ;  /* 0x0000000427047211 */ /* 0x040fe400078418ff */
[----:B------:R-:W-:Y:S02]  /*1a50*/  SEL R13, RZ, 0x1c80, !P0 ;  /* 0x00001c80ff0d7807 */ /* 0x000fe40004000000 */
[--C-:B------:R-:W-:Y:S02]  /*1a60*/  SHF.R.S32.HI R9, RZ, 0x1f, R52.reuse ;  /* 0x0000001fff097819 */ /* 0x100fe40000011434 */
[----:B------:R-:W-:Y:S02]  /*1a70*/  LEA.HI.X R5, R39, R5, RZ, 0x3, P2 ;  /* 0x0000000527057211 */ /* 0x000fe400010f1cff */
[----:B0-----:R-:W-:-:S04]  /*1a80*/  IADD3 R2, P0, P1, R2, R13, R52 ;  /* 0x0000000d02027210 */ /* 0x001fc8000791e034 */
[----:B------:R-:W-:-:S05]  /*1a90*/  IADD3.X R3, PT, PT, R3, RZ, R9, P0, P1 ;  /* 0x000000ff03037210 */ /* 0x000fca00007e2409 */
[----:B------:R0:W-:Y:S04]  /*1aa0*/  STG.E.64 desc[UR6][R4.64], R2 ;  /* 0x0000000204007986 */ /* 0x0001e8000c101b06 */
.L_x_23:
[----:B------:R-:W-:Y:S05]  /*1ab0*/  WARPSYNC.ALL ;  /* 0x0000000000007948 */ /* 0x000fea0003800000 */
[----:B------:R-:W-:Y:S01]  /*1ac0*/  BAR.SYNC.DEFER_BLOCKING 0x0 ;  /* 0x0000000000007b1d */ /* 0x000fe20000010000 */
[----:B------:R-:W-:-:S05]  /*1ad0*/  ISETP.GT.AND P0, PT, R0, R11, PT ;  /* 0x0000000b0000720c */ /* 0x000fca0003f04270 */
[----:B0-----:R0:W2:Y:S08]  /*1ae0*/  LDS.64 R2, [R73+0x7200] ;  /* 0x0072000049027984 */ /* 0x0010b00000000a00 */
[----:B0-----:R-:W-:Y:S05]  /*1af0*/  @P0 BRA `(.L_x_24) ;  /* 0x0000000000700947 */ /* 0x001fea0003800000 */
[----:B------:R-:W0:Y:S01]  /*1b00*/  LDCU.64 UR8, c[0x0][0x3a0] ;  /* 0x00007400ff0877ac */ /* 0x000e220008000a00 */
[C---:B------:R-:W-:Y:S02]  /*1b10*/  LOP3.LUT R5, R39.reuse, 0x3e0, RZ, 0xc0, !PT ;  /* 0x000003e027057812 */ /* 0x040fe400078ec0ff */
[----:B------:R-:W-:-:S05]  /*1b20*/  LOP3.LUT R38, R39, 0x1f, RZ, 0xc0, !PT ;  /* 0x0000001f27267812 */ /* 0x000fca00078ec0ff */
[----:B------:R-:W-:-:S05]  /*1b30*/  IMAD R5, R5, 0x13, R38 ;  /* 0x0000001305057824 */ /* 0x000fca00078e0226 */
[----:B--2---:R-:W-:-:S05]  /*1b40*/  IADD3 R0, P0, PT, R5, R2, RZ ;  /* 0x0000000205007210 */ /* 0x004fca0007f1e0ff */
[----:B------:R-:W-:Y:S01]  /*1b50*/  IMAD.X R3, RZ, RZ, R3, P0 ;  /* 0x000000ffff037224 */ /* 0x000fe200000e0603 */
[----:B0-----:R-:W-:-:S04]  /*1b60*/  LEA R2, P0, R0, UR8, 0x2 ;  /* 0x0000000800027c11 */ /* 0x001fc8000f8010ff */
[----:B------:R-:W-:-:S05]  /*1b70*/  LEA.HI.X R3, R0, UR9, R3, 0x2, P0 ;  /* 0x0000000900037c11 */ /* 0x000fca00080f1403 */
[----:B------:R-:W-:Y:S04]  /*1b80*/  STG.E desc[UR6][R2.64], R71 ;  /* 0x0000004702007986 */ /* 0x000fe8000c101906 */
        /* <DEDUP_REMOVED lines=17> */
[----:B------:R-:W-:Y:S01]  /*1ca0*/  STG.E desc[UR6][R2.64+0x900], R53 ;  /* 0x0009003502007986 */ /* 0x000fe2000c101906 */
[----:B------:R-:W-:Y:S05]  /*1cb0*/  EXIT ;  /* 0x000000000000794d */ /* 0x000fea0003800000 */
.L_x_24:
[----:B------:R-:W0:Y:S01]  /*1cc0*/  LDCU.64 UR8, c[0x0][0x3a0] ;  /* 0x00007400ff0877ac */ /* 0x000e220008000a00 */
[C---:B------:R-:W-:Y:S01]  /*1cd0*/  LOP3.LUT R5, R39.reuse, 0x3e0, RZ, 0xc0, !PT ;  /* 0x000003e027057812 */ /* 0x040fe200078ec0ff */
[----:B------:R-:W-:Y:S01]  /*1ce0*/  IMAD R72, R72, -0x1c80, R11 ;  /* 0xffffe38048487824 */ /* 0x000fe200078e020b */
[----:B------:R-:W-:-:S05]  /*1cf0*/  LOP3.LUT R38, R39, 0x1f, RZ, 0xc0, !PT ;  /* 0x0000001f27267812 */ /* 0x000fca00078ec0ff */
[----:B------:R-:W-:-:S04]  /*1d00*/  IMAD R5, R5, 0x13, R38 ;  /* 0x0000001305057824 */ /* 0x000fc800078e0226 */
[C---:B-1----:R-:W-:Y:S01]  /*1d10*/  VIADD R7, R5.reuse, 0x20 ;  /* 0x0000002005077836 */ /* 0x042fe20000000000 */
[C---:B--2---:R-:W-:Y:S01]  /*1d20*/  IADD3 R0, P0, PT, R5.reuse, R2, RZ ;  /* 0x0000000205007210 */ /* 0x044fe20007f1e0ff */
[C---:B------:R-:W-:Y:S01]  /*1d30*/  VIADD R9, R5.reuse, 0x40 ;  /* 0x0000004005097836 */ /* 0x040fe20000000000 */
[CC--:B------:R-:W-:Y:S01]  /*1d40*/  ISETP.GE.AND P1, PT, R5.reuse, R72.reuse, PT ;  /* 0x000000480500720c */ /* 0x0c0fe20003f26270 */
[----:B------:R-:W-:Y:S01]  /*1d50*/  VIADD R11, R5, 0x60 ;  /* 0x00000060050b7836 */ /* 0x000fe20000000000 */
[-C--:B------:R-:W-:Y:S01]  /*1d60*/  ISETP.GE.AND P2, PT, R7, R72.reuse, PT ;  /* 0x000000480700720c */ /* 0x080fe20003f46270 */
[----:B------:R-:W-:Y:S01]  /*1d70*/  IMAD.X R3, RZ, RZ, R3, P0 ;  /* 0x000000ffff037224 */ /* 0x000fe200000e0603 */
[C---:B0-----:R-:W-:Y:S01]  /*1d80*/  LEA R2, P0, R0.reuse, UR8, 0x2 ;  /* 0x0000000800027c11 */ /* 0x041fe2000f8010ff */
[----:B------:R-:W-:Y:S01]  /*1d90*/  VIADD R7, R5, 0x80 ;  /* 0x0000008005077836 */ /* 0x000fe20000000000 */
[----:B------:R-:W-:Y:S01]  /*1da0*/  ISETP.GE.AND P3, PT, R9, R72, PT ;  /* 0x000000480900720c */ /* 0x000fe20003f66270 */
[----:B------:R-:W-:Y:S01]  /*1db0*/  VIADD R9, R5, 0xa0 ;  /* 0x000000a005097836 */ /* 0x000fe20000000000 */
[----:B------:R-:W-:-:S02]  /*1dc0*/  LEA.HI.X R3, R0, UR9, R3, 0x2, P0 ;  /* 0x0000000900037c11 */ /* 0x000fc400080f1403 */
[-C--:B------:R-:W-:Y:S01]  /*1dd0*/  ISETP.GE.AND P5, PT, R7, R72.reuse, PT ;  /* 0x000000480700720c */ /* 0x080fe20003fa6270 */
[----:B------:R-:W-:Y:S01]  /*1de0*/  VIADD R7, R5, 0xe0 ;  /* 0x000000e005077836 */ /* 0x000fe20000000000 */
[-C--:B------:R-:W-:Y:S01]  /*1df0*/  ISETP.GE.AND P4, PT, R11, R72.reuse, PT ;  /* 0x000000480b00720c */ /* 0x080fe20003f86270 */
[----:B------:R-:W-:Y:S01]  /*1e00*/  VIADD R11, R5, 0xc0 ;  /* 0x000000c0050b7836 */ /* 0x000fe20000000000 */
[----:B------:R0:W-:Y:S01]  /*1e10*/  @!P1 STG.E desc[UR6][R2.64], R71 ;  /* 0x0000004702009986 */ /* 0x0001e2000c101906 */
[-C--:B------:R-:W-:Y:S01]  /*1e20*/  ISETP.GE.AND P6, PT, R9, R72.reuse, PT ;  /* 0x000000480900720c */ /* 0x080fe20003fc6270 */
[----:B------:R-:W-:Y:S01]  /*1e30*/  VIADD R9, R5, 0x100 ;  /* 0x0000010005097836 */ /* 0x000fe20000000000 */
[-C--:B------:R-:W-:Y:S01]  /*1e40*/  ISETP.GE.AND P1, PT, R7, R72.reuse, PT ;  /* 0x000000480700720c */ /* 0x080fe20003f26270 */
[----:B------:R-:W-:Y:S01]  /*1e50*/  VIADD R7, R5, 0x120 ;  /* 0x0000012005077836 */ /* 0x000fe20000000000 */
[-C--:B------:R-:W-:Y:S01]  /*1e60*/  ISETP.GE.AND P0, PT, R11, R72.reuse, PT ;  /* 0x000000480b00720c */ /* 0x080fe20003f06270 */
[----:B------:R0:W-:Y:S01]  /*1e70*/  @!P2 STG.E desc[UR6][R2.64+0x80], R70 ;  /* 0x000080460200a986 */ /* 0x0001e2000c101906 */
[----:B------:R-:W-:Y:S01]  /*1e80*/  ISETP.GE.AND P2, PT, R9, R72, PT ;  /* 0x000000480900720c */ /* 0x000fe20003f46270 */
[----:B------:R-:W-:-:S02]  /*1e90*/  VIADD R9, R5, 0x140 ;  /* 0x0000014005097836 */ /* 0x000fc40000000000 */
[----:B------:R0:W-:Y:S01]  /*1ea0*/  @!P3 STG.E desc[UR6][R2.64+0x100], R69 ;  /* 0x000100450200b986 */ /* 0x0001e2000c101906 */
[-C--:B------:R-:W-:Y:S01]  /*1eb0*/  ISETP.GE.AND P3, PT, R7, R72.reuse, PT ;  /* 0x000000480700720c */ /* 0x080fe20003f66270 */
[----:B------:R-:W-:Y:S02]  /*1ec0*/  VIADD R7, R5, 0x160 ;  /* 0x0000016005077836 */ /* 0x000fe40000000000 */
[----:B------:R0:W-:Y:S01]  /*1ed0*/  @!P4 STG.E desc[UR6][R2.64+0x180], R68 ;  /* 0x000180440200c986 */ /* 0x0001e2000c101906 */
[-C--:B------:R-:W-:Y:S01]  /*1ee0*/  ISETP.GE.AND P4, PT, R9, R72.reuse, PT ;  /* 0x000000480900720c */ /* 0x080fe20003f86270 */
[----:B------:R-:W-:Y:S02]  /*1ef0*/  VIADD R9, R5, 0x180 ;  /* 0x0000018005097836 */ /* 0x000fe40000000000 */
        /* <DEDUP_REMOVED lines=14> */
[C---:B------:R-:W-:Y:S02]  /*1fe0*/  VIADD R7, R5.reuse, 0x220 ;  /* 0x0000022005077836 */ /* 0x040fe40000000000 */
[----:B------:R-:W-:Y:S01]  /*1ff0*/  VIADD R5, R5, 0x240 ;  /* 0x0000024005057836 */ /* 0x000fe20000000000 */
[----:B------:R0:W-:Y:S01]  /*2000*/  @!P3 STG.E desc[UR6][R2.64+0x480], R62 ;  /* 0x0004803e0200b986 */ /* 0x0001e2000c101906 */
[----:B------:R-:W-:-:S03]  /*2010*/  ISETP.GE.AND P3, PT, R9, R72, PT ;  /* 0x000000480900720c */ /* 0x000fc60003f66270 */
[----:B------:R0:W-:Y:S01]  /*2020*/  @!P4 STG.E desc[UR6][R2.64+0x500], R61 ;  /* 0x0005003d0200c986 */ /* 0x0001e2000c101906 */
[----:B------:R-:W-:-:S03]  /*2030*/  ISETP.GE.AND P4, PT, R7, R72, PT ;  /* 0x000000480700720c */ /* 0x000fc60003f86270 */
[----:B------:R0:W-:Y:S01]  /*2040*/  @!P5 STG.E desc[UR6][R2.64+0x580], R60 ;  /* 0x0005803c0200d986 */ /* 0x0001e2000c101906 */
[----:B------:R-:W-:-:S03]  /*2050*/  ISETP.GE.AND P5, PT, R5, R72, PT ;  /* 0x000000480500720c */ /* 0x000fc60003fa6270 */
[----:B------:R0:W-:Y:S04]  /*2060*/  @!P6 STG.E desc[UR6][R2.64+0x600], R59 ;  /* 0x0006003b0200e986 */ /* 0x0001e8000c101906 */
[----:B------:R0:W-:Y:S04]  /*2070*/  @!P0 STG.E desc[UR6][R2.64+0x680], R58 ;  /* 0x0006803a02008986 */ /* 0x0001e8000c101906 */
[----:B------:R0:W-:Y:S04]  /*2080*/  @!P1 STG.E desc[UR6][R2.64+0x700], R57 ;  /* 0x0007003902009986 */ /* 0x0001e8000c101906 */
[----:B------:R0:W-:Y:S04]  /*2090*/  @!P2 STG.E desc[UR6][R2.64+0x780], R56 ;  /* 0x000780380200a986 */ /* 0x0001e8000c101906 */
[----:B------:R0:W-:Y:S04]  /*20a0*/  @!P3 STG.E desc[UR6][R2.64+0x800], R55 ;  /* 0x000800370200b986 */ /* 0x0001e8000c101906 */
[----:B------:R0:W-:Y:S01]  /*20b0*/  @!P4 STG.E desc[UR6][R2.64+0x880], R54 ;  /* 0x000880360200c986 */ /* 0x0001e2000c101906 */
[----:B------:R-:W-:Y:S05]  /*20c0*/  @P5 EXIT ;  /* 0x000000000000594d */ /* 0x000fea0003800000 */
[----:B------:R-:W-:Y:S01]  /*20d0*/  STG.E desc[UR6][R2.64+0x900], R53 ;  /* 0x0009003502007986 */ /* 0x000fe2000c101906 */
[----:B------:R-:W-:Y:S05]  /*20e0*/  EXIT ;  /* 0x000000000000794d */ /* 0x000fea0003800000 */
.L_x_14:
[----:B------:R-:W-:Y:S01]  /*20f0*/  IMAD.MOV.U32 R38, RZ, RZ, RZ ;  /* 0x000000ffff267224 */ /* 0x000fe200078e00ff */
[C---:B------:R-:W-:Y:S01]  /*2100*/  ISETP.GT.U32.AND P0, PT, R39.reuse, 0x1f, PT ;  /* 0x0000001f2700780c */ /* 0x040fe20003f04070 */
[----:B------:R-:W-:Y:S05]  /*2110*/  WARPSYNC.ALL ;  /* 0x0000000000007948 */ /* 0x000fea0003800000 */
[----:B------:R-:W-:-:S04]  /*2120*/  IMAD.HI.U32 R0, R39, 0x15555556, R38 ;  /* 0x1555555627007827 */ /* 0x000fc800078e0026 */
[----:B------:R-:W-:-:S05]  /*2130*/  IMAD R3, R0, 0x4, R73 ;  /* 0x0000000400037824 */ /* 0x000fca00078e0249 */
[----:B------:R0:W-:Y:S01]  /*2140*/  STS [R3+0x3410], R52 ;  /* 0x0034103403007388 */ /* 0x0001e20000000800 */
[----:B------:R-:W-:Y:S06]  /*2150*/  BAR.SYNC.DEFER_BLOCKING 0x0 ;  /* 0x0000000000007b1d */ /* 0x000fec0000010000 */
[----:B------:R-:W-:Y:S05]  /*2160*/  @P0 BRA `(.L_x_25) ;  /* 0x0000000000e40947 */ /* 0x000fea0003800000 */
[C-C-:B------:R-:W-:Y:S01]  /*2170*/  IMAD R0, R39.reuse, 0x34, R73.reuse ;  /* 0x0000003427007824 */ /* 0x140fe200078e0249 */
[----:B------:R-:W-:Y:S01]  /*2180*/  UMOV UR5, 0xffffffff ;  /* 0xffffffff00057882 */ /* 0x000fe20000000000 */
[C-C-:B------:R-:W-:Y:S02]  /*2190*/  IMAD R4, R39.reuse, 0x34, R73.reuse ;  /* 0x0000003427047824 */ /* 0x140fe400078e0249 */
[----:B0-----:R-:W-:Y:S01]  /*21a0*/  IMAD R3, R39, 0x34, R73 ;  /* 0x0000003427037824 */ /* 0x001fe200078e0249 */
[----:B------:R-:W-:Y:S04]  /*21b0*/  LDS R14, [R0+0x3410] ;  /* 0x00341000000e7984 */ /* 0x000fe80000000800 */
[----:B------:R-:W-:Y:S04]  /*21c0*/  LDS R13, [R0+0x3414] ;  /* 0x00341400000d7984 */ /* 0x000fe80000000800 */
[----:B------:R-:W0:Y:S04]  /*21d0*/  LDS R12, [R0+0x3418] ;  /* 0x00341800000c7984 */ /* 0x000e280000000800 */
[----:B------:R-:W-:Y:S04]  /*21e0*/  LDS R11, [R0+0x341c] ;  /* 0x00341c00000b7984 */ /* 0x000fe80000000800 */
[----:B------:R-:W2:Y:S04]  /*21f0*/  LDS R10, [R0+0x3420] ;  /* 0x00342000000a7984 */ /* 0x000ea80000000800 */
[----:B------:R-:W-:Y:S04]  /*2200*/  LDS R9, [R0+0x3424] ;  /* 0x0034240000097984 */ /* 0x000fe80000000800 */
[----:B------:R-:W3:Y:S04]  /*2210*/  LDS R8, [R0+0x3428] ;  /* 0x0034280000087984 */ /* 0x000ee80000000800 */
[----:B-1----:R-:W-:Y:S04]  /*2220*/  LDS R7, [R0+0x342c] ;  /* 0x00342c0000077984 */ /* 0x002fe80000000800 */
[----:B------:R-:W1:Y:S04]  /*2230*/  LDS R6, [R0+0x3430] ;  /* 0x0034300000067984 */ /* 0x000e680000000800 */
[----:B------:R-:W-:Y:S04]  /*2240*/  LDS R5, [R0+0x3434] ;  /* 0x0034340000057984 */ /* 0x000fe80000000800 */
[----:B------:R-:W4:Y:S04]  /*2250*/  LDS R4, [R4+0x3438] ;  /* 0x0034380004047984 */ /* 0x000f280000000800 */
[----:B------:R-:W5:Y:S01]  /*2260*/  LDS R2, [R3+0x343c] ;  /* 0x00343c0003027984 */ /* 0x000f620000000800 */
[----:B0-----:R-:W-:-:S04]  /*2270*/  IADD3 R74, PT, PT, R12, R13, R14 ;  /* 0x0000000d0c4a7210 */ /* 0x001fc80007ffe00e */
[----:B--2---:R-:W-:-:S04]  /*2280*/  IADD3 R74, PT, PT, R10, R74, R11 ;  /* 0x0000004a0a4a7210 */ /* 0x004fc80007ffe00b */
[----:B---3--:R-:W-:-:S04]  /*2290*/  IADD3 R74, PT, PT, R8, R74, R9 ;  /* 0x0000004a084a7210 */ /* 0x008fc80007ffe009 */
[----:B-1----:R-:W-:-:S04]  /*22a0*/  IADD3 R74, PT, PT, R6, R74, R7 ;  /* 0x0000004a064a7210 */ /* 0x002fc80007ffe007 */
[----:B----4-:R-:W-:-:S05]  /*22b0*/  IADD3 R75, PT, PT, R4, R74, R5 ;  /* 0x0000004a044b7210 */ /* 0x010fca0007ffe005 */
[----:B-----5:R-:W-:Y:S01]  /*22c0*/  IMAD.IADD R2, R2, 0x1, R75 ;  /* 0x0000000102027824 */ /* 0x020fe200078e024b */
[----:B------:R-:W-:Y:S06]  /*22d0*/  BRA.DIV UR5, `(.L_x_26) ;  /* 0x0000005a05807947 */ /* 0x000fec000b800000 */
[----:B------:R-:W0:Y:S02]  /*22e0*/  SHFL.UP P0, R77, R2, 0x1, RZ ;  /* 0x04200000024d7989 */ /* 0x000e2400000000ff */
[----:B0-----:R-:W-:-:S05]  /*22f0*/  @P0 IMAD.IADD R77, R2, 0x1, R77 ;  /* 0x00000001024d0824 */ /* 0x001fca00078e024d */
[----:B------:R-:W0:Y:S02]  /*2300*/  SHFL.UP P0, R74, R77, 0x2, RZ ;  /* 0x044000004d4a7989 */ /* 0x000e2400000000ff */
[----:B0-----:R-:W-:-:S05]  /*2310*/  @P0 IMAD.IADD R74, R77, 0x1, R74 ;  /* 0x000000014d4a0824 */ /* 0x001fca00078e024a */
[----:B------:R-:W0:Y:S02]  /*2320*/  SHFL.UP P0, R77, R74, 0x4, RZ ;  /* 0x048000004a4d7989 */ /* 0x000e2400000000ff */
[----:B0-----:R-:W-:-:S05]  /*2330*/  @P0 IMAD.IADD R77, R74, 0x1, R77 ;  /* 0x000000014a4d0824 */ /* 0x001fca00078e024d */
[----:B------:R-:W0:Y:S02]  /*2340*/  SHFL.UP P0, R74, R77, 0x8, RZ ;  /* 0x050000004d4a7989 */ /* 0x000e2400000000ff */
[----:B0-----:R-:W-:-:S05]  /*2350*/  @P0 IMAD.IADD R74, R77, 0x1, R74 ;  /* 0x000000014d4a0824 */ /* 0x001fca00078e024a */
[----:B------:R0:W1:Y:S02]  /*2360*/  SHFL.UP P0, R0, R74, 0x10, RZ ;  /* 0x060000004a007989 */ /* 0x00006400000000ff */
.L_x_118:
[----:B-1----:R-:W-:-:S04]  /*2370*/  @P0 IMAD.IADD R0, R74, 0x1, R0 ;  /* 0x000000014a000824 */ /* 0x002fc800078e0200 */
[----:B------:R-:W-:-:S04]  /*2380*/  IMAD.IADD R2, R0, 0x1, -R2 ;  /* 0x0000000100027824 */ /* 0x000fc800078e0a02 */
[----:B------:R-:W-:Y:S01]  /*2390*/  IMAD.IADD R14, R14, 0x1, R2 ;  /* 0x000000010e0e7824 */ /* 0x000fe200078e0202 */
[----:B------:R2:W-:Y:S03]  /*23a0*/  STS [R3+0x3410], R2 ;  /* 0x0034100203007388 */ /* 0x0005e60000000800 */
        /* <DEDUP_REMOVED lines=19> */
[----:B------:R2:W-:Y:S04]  /*24e0*/  STS [R3+0x3438], R5 ;  /* 0x0034380503007388 */ /* 0x0005e80000000800 */
[----:B------:R2:W-:Y:S02]  /*24f0*/  STS [R3+0x343c], R4 ;  /* 0x00343c0403007388 */ /* 0x0005e40000000800 */
.L_x_25:
[----:B------:R-:W3:Y:S01]  /*2500*/  LDL R0, [R1+0x8] ;  /* 0x0000080001007983 */ /* 0x000ee20000100800 */
[----:B------:R-:W-:Y:S05]  /*2510*/  WARPSYNC.ALL ;  /* 0x0000000000007948 */ /* 0x000fea0003800000 */
[----:B--2---:R-:W-:Y:S01]  /*2520*/  IMAD.MOV.U32 R2, RZ, RZ, RZ ;  /* 0x000000ffff027224 */ /* 0x004fe200078e00ff */
[----:B------:R-:W-:Y:S01]  /*2530*/  BSSY.RECONVERGENT B0, `(.L_x_27) ;  /* 0x000002d000007945 */ /* 0x000fe20003800200 */
[----:B0-----:R-:W-:Y:S02]  /*2540*/  IMAD.MOV.U32 R3, RZ, RZ, R39 ;  /* 0x000000ffff037224 */ /* 0x001fe400078e0027 */
[----:B------:R-:W-:-:S04]  /*2550*/  IMAD.HI.U32 R2, R39, 0x15555556, R2 ;  /* 0x1555555627027827 */ /* 0x000fc800078e0002 */
[--C-:B------:R-:W-:Y:S01]  /*2560*/  IMAD R2, R2, 0x4, R73.reuse ;  /* 0x0000000402027824 */ /* 0x100fe200078e0249 */
[----:B------:R-:W-:Y:S06]  /*2570*/  BAR.SYNC.DEFER_BLOCKING 0x0 ;  /* 0x0000000000007b1d */ /* 0x000fec0000010000 */
[----:B------:R0:W2:Y:S01]  /*2580*/  LDS R3, [R2+0x3410] ;  /* 0x0034100002037984 */ /* 0x0000a20000000800 */
[----:B---3--:R-:W-:Y:S01]  /*2590*/  ISETP.NE.AND P0, PT, R0, RZ, PT ;  /* 0x000000ff0000720c */ /* 0x008fe20003f05270 */
[----:B------:R-:W-:-:S12]  /*25a0*/  IMAD R0, R39, 0x4, R73 ;  /* 0x0000000427007824 */ /* 0x000fd800078e0249 */
[----:B0-2---:R-:W-:Y:S05]  /*25b0*/  @P0 BRA `(.L_x_28) ;  /* 0x0000000000900947 */ /* 0x005fea0003800000 */
[----:B------:R-:W0:Y:S04]  /*25c0*/  LDS R10, [R0] ;  /* 0x00000000000a7984 */ /* 0x000e280000000800 */
[----:B------:R-:W2:Y:S04]  /*25d0*/  LDS R9, [R0+0x400] ;  /* 0x0004000000097984 */ /* 0x000ea80000000800 */
[----:B------:R-:W3:Y:S04]  /*25e0*/  LDS R8, [R0+0x800] ;  /* 0x0008000000087984 */ /* 0x000ee80000000800 */
[----:B-1----:R-:W1:Y:S04]  /*25f0*/  LDS R6, [R0+0xc00] ;  /* 0x000c000000067984 */ /* 0x002e680000000800 */
[----:B------:R-:W4:Y:S04]  /*2600*/  LDS R4, [R0+0x1000] ;  /* 0x0010000000047984 */ /* 0x000f280000000800 */
[----:B------:R-:W5:Y:S04]  /*2610*/  LDS R2, [R0+0x1400] ;  /* 0x0014000000027984 */ /* 0x000f680000000800 */
[----:B------:R-:W5:Y:S04]  /*2620*/  LDS R5, [R0+0x1c00] ;  /* 0x001c000000057984 */ /* 0x000f680000000800 */
[----:B------:R-:W5:Y:S04]  /*2630*/  LDS R12, [R0+0x2000] ;  /* 0x00200000000c7984 */ /* 0x000f680000000800 */
[----:B------:R-:W5:Y:S04]  /*2640*/  LDS R76, [R0+0x2400] ;  /* 0x00240000004c7984 */ /* 0x000f680000000800 */
[----:B------:R-:W5:Y:S01]  /*2650*/  LDS R74, [R0+0x2800] ;  /* 0x00280000004a7984 */ /* 0x000f620000000800 */
[----:B0-----:R-:W-:-:S03]  /*2660*/  IMAD.IADD R7, R3, 0x1, R10 ;  /* 0x0000000103077824 */ /* 0x001fc600078e020a */
[----:B------:R-:W0:Y:S01]  /*2670*/  LDS R14, [R0+0x2c00] ;  /* 0x002c0000000e7984 */ /* 0x000e220000000800 */
[----:B--2---:R-:W-:-:S03]  /*2680*/  IMAD.IADD R9, R3, 0x1, R9 ;  /* 0x0000000103097824 */ /* 0x004fc600078e0209 */
[----:B------:R-:W2:Y:S01]  /*2690*/  LDS R10, [R0+0x1800] ;  /* 0x00180000000a7984 */ /* 0x000ea20000000800 */
[----:B---3--:R-:W-:-:S03]  /*26a0*/  IMAD.IADD R11, R3, 0x1, R8 ;  /* 0x00000001030b7824 */ /* 0x008fc600078e0208 */
[----:B------:R4:W-:Y:S01]  /*26b0*/  STS [R0], R7 ;  /* 0x0000000700007388 */ /* 0x0009e20000000800 */
[----:B-1----:R-:W-:-:S03]  /*26c0*/  IMAD.IADD R13, R3, 0x1, R6 ;  /* 0x00000001030d7824 */ /* 0x002fc600078e0206 */
[----:B------:R1:W-:Y:S04]  /*26d0*/  STS [R0+0x400], R9 ;  /* 0x0004000900007388 */ /* 0x0003e80000000800 */
[----:B------:R3:W-:Y:S01]  /*26e0*/  STS [R0+0x800], R11 ;  /* 0x0008000b00007388 */ /* 0x0007e20000000800 */
[----:B----4-:R-:W-:-:S03]  /*26f0*/  IMAD.IADD R7, R3, 0x1, R4 ;  /* 0x0000000103077824 */ /* 0x010fc600078e0204 */
[----:B------:R0:W-:Y:S01]  /*2700*/  STS [R0+0xc00], R13 ;  /* 0x000c000d00007388 */ /* 0x0001e20000000800 */
[C---:B-----5:R-:W-:Y:S02]  /*2710*/  IMAD.IADD R75, R3.reuse, 0x1, R2 ;  /* 0x00000001034b7824 */ /* 0x060fe400078e0202 */
[C---:B------:R-:W-:Y:S01]  /*2720*/  IMAD.IADD R5, R3.reuse, 0x1, R5 ;  /* 0x0000000103057824 */ /* 0x040fe200078e0205 */
[----:B------:R4:W-:Y:S01]  /*2730*/  STS [R0+0x1000], R7 ;  /* 0x0010000700007388 */ /* 0x0009e20000000800 */
[----:B------:R-:W-:-:S03]  /*2740*/  IMAD.IADD R12, R3, 0x1, R12 ;  /* 0x00000001030c7824 */ /* 0x000fc600078e020c */
[----:B------:R4:W-:Y:S01]  /*2750*/  STS [R0+0x1400], R75 ;  /* 0x0014004b00007388 */ /* 0x0009e20000000800 */
[----:B-1----:R-:W-:-:S03]  /*2760*/  IMAD.IADD R9, R3, 0x1, R76 ;  /* 0x0000000103097824 */ /* 0x002fc600078e024c */
[----:B------:R4:W-:Y:S01]  /*2770*/  STS [R0+0x1c00], R5 ;  /* 0x001c000500007388 */ /* 0x0009e20000000800 */
[----:B---3--:R-:W-:-:S03]  /*2780*/  IMAD.IADD R11, R3, 0x1, R74 ;  /* 0x00000001030b7824 */ /* 0x008fc600078e024a */
[----:B------:R4:W-:Y:S01]  /*2790*/  STS [R0+0x2000], R12 ;  /* 0x0020000c00007388 */ /* 0x0009e20000000800 */
[----:B0-----:R-:W-:-:S03]  /*27a0*/  IMAD.IADD R13, R3, 0x1, R14 ;  /* 0x00000001030d7824 */ /* 0x001fc600078e020e */
[----:B------:R4:W-:Y:S01]  /*27b0*/  STS [R0+0x2400], R9 ;  /* 0x0024000900007388 */ /* 0x0009e20000000800 */
[----:B--2---:R-:W-:-:S03]  /*27c0*/  IMAD.IADD R77, R3, 0x1, R10 ;  /* 0x00000001034d7824 */ /* 0x004fc600078e020a */
[----:B------:R4:W-:Y:S04]  /*27d0*/  STS [R0+0x2800], R11 ;  /* 0x0028000b00007388 */ /* 0x0009e80000000800 */
[----:B------:R4:W-:Y:S04]  /*27e0*/  STS [R0+0x1800], R77 ;  /* 0x0018004d00007388 */ /* 0x0009e80000000800 */
[----:B------:R4:W-:Y:S02]  /*27f0*/  STS [R0+0x2c00], R13 ;  /* 0x002c000d00007388 */ /* 0x0009e40000000800 */
.L_x_28:
[----:B------:R-:W-:Y:S05]  /*2800*/  BSYNC.RECONVERGENT B0 ;  /* 0x0000000000007941 */ /* 0x000fea0003800200 */
.L_x_27:
[----:B------:R-:W-:Y:S01]  /*2810*/  BAR.SYNC.DEFER_BLOCKING 0x0 ;  /* 0x0000000000007b1d */ /* 0x000fe20000010000 */
[----:B------:R-:W-:-:S05]  /*2820*/  R2P PR, R51, 0x7f ;  /* 0x0000007f33007804 */ /* 0x000fca0000000000 */
[----:B------:R-:W-:Y:S01]  /*2830*/  BSSY.RECONVERGENT B0, `(.L_x_29) ;  /* 0x0000022000007945 */ /* 0x000fe20003800200 */
[----:B------:R-:W0:Y:S07]  /*2840*/  S2R R4, SR_LANEID ;  /* 0x0000000000047919 */ /* 0x000e2e0000000000 */
[----:B------:R-:W-:Y:S02]  /*2850*/  VOTE.ANY R2, PT, P0 ;  /* 0x0000000000027806 */ /* 0x000fe400000e0100 */
[----:B----4-:R-:W-:-:S02]  /*2860*/  VOTE.ANY R5, PT, P1 ;  /* 0x0000000000057806 */ /* 0x010fc400008e0100 */
[----:B------:R-:W-:Y:S02]  /*2870*/  @!P0 LOP3.LUT R2, RZ, R2, RZ, 0x33, !PT ;  /* 0x00000002ff028212 */ /* 0x000fe400078e33ff */
[----:B-1----:R-:W-:Y:S02]  /*2880*/  VOTE.ANY R7, PT, P2 ;  /* 0x0000000000077806 */ /* 0x002fe400010e0100 */
[----:B------:R-:W-:Y:S02]  /*2890*/  @!P1 LOP3.LUT R5, RZ, R5, RZ, 0x33, !PT ;  /* 0x00000005ff059212 */ /* 0x000fe400078e33ff */
[----:B------:R-:W-:Y:S02]  /*28a0*/  VOTE.ANY R9, PT, P3 ;  /* 0x0000000000097806 */ /* 0x000fe400018e0100 */
[----:B------:R-:W-:Y:S02]  /*28b0*/  @!P2 LOP3.LUT R7, RZ, R7, RZ, 0x33, !PT ;  /* 0x00000007ff07a212 */ /* 0x000fe400078e33ff */
[----:B------:R-:W-:-:S02]  /*28c0*/  LOP3.LUT R2, R5, R2, RZ, 0xc0, !PT ;  /* 0x0000000205027212 */ /* 0x000fc400078ec0ff */
[----:B------:R-:W-:Y:S02]  /*28d0*/  @!P3 LOP3.LUT R9, RZ, R9, RZ, 0x33, !PT ;  /* 0x00000009ff09b212 */ /* 0x000fe400078e33ff */
[----:B------:R-:W-:Y:S02]  /*28e0*/  LOP3.LUT R2, R7, R2, RZ, 0xc0, !PT ;  /* 0x0000000207027212 */ /* 0x000fe400078ec0ff */
[----:B------:R-:W-:Y:S02]  /*28f0*/  VOTE.ANY R5, PT, P4 ;  /* 0x0000000000057806 */ /* 0x000fe400020e0100 */
[----:B------:R-:W-:Y:S02]  /*2900*/  LOP3.LUT R2, R9, R2, RZ, 0xc0, !PT ;  /* 0x0000000209027212 */ /* 0x000fe400078ec0ff */
[----:B------:R-:W-:Y:S02]  /*2910*/  @!P4 LOP3.LUT R5, RZ, R5, RZ, 0x33, !PT ;  /* 0x00000005ff05c212 */ /* 0x000fe400078e33ff */
[----:B------:R-:W-:-:S02]  /*2920*/  VOTE.ANY R7, PT, P5 ;  /* 0x0000000000077806 */ /* 0x000fc400028e0100 */
[----:B------:R-:W-:Y:S02]  /*2930*/  LOP3.LUT R2, R5, R2, RZ, 0xc0, !PT ;  /* 0x0000000205027212 */ /* 0x000fe400078ec0ff */
[----:B------:R-:W-:Y:S02]  /*2940*/  LOP3.LUT P0, RZ, R51, 0x80, RZ, 0xc0, !PT ;  /* 0x0000008033ff7812 */ /* 0x000fe4000780c0ff */
[----:B------:R-:W-:Y:S02]  /*2950*/  @!P5 LOP3.LUT R7, RZ, R7, RZ, 0x33, !PT ;  /* 0x00000007ff07d212 */ /* 0x000fe400078e33ff */
[----:B------:R-:W-:Y:S02]  /*2960*/  VOTE.ANY R6, PT, P6 ;  /* 0x0000000000067806 */ /* 0x000fe400030e0100 */
[----:B------:R-:W-:Y:S02]  /*2970*/  LOP3.LUT R7, R7, R2, RZ, 0xc0, !PT ;  /* 0x0000000207077212 */ /* 0x000fe400078ec0ff */
[----:B------:R-:W1:Y:S01]  /*2980*/  S2R R2, SR_LEMASK ;  /* 0x0000000000027919 */ /* 0x000e620000003a00 */
[----:B------:R-:W-:-:S04]  /*2990*/  @!P6 LOP3.LUT R6, RZ, R6, RZ, 0x33, !PT ;  /* 0x00000006ff06e212 */ /* 0x000fc800078e33ff */
[----:B------:R-:W-:Y:S02]  /*29a0*/  VOTE.ANY R8, PT, P0 ;  /* 0x0000000000087806 */ /* 0x000fe400000e0100 */
[----:B------:R-:W-:Y:S02]  /*29b0*/  LOP3.LUT R7, R6, R7, RZ, 0xc0, !PT ;  /* 0x0000000706077212 */ /* 0x000fe400078ec0ff */
[----:B------:R-:W-:-:S04]  /*29c0*/  @!P0 LOP3.LUT R8, RZ, R8, RZ, 0x33, !PT ;  /* 0x00000008ff088212 */ /* 0x000fc800078e33ff */
[----:B------:R-:W-:Y:S01]  /*29d0*/  LOP3.LUT R9, R8, R7, RZ, 0xc0, !PT ;  /* 0x0000000708097212 */ /* 0x000fe200078ec0ff */
[----:B------:R-:W-:-:S03]  /*29e0*/  IMAD.MOV.U32 R8, RZ, RZ, RZ ;  /* 0x000000ffff087224 */ /* 0x000fc600078e00ff */
[----:B------:R-:W0:Y:S01]  /*29f0*/  FLO.U32 R7, R9 ;  /* 0x0000000900077300 */ /* 0x000e2200000e0000 */
[----:B-1----:R-:W-:Y:S02]  /*2a00*/  LOP3.LUT R5, R2, R9, RZ, 0xc0, !PT ;  /* 0x0000000902057212 */ /* 0x002fe400078ec0ff */
[----:B0-----:R-:W-:-:S05]  /*2a10*/  ISETP.NE.AND P0, PT, R4, R7, PT ;  /* 0x000000070400720c */ /* 0x001fca0003f05270 */
[----:B------:R-:W0:Y:S08]  /*2a20*/  POPC R5, R5 ;  /* 0x0000000500057309 */ /* 0x000e300000000000 */
[----:B------:R-:W-:Y:S05]  /*2a30*/  @P0 BRA `(.L_x_30) ;  /* 0x0000000000040947 */ /* 0x000fea0003800000 */
[----:B0-----:R1:W2:Y:S02]  /*2a40*/  ATOMS.ADD R8, [R30], R5 ;  /* 0x000000051e08738c */ /* 0x0012a40000000000 */
.L_x_30:
[----:B------:R-:W-:Y:S05]  /*2a50*/  BSYNC.RECONVERGENT B0 ;  /* 0x0000000000007941 */ /* 0x000fea0003800200 */
.L_x_29:
[----:B------:R-:W3:Y:S01]  /*2a60*/  LDCU UR5, c[0x0][0x3c4] ;  /* 0x00007880ff0577ac */ /* 0x000ee20008000800 */
[----:B--2---:R2:W4:Y:S01]  /*2a70*/  SHFL.IDX PT, R8, R8, R7, 0x1f ;  /* 0x00001f0708087589 */ /* 0x00452200000e0000 */
[----:B------:R-:W-:Y:S01]  /*2a80*/  BSSY.RECONVERGENT B0, `(.L_x_31) ;  /* 0x0000023000007945 */ /* 0x000fe20003800200 */
[----:B------:R-:W-:Y:S01]  /*2a90*/  IMAD.MOV.U32 R12, RZ, RZ, RZ ;  /* 0x000000ffff0c7224 */ /* 0x000fe200078e00ff */
[----:B---3--:R-:W-:-:S04]  /*2aa0*/  SHF.R.U32.HI R6, RZ, UR5, R70 ;  /* 0x00000005ff067c19 */ /* 0x008fc80008011646 */
[----:B------:R-:W-:-:S04]  /*2ab0*/  LOP3.LUT R10, R6, UR4, RZ, 0x30, !PT ;  /* 0x00000004060a7c12 */ /* 0x000fc8000f8e30ff */
[----:B------:R-:W-:-:S13]  /*2ac0*/  R2P PR, R10, 0x7f ;  /* 0x0000007f0a007804 */ /* 0x000fda0000000000 */
[----:B------:R-:W-:Y:S02]  /*2ad0*/  VOTE.ANY R6, PT, P0 ;  /* 0x0000000000067806 */ /* 0x000fe400000e0100 */
[----:B------:R-:W-:Y:S02]  /*2ae0*/  VOTE.ANY R9, PT, P1 ;  /* 0x0000000000097806 */ /* 0x000fe400008e0100 */
[----:B------:R-:W-:Y:S02]  /*2af0*/  @!P0 LOP3.LUT R6, RZ, R6, RZ, 0x33, !PT ;  /* 0x00000006ff068212 */ /* 0x000fe400078e33ff */
[----:B------:R-:W-:Y:S02]  /*2b00*/  @!P1 LOP3.LUT R9, RZ, R9, RZ, 0x33, !PT ;  /* 0x00000009ff099212 */ /* 0x000fe400078e33ff */
[----:B------:R-:W-:Y:S02]  /*2b10*/  VOTE.ANY R11, PT, P2 ;  /* 0x00000000000b7806 */ /* 0x000fe400010e0100 */
[----:B------:R-:W-:-:S02]  /*2b20*/  LOP3.LUT R6, R9, R6, RZ, 0xc0, !PT ;  /* 0x0000000609067212 */ /* 0x000fc400078ec0ff */
[----:B------:R-:W-:Y:S02]  /*2b30*/  @!P2 LOP3.LUT R11, RZ, R11, RZ, 0x33, !PT ;  /* 0x0000000bff0ba212 */ /* 0x000fe400078e33ff */
[----:B------:R-:W-:Y:S02]  /*2b40*/  VOTE.ANY R9, PT, P3 ;  /* 0x0000000000097806 */ /* 0x000fe400018e0100 */
[----:B------:R-:W-:Y:S02]  /*2b50*/  LOP3.LUT R6, R11, R6, RZ, 0xc0, !PT ;  /* 0x000000060b067212 */ /* 0x000fe400078ec0ff */
[----:B------:R-:W-:Y:S02]  /*2b60*/  @!P3 LOP3.LUT R9, RZ, R9, RZ, 0x33, !PT ;  /* 0x00000009ff09b212 */ /* 0x000fe400078e33ff */
[----:B------:R-:W-:Y:S02]  /*2b70*/  LOP3.LUT P0, RZ, R10, 0x80, RZ, 0xc0, !PT ;  /* 0x000000800aff7812 */ /* 0x000fe4000780c0ff */
[----:B------:R-:W-:-:S02]  /*2b80*/  VOTE.ANY R11, PT, P4 ;  /* 0x00000000000b7806 */ /* 0x000fc400020e0100 */
[----:B------:R-:W-:Y:S02]  /*2b90*/  LOP3.LUT R6, R9, R6, RZ, 0xc0, !PT ;  /* 0x0000000609067212 */ /* 0x000fe400078ec0ff */
[----:B------:R-:W-:Y:S02]  /*2ba0*/  VOTE.ANY R9, PT, P5 ;  /* 0x0000000000097806 */ /* 0x000fe400028e0100 */
[----:B------:R-:W-:Y:S02]  /*2bb0*/  @!P4 LOP3.LUT R11, RZ, R11, RZ, 0x33, !PT ;  /* 0x0000000bff0bc212 */ /* 0x000fe400078e33ff */
[----:B------:R-:W-:Y:S02]  /*2bc0*/  @!P5 LOP3.LUT R9, RZ, R9, RZ, 0x33, !PT ;  /* 0x00000009ff09d212 */ /* 0x000fe400078e33ff */
[----:B------:R-:W-:Y:S02]  /*2bd0*/  LOP3.LUT R6, R11, R6, RZ, 0xc0, !PT ;  /* 0x000000060b067212 */ /* 0x000fe400078ec0ff */
[----:B------:R-:W-:-:S02]  /*2be0*/  VOTE.ANY R11, PT, P6 ;  /* 0x00000000000b7806 */ /* 0x000fc400030e0100 */
[----:B------:R-:W-:Y:S02]  /*2bf0*/  LOP3.LUT R6, R9, R6, RZ, 0xc0, !PT ;  /* 0x0000000609067212 */ /* 0x000fe400078ec0ff */
[----:B------:R-:W-:Y:S02]  /*2c00*/  VOTE.ANY R9, PT, P0 ;  /* 0x0000000000097806 */ /* 0x000fe400000e0100 */
[----:B------:R-:W-:Y:S02]  /*2c10*/  @!P6 LOP3.LUT R11, RZ, R11, RZ, 0x33, !PT ;  /* 0x0000000bff0be212 */ /* 0x000fe400078e33ff */
[----:B------:R-:W-:Y:S02]  /*2c20*/  @!P0 LOP3.LUT R9, RZ, R9, RZ, 0x33, !PT ;  /* 0x00000009ff098212 */ /* 0x000fe400078e33ff */
[----:B------:R-:W-:-:S04]  /*2c30*/  LOP3.LUT R6, R11, R6, RZ, 0xc0, !PT ;  /* 0x000000060b067212 */ /* 0x000fc800078ec0ff */
[----:B------:R-:W-:-:S04]  /*2c40*/  LOP3.LUT R11, R9, R6, RZ, 0xc0, !PT ;  /* 0x00000006090b7212 */ /* 0x000fc800078ec0ff */
[----:B------:R-:W3:Y:S01]  /*2c50*/  FLO.U32 R9, R11 ;  /* 0x0000000b00097300 */ /* 0x000ee200000e0000 */
[----:B------:R-:W-:-:S07]  /*2c60*/  LOP3.LUT R6, R2, R11, RZ, 0xc0, !PT ;  /* 0x0000000b02067212 */ /* 0x000fce00078ec0ff */
[----:B------:R-:W0:Y:S01]  /*2c70*/  POPC R6, R6 ;  /* 0x0000000600067309 */ /* 0x000e220000000000 */
[----:B---3--:R-:W-:-:S13]  /*2c80*/  ISETP.NE.AND P0, PT, R4, R9, PT ;  /* 0x000000090400720c */ /* 0x008fda0003f05270 */
[----:B0-2-4-:R-:W-:Y:S05]  /*2c90*/  @P0 BRA `(.L_x_32) ;  /* 0x0000000000040947 */ /* 0x015fea0003800000 */
[----:B------:R0:W2:Y:S02]  /*2ca0*/  ATOMS.ADD R12, [R31], R6 ;  /* 0x000000061f0c738c */ /* 0x0000a40000000000 */
.L_x_32:
[----:B------:R-:W-:Y:S05]  /*2cb0*/  BSYNC.RECONVERGENT B0 ;  /* 0x0000000000007941 */ /* 0x000fea0003800200 */
.L_x_31:
[----:B------:R-:W-:Y:S01]  /*2cc0*/  R2P PR, R50, 0x7f ;  /* 0x0000007f32007804 */ /* 0x000fe20000000000 */
[----:B------:R-:W-:-:S12]  /*2cd0*/  BSSY.RECONVERGENT B0, `(.L_x_33) ;  /* 0x0000021000007945 */ /* 0x000fd80003800200 */
        /* <DEDUP_REMOVED lines=22> */
[----:B------:R-:W-:Y:S01]  /*2e40*/  LOP3.LUT R7, R14, R7, RZ, 0xc0, !PT ;  /* 0x000000070e077212 */ /* 0x000fe200078ec0ff */
[----:B------:R-:W-:-:S03]  /*2e50*/  IMAD.MOV.U32 R14, RZ, RZ, RZ ;  /* 0x000000ffff0e7224 */ /* 0x000fc600078e00ff */
[----:B------:R-:W-:Y:S02]  /*2e60*/  LOP3.LUT R13, R10, R7, RZ, 0xc0, !PT ;  /* 0x000000070a0d7212 */ /* 0x000fe400078ec0ff */
[----:B--2---:R2:W3:Y:S02]  /*2e70*/  SHFL.IDX PT, R7, R12, R9, 0x1f ;  /* 0x00001f090c077589 */ /* 0x0044e400000e0000 */
[----:B------:R-:W4:Y:S01]  /*2e80*/  FLO.U32 R11, R13 ;  /* 0x0000000d000b7300 */ /* 0x000f2200000e0000 */
[----:B------:R-:W-:-:S07]  /*2e90*/  LOP3.LUT R10, R2, R13, RZ, 0xc0, !PT ;  /* 0x0000000d020a7212 */ /* 0x000fce00078ec0ff */
[----:B------:R-:W0:Y:S01]  /*2ea0*/  POPC R10, R10 ;  /* 0x0000000a000a7309 */ /* 0x000e220000000000 */
[----:B----4-:R-:W-:-:S13]  /*2eb0*/  ISETP.NE.AND P0, PT, R4, R11, PT ;  /* 0x0000000b0400720c */ /* 0x010fda0003f05270 */
[----:B0-23--:R-:W-:Y:S05]  /*2ec0*/  @P0 BRA `(.L_x_34) ;  /* 0x0000000000040947 */ /* 0x00dfea0003800000 */
[----:B------:R0:W2:Y:S02]  /*2ed0*/  ATOMS.ADD R14, [R29], R10 ;  /* 0x0000000a1d0e738c */ /* 0x0000a40000000000 */
.L_x_34:
[----:B------:R-:W-:Y:S05]  /*2ee0*/  BSYNC.RECONVERGENT B0 ;  /* 0x0000000000007941 */ /* 0x000fea0003800200 */
.L_x_33:
[----:B------:R-:W-:Y:S01]  /*2ef0*/  R2P PR, R49, 0x7f ;  /* 0x0000007f31007804 */ /* 0x000fe20000000000 */
[----:B--2---:R2:W3:Y:S01]  /*2f00*/  SHFL.IDX PT, R11, R14, R11, 0x1f ;  /* 0x00001f0b0e0b7589 */ /* 0x0044e200000e0000 */
[----:B------:R-:W-:Y:S11]  /*2f10*/  BSSY.RECONVERGENT B0, `(.L_x_35) ;  /* 0x0000020000007945 */ /* 0x000ff60003800200 */
[----:B------:R-:W-:-:S02]  /*2f20*/  VOTE.ANY R9, PT, P0 ;  /* 0x0000000000097806 */ /* 0x000fc400000e0100 */
[----:B------:R-:W-:Y:S02]  /*2f30*/  VOTE.ANY R12, PT, P1 ;  /* 0x00000000000c7806 */ /* 0x000fe400008e0100 */
[----:B------:R-:W-:Y:S02]  /*2f40*/  @!P0 LOP3.LUT R9, RZ, R9, RZ, 0x33, !PT ;  /* 0x00000009ff098212 */ /* 0x000fe400078e33ff */
[----:B------:R-:W-:Y:S02]  /*2f50*/  @!P1 LOP3.LUT R12, RZ, R12, RZ, 0x33, !PT ;  /* 0x0000000cff0c9212 */ /* 0x000fe400078e33ff */
[----:B-1----:R-:W-:Y:S02]  /*2f60*/  VOTE.ANY R30, PT, P2 ;  /* 0x00000000001e7806 */ /* 0x002fe400010e0100 */
[----:B------:R-:W-:Y:S02]  /*2f70*/  LOP3.LUT R9, R12, R9, RZ, 0xc0, !PT ;  /* 0x000000090c097212 */ /* 0x000fe400078ec0ff */
[----:B------:R-:W-:-:S02]  /*2f80*/  @!P2 LOP3.LUT R30, RZ, R30, RZ, 0x33, !PT ;  /* 0x0000001eff1ea212 */ /* 0x000fc400078e33ff */
[----:B------:R-:W-:Y:S02]  /*2f90*/  VOTE.ANY R12, PT, P3 ;  /* 0x00000000000c7806 */ /* 0x000fe400018e0100 */
[----:B------:R-:W-:Y:S02]  /*2fa0*/  LOP3.LUT R9, R30, R9, RZ, 0xc0, !PT ;  /* 0x000000091e097212 */ /* 0x000fe400078ec0ff */
[----:B------:R-:W-:Y:S02]  /*2fb0*/  @!P3 LOP3.LUT R12, RZ, R12, RZ, 0x33, !PT ;  /* 0x0000000cff0cb212 */ /* 0x000fe400078e33ff */
[----:B------:R-:W-:Y:S02]  /*2fc0*/  LOP3.LUT P0, RZ, R49, 0x80, RZ, 0xc0, !PT ;  /* 0x0000008031ff7812 */ /* 0x000fe4000780c0ff */
[----:B------:R-:W-:Y:S02]  /*2fd0*/  VOTE.ANY R30, PT, P4 ;  /* 0x00000000001e7806 */ /* 0x000fe400020e0100 */
[----:B------:R-:W-:-:S02]  /*2fe0*/  LOP3.LUT R9, R12, R9, RZ, 0xc0, !PT ;  /* 0x000000090c097212 */ /* 0x000fc400078ec0ff */
[----:B------:R-:W-:Y:S02]  /*2ff0*/  VOTE.ANY R12, PT, P5 ;  /* 0x00000000000c7806 */ /* 0x000fe400028e0100 */
[----:B------:R-:W-:Y:S02]  /*3000*/  @!P4 LOP3.LUT R30, RZ, R30, RZ, 0x33, !PT ;  /* 0x0000001eff1ec212 */ /* 0x000fe400078e33ff */
[----:B------:R-:W-:Y:S02]  /*3010*/  @!P5 LOP3.LUT R12, RZ, R12, RZ, 0x33, !PT ;  /* 0x0000000cff0cd212 */ /* 0x000fe400078e33ff */
[----:B------:R-:W-:Y:S02]  /*3020*/  LOP3.LUT R9, R30, R9, RZ, 0xc0, !PT ;  /* 0x000000091e097212 */ /* 0x000fe400078ec0ff */
[----:B------:R-:W-:Y:S02]  /*3030*/  VOTE.ANY R30, PT, P6 ;  /* 0x00000000001e7806 */ /* 0x000fe400030e0100 */
[----:B------:R-:W-:-:S02]  /*3040*/  LOP3.LUT R9, R12, R9, RZ, 0xc0, !PT ;  /* 0x000000090c097212 */ /* 0x000fc400078ec0ff */
[----:B------:R-:W-:Y:S02]  /*3050*/  VOTE.ANY R12, PT, P0 ;  /* 0x00000000000c7806 */ /* 0x000fe400000e0100 */
[----:B------:R-:W-:Y:S02]  /*3060*/  @!P6 LOP3.LUT R30, RZ, R30, RZ, 0x33, !PT ;  /* 0x0000001eff1ee212 */ /* 0x000fe400078e33ff */
[----:B------:R-:W-:Y:S02]  /*3070*/  @!P0 LOP3.LUT R12, RZ, R12, RZ, 0x33, !PT ;  /* 0x0000000cff0c8212 */ /* 0x000fe400078e33ff */
[----:B------:R-:W-:Y:S01]  /*3080*/  LOP3.LUT R9, R30, R9, RZ, 0xc0, !PT ;  /* 0x000000091e097212 */ /* 0x000fe200078ec0ff */
[----:B------:R-:W-:-:S03]  /*3090*/  IMAD.MOV.U32 R30, RZ, RZ, RZ ;  /* 0x000000ffff1e7224 */ /* 0x000fc600078e00ff */
[----:B0-----:R-:W-:-:S04]  /*30a0*/  LOP3.LUT R29, R12, R9, RZ, 0xc0, !PT ;  /* 0x000000090c1d7212 */ /* 0x001fc800078ec0ff */
[----:B------:R-:W0:Y:S01]  /*30b0*/  FLO.U32 R13, R29 ;  /* 0x0000001d000d7300 */ /* 0x000e2200000e0000 */
[----:B------:R-:W-:-:S07]  /*30c0*/  LOP3.LUT R9, R2, R29, RZ, 0xc0, !PT ;  /* 0x0000001d02097212 */ /* 0x000fce00078ec0ff */
[----:B------:R-:W1:Y:S01]  /*30d0*/  POPC R9, R9 ;  /* 0x0000000900097309 */ /* 0x000e620000000000 */
[----:B0-----:R-:W-:-:S13]  /*30e0*/  ISETP.NE.AND P0, PT, R4, R13, PT ;  /* 0x0000000d0400720c */ /* 0x001fda0003f05270 */
[----:B-123--:R-:W-:Y:S05]  /*30f0*/  @P0 BRA `(.L_x_36) ;  /* 0x0000000000040947 */ /* 0x00efea0003800000 */
[----:B------:R0:W1:Y:S02]  /*3100*/  ATOMS.ADD R30, [R28], R9 ;  /* 0x000000091c1e738c */ /* 0x0000640000000000 */
.L_x_36:
[----:B------:R-:W-:Y:S05]  /*3110*/  BSYNC.RECONVERGENT B0 ;  /* 0x0000000000007941 */ /* 0x000fea0003800200 */
.L_x_35:
[----:B------:R-:W-:Y:S01]  /*3120*/  R2P PR, R48, 0x7f ;  /* 0x0000007f30007804 */ /* 0x000fe20000000000 */
[----:B-1----:R1:W2:Y:S01]  /*3130*/  SHFL.IDX PT, R14, R30, R13, 0x1f ;  /* 0x00001f0d1e0e7589 */ /* 0x0022a200000e0000 */
[----:B------:R-:W-:Y:S01]  /*3140*/  BSSY.RECONVERGENT B0, `(.L_x_37) ;  /* 0x0000020000007945 */ /* 0x000fe20003800200 */
[----:B0-----:R-:W-:-:S10]  /*3150*/  IMAD.MOV.U32 R28, RZ, RZ, RZ ;  /* 0x000000ffff1c7224 */ /* 0x001fd400078e00ff */
        /* <DEDUP_REMOVED lines=24> */
[----:B------:R-:W0:Y:S01]  /*32e0*/  FLO.U32 R29, R31 ;  /* 0x0000001f001d7300 */ /* 0x000e2200000e0000 */
[----:B------:R-:W-:-:S07]  /*32f0*/  LOP3.LUT R12, R2, R31, RZ, 0xc0, !PT ;  /* 0x0000001f020c7212 */ /* 0x000fce00078ec0ff */
[----:B------:R-:W3:Y:S01]  /*3300*/  POPC R12, R12 ;  /* 0x0000000c000c7309 */ /* 0x000ee20000000000 */
[----:B0-----:R-:W-:-:S13]  /*3310*/  ISETP.NE.AND P0, PT, R4, R29, PT ;  /* 0x0000001d0400720c */ /* 0x001fda0003f05270 */
[----:B-123--:R-:W-:Y:S05]  /*3320*/  @P0 BRA `(.L_x_38) ;  /* 0x0000000000040947 */ /* 0x00efea0003800000 */
[----:B------:R0:W1:Y:S02]  /*3330*/  ATOMS.ADD R28, [R27], R12 ;  /* 0x0000000c1b1c738c */ /* 0x0000640000000000 */
.L_x_38:
[----:B------:R-:W-:Y:S05]  /*3340*/  BSYNC.RECONVERGENT B0 ;  /* 0x0000000000007941 */ /* 0x000fea0003800200 */
.L_x_37:
[----:B------:R-:W-:Y:S01]  /*3350*/  R2P PR, R47, 0x7f ;  /* 0x0000007f2f007804 */ /* 0x000fe20000000000 */
[----:B01----:R0:W1:Y:S01]  /*3360*/  SHFL.IDX PT, R27, R28, R29, 0x1f ;  /* 0x00001f1d1c1b7589 */ /* 0x00306200000e0000 */
[----:B------:R-:W-:Y:S11]  /*3370*/  BSSY.RECONVERGENT B0, `(.L_x_39) ;  /* 0x0000020000007945 */ /* 0x000ff60003800200 */
[----:B------:R-:W-:-:S02]  /*3380*/  VOTE.ANY R13, PT, P0 ;  /* 0x00000000000d7806 */ /* 0x000fc400000e0100 */
[----:B------:R-:W-:Y:S02]  /*3390*/  VOTE.ANY R30, PT, P1 ;  /* 0x00000000001e7806 */ /* 0x000fe400008e0100 */
[----:B------:R-:W-:Y:S02]  /*33a0*/  @!P0 LOP3.LUT R13, RZ, R13, RZ, 0x33, !PT ;  /* 0x0000000dff0d8212 */ /* 0x000fe400078e33ff */
[----:B------:R-:W-:Y:S02]  /*33b0*/  @!P1 LOP3.LUT R30, RZ, R30, RZ, 0x33, !PT ;  /* 0x0000001eff1e9212 */ /* 0x000fe400078e33ff */
[----:B------:R-:W-:Y:S02]  /*33c0*/  VOTE.ANY R48, PT, P2 ;  /* 0x0000000000307806 */ /* 0x000fe400010e0100 */
        /* <DEDUP_REMOVED lines=17> */
[----:B------:R-:W-:-:S04]  /*34e0*/  LOP3.LUT R13, R48, R13, RZ, 0xc0, !PT ;  /* 0x0000000d300d7212 */ /* 0x000fc800078ec0ff */
[----:B------:R-:W-:Y:S01]  /*34f0*/  LOP3.LUT R47, R30, R13, RZ, 0xc0, !PT ;  /* 0x0000000d1e2f7212 */ /* 0x000fe200078ec0ff */
[----:B------:R-:W-:-:S03]  /*3500*/  IMAD.MOV.U32 R30, RZ, RZ, RZ ;  /* 0x000000ffff1e7224 */ /* 0x000fc600078e00ff */
[----:B------:R-:W2:Y:S01]  /*3510*/  FLO.U32 R31, R47 ;  /* 0x0000002f001f7300 */ /* 0x000ea200000e0000 */
[----:B------:R-:W-:-:S07]  /*3520*/  LOP3.LUT R13, R2, R47, RZ, 0xc0, !PT ;  /* 0x0000002f020d7212 */ /* 0x000fce00078ec0ff */
[----:B------:R-:W3:Y:S01]  /*3530*/  POPC R13, R13 ;  /* 0x0000000d000d7309 */ /* 0x000ee20000000000 */
[----:B--2---:R-:W-:-:S13]  /*3540*/  ISETP.NE.AND P0, PT, R4, R31, PT ;  /* 0x0000001f0400720c */ /* 0x004fda0003f05270 */
[----:B01-3--:R-:W-:Y:S05]  /*3550*/  @P0 BRA `(.L_x_40) ;  /* 0x0000000000040947 */ /* 0x00bfea0003800000 */
[----:B------:R0:W1:Y:S02]  /*3560*/  ATOMS.ADD R30, [R26], R13 ;  /* 0x0000000d1a1e738c */ /* 0x0000640000000000 */
.L_x_40:
[----:B------:R-:W-:Y:S05]  /*3570*/  BSYNC.RECONVERGENT B0 ;  /* 0x0000000000007941 */ /* 0x000fea0003800200 */
.L_x_39:
[----:B------:R-:W-:Y:S01]  /*3580*/  R2P PR, R46, 0x7f ;  /* 0x0000007f2e007804 */ /* 0x000fe20000000000 */
[----:B-1----:R1:W2:Y:S01]  /*3590*/  SHFL.IDX PT, R28, R30, R31, 0x1f ;  /* 0x00001f1f1e1c7589 */ /* 0x0022a200000e0000 */
[----:B------:R-:W-:Y:S11]  /*35a0*/  BSSY.RECONVERGENT B0, `(.L_x_41) ;  /* 0x0000020000007945 */ /* 0x000ff60003800200 */
[----:B0-----:R-:W-:-:S02]  /*35b0*/  VOTE.ANY R26, PT, P0 ;  /* 0x00000000001a7806 */ /* 0x001fc400000e0100 */
        /* <DEDUP_REMOVED lines=9> */
[----:B------:R-:W-:Y:S01]  /*3650*/  LOP3.LUT P0, RZ, R46, 0x80, RZ, 0xc0, !PT ;  /* 0x000000802eff7812 */ /* 0x000fe2000780c0ff */
[----:B------:R-:W-:Y:S01]  /*3660*/  IMAD.MOV.U32 R46, RZ, RZ, RZ ;  /* 0x000000ffff2e7224 */ /* 0x000fe200078e00ff */
        /* <DEDUP_REMOVED lines=19> */
.L_x_42:
[----:B------:R-:W-:Y:S05]  /*37a0*/  BSYNC.RECONVERGENT B0 ;  /* 0x0000000000007941 */ /* 0x000fea0003800200 */
.L_x_41:
        /* <DEDUP_REMOVED lines=27> */
[----:B------:R-:W-:-:S04]  /*3960*/  LOP3.LUT R45, R30, R25, RZ, 0xc0, !PT ;  /* 0x000000191e2d7212 */ /* 0x000fc800078ec0ff */
[----:B------:R-:W0:Y:S01]  /*3970*/  FLO.U32 R31, R45 ;  /* 0x0000002d001f7300 */ /* 0x000e2200000e0000 */
[----:B------:R-:W-:-:S07]  /*3980*/  LOP3.LUT R25, R2, R45, RZ, 0xc0, !PT ;  /* 0x0000002d02197212 */ /* 0x000fce00078ec0ff */
[----:B------:R-:W3:Y:S01]  /*3990*/  POPC R25, R25 ;  /* 0x0000001900197309 */ /* 0x000ee20000000000 */
[----:B0-----:R-:W-:-:S13]  /*39a0*/  ISETP.NE.AND P0, PT, R4, R31, PT ;  /* 0x0000001f0400720c */ /* 0x001fda0003f05270 */
[----:B-123--:R-:W-:Y:S05]  /*39b0*/  @P0 BRA `(.L_x_44) ;  /* 0x0000000000080947 */ /* 0x00efea0003800000 */
[----:B------:R-:W2:Y:S04]  /*39c0*/  LDL.LU R47, [R1+0x4] ;  /* 0x00000400012f7983 */ /* 0x000ea80000300800 */
[----:B--2---:R0:W1:Y:S02]  /*39d0*/  ATOMS.ADD R48, [R47], R25 ;  /* 0x000000192f30738c */ /* 0x0040640000000000 */
.L_x_44:
[----:B------:R-:W-:Y:S05]  /*39e0*/  BSYNC.RECONVERGENT B0 ;  /* 0x0000000000007941 */ /* 0x000fea0003800200 */
.L_x_43:
[----:B------:R-:W-:Y:S01]  /*39f0*/  R2P PR, R44, 0x7f ;  /* 0x0000007f2c007804 */ /* 0x000fe20000000000 */
[----:B------:R-:W-:Y:S01]  /*3a00*/  BSSY.RECONVERGENT B0, `(.L_x_45) ;  /* 0x0000022000007945 */ /* 0x000fe20003800200 */
[----:B------:R-:W-:-:S11]  /*3a10*/  IMAD.MOV.U32 R46, RZ, RZ, RZ ;  /* 0x000000ffff2e7224 */ /* 0x000fd600078e00ff */
[----:B------:R-:W-:Y:S02]  /*3a20*/  VOTE.ANY R30, PT, P0 ;  /* 0x00000000001e7806 */ /* 0x000fe400000e0100 */
[----:B------:R-:W-:Y:S02]  /*3a30*/  VOTE.ANY R45, PT, P1 ;  /* 0x00000000002d7806 */ /* 0x000fe400008e0100 */
[----:B------:R-:W-:Y:S02]  /*3a40*/  @!P0 LOP3.LUT R30, RZ, R30, RZ, 0x33, !PT ;  /* 0x0000001eff1e8212 */ /* 0x000fe400078e33ff */
[----:B------:R-:W-:Y:S02]  /*3a50*/  @!P1 LOP3.LUT R45, RZ, R45, RZ, 0x33, !PT ;  /* 0x0000002dff2d9212 */ /* 0x000fe400078e33ff */
[----:B0-----:R-:W-:Y:S02]  /*3a60*/  VOTE.ANY R47, PT, P2 ;  /* 0x00000000002f7806 */ /* 0x001fe400010e0100 */
[----:B------:R-:W-:-:S02]  /*3a70*/  LOP3.LUT R30, R45, R30, RZ, 0xc0, !PT ;  /* 0x0000001e2d1e7212 */ /* 0x000fc400078ec0ff */
[----:B------:R-:W-:Y:S02]  /*3a80*/  @!P2 LOP3.LUT R47, RZ, R47, RZ, 0x33, !PT ;  /* 0x0000002fff2fa212 */ /* 0x000fe400078e33ff */
[----:B------:R-:W-:Y:S02]  /*3a90*/  VOTE.ANY R45, PT, P3 ;  /* 0x00000000002d7806 */ /* 0x000fe400018e0100 */
[----:B------:R-:W-:Y:S02]  /*3aa0*/  LOP3.LUT R30, R47, R30, RZ, 0xc0, !PT ;  /* 0x0000001e2f1e7212 */ /* 0x000fe400078ec0ff */
[----:B------:R-:W-:Y:S02]  /*3ab0*/  @!P3 LOP3.LUT R45, RZ, R45, RZ, 0x33, !PT ;  /* 0x0000002dff2db212 */ /* 0x000fe400078e33ff */
[----:B------:R-:W-:Y:S02]  /*3ac0*/  LOP3.LUT P0, RZ, R44, 0x80, RZ, 0xc0, !PT ;  /* 0x000000802cff7812 */ /* 0x000fe4000780c0ff */
[----:B------:R-:W-:Y:S01]  /*3ad0*/  VOTE.ANY R47, PT, P4 ;  /* 0x00000000002f7806 */ /* 0x000fe200020e0100 */
[----:B-1----:R0:W1:Y:S01]  /*3ae0*/  SHFL.IDX PT, R44, R48, R31, 0x1f ;  /* 0x00001f1f302c7589 */ /* 0x00206200000e0000 */
        /* <DEDUP_REMOVED lines=12> */
[----:B------:R-:W2:Y:S01]  /*3bb0*/  FLO.U32 R45, R47 ;  /* 0x0000002f002d7300 */ /* 0x000ea200000e0000 */
[----:B------:R-:W-:-:S07]  /*3bc0*/  LOP3.LUT R30, R2, R47, RZ, 0xc0, !PT ;  /* 0x0000002f021e7212 */ /* 0x000fce00078ec0ff */
[----:B------:R-:W3:Y:S01]  /*3bd0*/  POPC R30, R30 ;  /* 0x0000001e001e7309 */ /* 0x000ee20000000000 */
[----:B--2---:R-:W-:-:S13]  /*3be0*/  ISETP.NE.AND P0, PT, R4, R45, PT ;  /* 0x0000002d0400720c */ /* 0x004fda0003f05270 */
[----:B01-3--:R-:W-:Y:S05]  /*3bf0*/  @P0 BRA `(.L_x_46) ;  /* 0x0000000000080947 */ /* 0x00bfea0003800000 */
[----:B------:R-:W2:Y:S04]  /*3c00*/  LDL.LU R49, [R1] ;  /* 0x0000000001317983 */ /* 0x000ea80000300800 */
[----:B--2---:R0:W1:Y:S02]  /*3c10*/  ATOMS.ADD R46, [R49], R30 ;  /* 0x0000001e312e738c */ /* 0x0040640000000000 */
.L_x_46:
[----:B------:R-:W-:Y:S05]  /*3c20*/  BSYNC.RECONVERGENT B0 ;  /* 0x0000000000007941 */ /* 0x000fea0003800200 */
.L_x_45:
        /* <DEDUP_REMOVED lines=13> */
[----:B------:R-:W-:Y:S01]  /*3d00*/  VOTE.ANY R50, PT, P4 ;  /* 0x0000000000327806 */ /* 0x000fe200020e0100 */
[----:B-1----:R1:W2:Y:S01]  /*3d10*/  SHFL.IDX PT, R43, R46, R45, 0x1f ;  /* 0x00001f2d2e2b7589 */ /* 0x0022a200000e0000 */
        /* <DEDUP_REMOVED lines=11> */
[----:B0-----:R-:W-:Y:S01]  /*3dd0*/  LOP3.LUT R49, R48, R31, RZ, 0xc0, !PT ;  /* 0x0000001f30317212 */ /* 0x001fe200078ec0ff */
[----:B------:R-:W-:-:S03]  /*3de0*/  IMAD.MOV.U32 R48, RZ, RZ, RZ ;  /* 0x000000ffff307224 */ /* 0x000fc600078e00ff */
[----:B------:R-:W0:Y:S01]  /*3df0*/  FLO.U32 R47, R49 ;  /* 0x00000031002f7300 */ /* 0x000e2200000e0000 */
[----:B------:R-:W-:-:S07]  /*3e00*/  LOP3.LUT R31, R2, R49, RZ, 0xc0, !PT ;  /* 0x00000031021f7212 */ /* 0x000fce00078ec0ff */
[----:B------:R-:W3:Y:S01]  /*3e10*/  POPC R31, R31 ;  /* 0x0000001f001f7309 */ /* 0x000ee20000000000 */
[----:B0-----:R-:W-:-:S13]  /*3e20*/  ISETP.NE.AND P0, PT, R4, R47, PT ;  /* 0x0000002f0400720c */ /* 0x001fda0003f05270 */
[----:B-123--:R-:W-:Y:S05]  /*3e30*/  @P0 BRA `(.L_x_48) ;  /* 0x0000000000040947 */ /* 0x00efea0003800000 */
[----:B------:R0:W1:Y:S02]  /*3e40*/  ATOMS.ADD R48, [R24], R31 ;  /* 0x0000001f1830738c */ /* 0x0000640000000000 */
.L_x_48:
[----:B------:R-:W-:Y:S05]  /*3e50*/  BSYNC.RECONVERGENT B0 ;  /* 0x0000000000007941 */ /* 0x000fea0003800200 */
.L_x_47:
[----:B------:R-:W-:Y:S01]  /*3e60*/  R2P PR, R42, 0x7f ;  /* 0x0000007f2a007804 */ /* 0x000fe20000000000 */
[----:B------:R-:W-:Y:S01]  /*3e70*/  BSSY.RECONVERGENT B0, `(.L_x_49) ;  /* 0x0000021000007945 */ /* 0x000fe20003800200 */
[----:B------:R-:W-:-:S11]  /*3e80*/  IMAD.MOV.U32 R46, RZ, RZ, RZ ;  /* 0x000000ffff2e7224 */ /* 0x000fd600078e00ff */
[----:B0-----:R-:W-:Y:S02]  /*3e90*/  VOTE.ANY R24, PT, P0 ;  /* 0x0000000000187806 */ /* 0x001fe400000e0100 */
        /* <DEDUP_REMOVED lines=29> */
[----:B------:R0:W1:Y:S02]  /*4070*/  ATOMS.ADD R46, [R23], R24 ;  /* 0x00000018172e738c */ /* 0x0000640000000000 */
.L_x_50:
[----:B------:R-:W-:Y:S05]  /*4080*/  BSYNC.RECONVERGENT B0 ;  /* 0x0000000000007941 */ /* 0x000fea0003800200 */
.L_x_49:
[----:B------:R-:W-:Y:S01]  /*4090*/  R2P PR, R41, 0x7f ;  /* 0x0000007f29007804 */ /* 0x000fe20000000000 */
[----:B------:R-:W-:-:S12]  /*40a0*/  BSSY.RECONVERGENT B0, `(.L_x_51) ;  /* 0x0000021000007945 */ /* 0x000fd80003800200 */
        /* <DEDUP_REMOVED lines=23> */
[----:B------:R-:W-:Y:S01]  /*4220*/  LOP3.LUT R49, R48, R23, RZ, 0xc0, !PT ;  /* 0x0000001730317212 */ /* 0x000fe200078ec0ff */
[----:B------:R-:W-:Y:S01]  /*4230*/  IMAD.MOV.U32 R48, RZ, RZ, RZ ;  /* 0x000000ffff307224 */ /* 0x000fe200078e00ff */
[----:B-1----:R0:W1:Y:S02]  /*4240*/  SHFL.IDX PT, R23, R46, R45, 0x1f ;  /* 0x00001f2d2e177589 */ /* 0x00206400000e0000 */
[----:B------:R-:W2:Y:S01]  /*4250*/  FLO.U32 R47, R49 ;  /* 0x00000031002f7300 */ /* 0x000ea200000e0000 */
[----:B------:R-:W-:-:S07]  /*4260*/  LOP3.LUT R41, R2, R49, RZ, 0xc0, !PT ;  /* 0x0000003102297212 */ /* 0x000fce00078ec0ff */
[----:B------:R-:W3:Y:S01]  /*4270*/  POPC R41, R41 ;  /* 0x0000002900297309 */ /* 0x000ee20000000000 */
[----:B--2---:R-:W-:-:S13]  /*4280*/  ISETP.NE.AND P0, PT, R4, R47, PT ;  /* 0x0000002f0400720c */ /* 0x004fda0003f05270 */
[----:B01-3--:R-:W-:Y:S05]  /*4290*/  @P0 BRA `(.L_x_52) ;  /* 0x0000000000040947 */ /* 0x00bfea0003800000 */
[----:B------:R0:W1:Y:S02]  /*42a0*/  ATOMS.ADD R48, [R22], R41 ;  /* 0x000000291630738c */ /* 0x0000640000000000 */
.L_x_52:
[----:B------:R-:W-:Y:S05]  /*42b0*/  BSYNC.RECONVERGENT B0 ;  /* 0x0000000000007941 */ /* 0x000fea0003800200 */
.L_x_51:
        /* <DEDUP_REMOVED lines=34> */
.L_x_54:
[----:B------:R-:W-:Y:S05]  /*44e0*/  BSYNC.RECONVERGENT B0 ;  /* 0x0000000000007941 */ /* 0x000fea0003800200 */
.L_x_53:
        /* <DEDUP_REMOVED lines=34> */
.L_x_56:
[----:B------:R-:W-:Y:S05]  /*4710*/  BSYNC.RECONVERGENT B0 ;  /* 0x0000000000007941 */ /* 0x000fea0003800200 */
.L_x_55:
        /* <DEDUP_REMOVED lines=34> */
.L_x_58:
[----:B------:R-:W-:Y:S05]  /*4940*/  BSYNC.RECONVERGENT B0 ;  /* 0x0000000000007941 */ /* 0x000fea0003800200 */
.L_x_57:
        /* <DEDUP_REMOVED lines=34> */
.L_x_60:
[----:B------:R-:W-:Y:S05]  /*4b70*/  BSYNC.RECONVERGENT B0 ;  /* 0x0000000000007941 */ /* 0x000fea0003800200 */
.L_x_59:
        /* <DEDUP_REMOVED lines=26> */
[----:B------:R-:W-:Y:S02]  /*4d20*/  LOP3.LUT R49, R45, R18, RZ, 0xc0, !PT ;  /* 0x000000122d317212 */ /* 0x000fe400078ec0ff */
[----:B-1----:R0:W1:Y:S02]  /*4d30*/  SHFL.IDX PT, R18, R48, R47, 0x1f ;  /* 0x00001f2f30127589 */ /* 0x00206400000e0000 */
[----:B------:R-:W2:Y:S01]  /*4d40*/  FLO.U32 R45, R49 ;  /* 0x00000031002d7300 */ /* 0x000ea200000e0000 */
[----:B------:R-:W-:-:S07]  /*4d50*/  LOP3.LUT R34, R2, R49, RZ, 0xc0, !PT ;  /* 0x0000003102227212 */ /* 0x000fce00078ec0ff */
[----:B------:R-:W3:Y:S01]  /*4d60*/  POPC R34, R34 ;  /* 0x0000002200227309 */ /* 0x000ee20000000000 */
[----:B--2---:R-:W-:-:S13]  /*4d70*/  ISETP.NE.AND P0, PT, R4, R45, PT ;  /* 0x0000002d0400720c */ /* 0x004fda0003f05270 */
[----:B01-3--:R-:W-:Y:S05]  /*4d80*/  @P0 BRA `(.L_x_62) ;  /* 0x0000000000040947 */ /* 0x00bfea0003800000 */
[----:B------:R0:W1:Y:S02]  /*4d90*/  ATOMS.ADD R46, [R17], R34 ;  /* 0x00000022112e738c */ /* 0x0000640000000000 */
.L_x_62:
[----:B------:R-:W-:Y:S05]  /*4da0*/  BSYNC.RECONVERGENT B0 ;  /* 0x0000000000007941 */ /* 0x000fea0003800200 */
.L_x_61:
        /* <DEDUP_REMOVED lines=28> */
[----:B------:R-:W0:Y:S01]  /*4f70*/  FLO.U32 R33, R47 ;  /* 0x0000002f00217300 */ /* 0x000e2200000e0000 */
[----:B------:R-:W-:-:S07]  /*4f80*/  LOP3.LUT R17, R2, R47, RZ, 0xc0, !PT ;  /* 0x0000002f02117212 */ /* 0x000fce00078ec0ff */
[----:B------:R-:W3:Y:S01]  /*4f90*/  POPC R17, R17 ;  /* 0x0000001100117309 */ /* 0x000ee20000000000 */
[----:B0-----:R-:W-:-:S13]  /*4fa0*/  ISETP.NE.AND P0, PT, R4, R33, PT ;  /* 0x000000210400720c */ /* 0x001fda0003f05270 */
[----:B-123--:R-:W-:Y:S05]  /*4fb0*/  @P0 BRA `(.L_x_64) ;  /* 0x0000000000040947 */ /* 0x00efea0003800000 */
[----:B------:R0:W1:Y:S02]  /*4fc0*/  ATOMS.ADD R48, [R16], R17 ;  /* 0x000000111030738c */ /* 0x0000640000000000 */
.L_x_64:
[----:B------:R-:W-:Y:S05]  /*4fd0*/  BSYNC.RECONVERGENT B0 ;  /* 0x0000000000007941 */ /* 0x000fea0003800200 */
.L_x_63:
[----:B------:R-:W-:Y:S01]  /*4fe0*/  R2P PR, R32, 0x7f ;  /* 0x0000007f20007804 */ /* 0x000fe20000000000 */
[----:B-1----:R1:W2:Y:S01]  /*4ff0*/  SHFL.IDX PT, R48, R48, R33, 0x1f ;  /* 0x00001f2130307589 */ /* 0x0022a200000e0000 */
[----:B------:R-:W-:Y:S01]  /*5000*/  BSSY.RECONVERGENT B0, `(.L_x_65) ;  /* 0x0000021000007945 */ /* 0x000fe20003800200 */
[----:B------:R-:W-:Y:S02]  /*5010*/  IMAD.IADD R8, R5, 0x1, R8 ;  /* 0x0000000105087824 */ /* 0x000fe400078e0208 */
[----:B------:R-:W-:-:S08]  /*5020*/  IMAD.MOV.U32 R5, RZ, RZ, RZ ;  /* 0x000000ffff057224 */ /* 0x000fd000078e00ff */
        /* <DEDUP_REMOVED lines=30> */
.L_x_66:
[----:B------:R-:W-:Y:S05]  /*5210*/  BSYNC.RECONVERGENT B0 ;  /* 0x0000000000007941 */ /* 0x000fea0003800200 */
.L_x_65:
[----:B------:R-:W2:Y:S01]  /*5220*/  LDL.LU R4, [R1+0x8] ;  /* 0x0000080001047983 */ /* 0x000ea20000300800 */
[----:B------:R-:W-:Y:S01]  /*5230*/  IMAD.IADD R6, R6, 0x1, R7 ;  /* 0x0000000106067824 */ /* 0x000fe200078e0207 */
[----:B------:R-:W-:Y:S01]  /*5240*/  BSSY B1, `(.L_x_67) ;  /* 0x000006c000017945 */ /* 0x000fe20003800000 */
[----:B------:R-:W-:Y:S01]  /*5250*/  IMAD.IADD R10, R10, 0x1, R11 ;  /* 0x000000010a0a7824 */ /* 0x000fe200078e020b */
[----:B-1----:R-:W0:Y:S01]  /*5260*/  SHFL.IDX PT, R5, R5, R16, 0x1f ;  /* 0x00001f1005057589 */ /* 0x002e2200000e0000 */
[----:B------:R-:W-:Y:S02]  /*5270*/  IMAD.IADD R14, R9, 0x1, R14 ;  /* 0x00000001090e7824 */ /* 0x000fe400078e020e */
[--C-:B------:R-:W-:Y:S01]  /*5280*/  IMAD R8, R8, 0x4, R73.reuse ;  /* 0x0000000408087824 */ /* 0x100fe200078e0249 */
[----:B------:R-:W-:Y:S01]  /*5290*/  BAR.SYNC.DEFER_BLOCKING 0x0 ;  /* 0x0000000000007b1d */ /* 0x000fe20000010000 */
[----:B------:R-:W-:Y:S02]  /*52a0*/  IMAD.IADD R28, R13, 0x1, R28 ;  /* 0x000000010d1c7824 */ /* 0x000fe400078e021c */
[----:B------:R-:W-:-:S02]  /*52b0*/  IMAD R7, R6, 0x4, R73 ;  /* 0x0000000406077824 */ /* 0x000fc400078e0249 */
[----:B------:R-:W-:Y:S02]  /*52c0*/  IMAD.IADD R26, R26, 0x1, R29 ;  /* 0x000000011a1a7824 */ /* 0x000fe400078e021d */
[--C-:B------:R-:W-:Y:S02]  /*52d0*/  IMAD R10, R10, 0x4, R73.reuse ;  /* 0x000000040a0a7824 */ /* 0x100fe400078e0249 */
[----:B------:R-:W-:Y:S02]  /*52e0*/  IMAD.IADD R44, R25, 0x1, R44 ;  /* 0x00000001192c7824 */ /* 0x000fe400078e022c */
[----:B------:R-:W-:Y:S02]  /*52f0*/  IMAD R9, R14, 0x4, R73 ;  /* 0x000000040e097824 */ /* 0x000fe400078e0249 */
[----:B------:R-:W-:Y:S02]  /*5300*/  IMAD.IADD R42, R31, 0x1, R42 ;  /* 0x000000011f2a7824 */ /* 0x000fe400078e022a */
[----:B------:R-:W-:-:S02]  /*5310*/  IMAD.IADD R24, R24, 0x1, R23 ;  /* 0x0000000118187824 */ /* 0x000fc400078e0217 */
[----:B------:R-:W-:Y:S02]  /*5320*/  IMAD R6, R26, 0x4, R73 ;  /* 0x000000041a067824 */ /* 0x000fe400078e0249 */
[----:B------:R-:W-:Y:S02]  /*5330*/  IMAD.IADD R40, R41, 0x1, R40 ;  /* 0x0000000129287824 */ /* 0x000fe400078e0228 */
[----:B0-----:R-:W-:Y:S02]  /*5340*/  IMAD.IADD R2, R2, 0x1, R5 ;  /* 0x0000000102027824 */ /* 0x001fe400078e0205 */
[--C-:B------:R-:W-:Y:S01]  /*5350*/  IMAD R5, R28, 0x4, R73.reuse ;  /* 0x000000041c057824 */ /* 0x100fe200078e0249 */
[----:B------:R0:W-:Y:S01]  /*5360*/  STS [R8+-0x4], R71 ;  /* 0xfffffc4708007388 */ /* 0x0001e20000000800 */
[----:B------:R-:W-:Y:S02]  /*5370*/  IMAD R11, R44, 0x4, R73 ;  /* 0x000000042c0b7824 */ /* 0x000fe400078e0249 */
[----:B------:R-:W-:Y:S01]  /*5380*/  IMAD.IADD R22, R22, 0x1, R37 ;  /* 0x0000000116167824 */ /* 0x000fe200078e0225 */
[----:B------:R1:W-:Y:S01]  /*5390*/  STS [R7+-0x4], R70 ;  /* 0xfffffc4607007388 */ /* 0x0003e20000000800 */
[----:B------:R-:W-:-:S02]  /*53a0*/  IMAD.IADD R36, R21, 0x1, R36 ;  /* 0x0000000115247824 */ /* 0x000fc400078e0224 */
[----:B------:R-:W-:Y:S01]  /*53b0*/  IMAD.IADD R20, R20, 0x1, R35 ;  /* 0x0000000114147824 */ /* 0x000fe200078e0223 */
[----:B------:R3:W-:Y:S01]  /*53c0*/  STS [R10+-0x4], R69 ;  /* 0xfffffc450a007388 */ /* 0x0007e20000000800 */
[----:B------:R-:W-:Y:S02]  /*53d0*/  IMAD.IADD R18, R19, 0x1, R18 ;  /* 0x0000000113127824 */ /* 0x000fe400078e0212 */
[----:B0-----:R-:W-:Y:S01]  /*53e0*/  IMAD R8, R24, 0x4, R73 ;  /* 0x0000000418087824 */ /* 0x001fe200078e0249 */
[----:B------:R0:W-:Y:S01]  /*53f0*/  STS [R9+-0x4], R68 ;  /* 0xfffffc4409007388 */ /* 0x0001e20000000800 */
[----:B------:R-:W-:Y:S02]  /*5400*/  IMAD.IADD R34, R34, 0x1, R45 ;  /* 0x0000000122227824 */ /* 0x000fe400078e022d */
[----:B-1----:R-:W-:Y:S02]  /*5410*/  IMAD R7, R42, 0x4, R73 ;  /* 0x000000042a077824 */ /* 0x002fe400078e0249 */
[----:B------:R-:W-:-:S02]  /*5420*/  IMAD.IADD R48, R17, 0x1, R48 ;  /* 0x0000000111307824 */ /* 0x000fc400078e0230 */
[--C-:B---3--:R-:W-:Y:S02]  /*5430*/  IMAD R10, R22, 0x4, R73.reuse ;  /* 0x00000004160a7824 */ /* 0x108fe400078e0249 */
[--C-:B------:R-:W-:Y:S02]  /*5440*/  IMAD R13, R36, 0x4, R73.reuse ;  /* 0x00000004240d7824 */ /* 0x100fe400078e0249 */
[--C-:B0-----:R-:W-:Y:S02]  /*5450*/  IMAD R9, R40, 0x4, R73.reuse ;  /* 0x0000000428097824 */ /* 0x101fe400078e0249 */
[----:B------:R-:W-:Y:S01]  /*5460*/  IMAD R2, R2, 0x4, R73 ;  /* 0x0000000402027824 */ /* 0x000fe200078e0249 */
[----:B--2---:R-:W-:Y:S01]  /*5470*/  ISETP.NE.AND P0, PT, R4, RZ, PT ;  /* 0x000000ff0400720c */ /* 0x004fe20003f05270 */
[----:B------:R-:W-:Y:S02]  /*5480*/  IMAD.IADD R4, R12, 0x1, R27 ;  /* 0x000000010c047824 */ /* 0x000fe400078e021b */
[----:B------:R-:W-:-:S02]  /*5490*/  IMAD.IADD R12, R30, 0x1, R43 ;  /* 0x000000011e0c7824 */ /* 0x000fc400078e022b */
[--C-:B------:R-:W-:Y:S02]  /*54a0*/  IMAD R4, R4, 0x4, R73.reuse ;  /* 0x0000000404047824 */ /* 0x100fe400078e0249 */
[----:B------:R-:W-:-:S03]  /*54b0*/  IMAD R12, R12, 0x4, R73 ;  /* 0x000000040c0c7824 */ /* 0x000fc600078e0249 */
[----:B------:R0:W-:Y:S04]  /*54c0*/  STS [R4+-0x4], R67 ;  /* 0xfffffc4304007388 */ /* 0x0001e80000000800 */
[----:B------:R1:W-:Y:S04]  /*54d0*/  STS [R5+-0x4], R66 ;  /* 0xfffffc4205007388 */ /* 0x0003e80000000800 */
[----:B------:R2:W-:Y:S01]  /*54e0*/  STS [R6+-0x4], R65 ;  /* 0xfffffc4106007388 */ /* 0x0005e20000000800 */
[----:B0-----:R-:W-:-:S03]  /*54f0*/  IMAD R4, R20, 0x4, R73 ;  /* 0x0000000414047824 */ /* 0x001fc600078e0249 */
[----:B------:R0:W-:Y:S01]  /*5500*/  STS [R11+-0x4], R64 ;  /* 0xfffffc400b007388 */ /* 0x0001e20000000800 */
[----:B-1----:R-:W-:-:S03]  /*5510*/  IMAD R5, R18, 0x4, R73 ;  /* 0x0000000412057824 */ /* 0x002fc600078e0249 */
[----:B------:R-:W-:Y:S01]  /*5520*/  STS [R12+-0x4], R63 ;  /* 0xfffffc3f0c007388 */ /* 0x000fe20000000800 */
[----:B--2---:R-:W-:-:S03]  /*5530*/  IMAD R6, R34, 0x4, R73 ;  /* 0x0000000422067824 */ /* 0x004fc600078e0249 */
[----:B------:R-:W-:Y:S01]  /*5540*/  STS [R7+-0x4], R62 ;  /* 0xfffffc3e07007388 */ /* 0x000fe20000000800 */
[----:B0-----:R-:W-:-:S03]  /*5550*/  IMAD R11, R48, 0x4, R73 ;  /* 0x00000004300b7824 */ /* 0x001fc600078e0249 */
[----:B------:R-:W-:Y:S04]  /*5560*/  STS [R8+-0x4], R61 ;  /* 0xfffffc3d08007388 */ /* 0x000fe80000000800 */
[----:B------:R-:W-:Y:S04]  /*5570*/  STS [R9+-0x4], R60 ;  /* 0xfffffc3c09007388 */ /* 0x000fe80000000800 */
[----:B------:R-:W-:Y:S04]  /*5580*/  STS [R10+-0x4], R59 ;  /* 0xfffffc3b0a007388 */ /* 0x000fe80000000800 */
[----:B------:R0:W-:Y:S04]  /*5590*/  STS [R13+-0x4], R58 ;  /* 0xfffffc3a0d007388 */ /* 0x0001e80000000800 */
[----:B------:R1:W-:Y:S04]  /*55a0*/  STS [R4+-0x4], R57 ;  /* 0xfffffc3904007388 */ /* 0x0003e80000000800 */
[----:B------:R1:W-:Y:S01]  /*55b0*/  STS [R5+-0x4], R56 ;  /* 0xfffffc3805007388 */ /* 0x0003e20000000800 */
[----:B0-----:R-:W-:-:S03]  /*55c0*/  IMAD R13, R39, 0x8, R73 ;  /* 0x00000008270d7824 */ /* 0x001fc600078e0249 */
[----:B------:R1:W-:Y:S04]  /*55d0*/  STS [R6+-0x4], R55 ;  /* 0xfffffc3706007388 */ /* 0x0003e80000000800 */
[----:B------:R1:W-:Y:S04]  /*55e0*/  STS [R11+-0x4], R54 ;  /* 0xfffffc360b007388 */ /* 0x0003e80000000800 */
[----:B------:R1:W-:Y:S01]  /*55f0*/  STS [R2+-0x4], R53 ;  /* 0xfffffc3502007388 */ /* 0x0003e20000000800 */
[----:B------:R-:W-:Y:S05]  /*5600*/  @P0 BRA `(.L_x_68) ;  /* 0x0000000000bc0947 */ /* 0x000fea0003800000 */
[----:B------:R-:W1:Y:S02]  /*5610*/  LDCU.64 UR8, c[0x0][0x398] ;  /* 0x00007300ff0877ac */ /* 0x000e640008000a00 */
[----:B-1----:R-:W-:-:S04]  /*5620*/  LEA R6, P0, R39, UR8, 0x3 ;  /* 0x0000000827067c11 */ /* 0x002fc8000f8018ff */
[----:B------:R-:W-:-:S05]  /*5630*/  LEA.HI.X R7, R39, UR9, RZ, 0x3, P0 ;  /* 0x0000000927077c11 */ /* 0x000fca00080f1cff */
[----:B------:R-:W2:Y:S01]  /*5640*/  LDG.E.64 R4, desc[UR6][R6.64] ;  /* 0x0000000606047981 */ /* 0x000ea2000c1e1b00 */
[----:B------:R-:W-:Y:S02]  /*5650*/  SHF.R.S32.HI R9, RZ, 0x1f, R3 ;  /* 0x0000001fff097819 */ /* 0x000fe40000011403 */
[----:B--2---:R-:W-:-:S05]  /*5660*/  IADD3 R4, P0, PT, -R3, R4, RZ ;  /* 0x0000000403047210 */ /* 0x004fca0007f1e1ff */
[----:B------:R-:W-:Y:S01]  /*5670*/  IMAD.X R5, R5, 0x1, ~R9, P0 ;  /* 0x0000000105057824 */ /* 0x000fe200000e0e09 */
[----:B------:R-:W-:Y:S01]  /*5680*/  ISETP.GE.AND P0, PT, R72, 0x1, PT ;  /* 0x000000014800780c */ /* 0x000fe20003f06270 */
[----:B------:R-:W-:-:S03]  /*5690*/  IMAD.MOV.U32 R9, RZ, RZ, R52 ;  /* 0x000000ffff097224 */ /* 0x000fc600078e0034 */
[----:B------:R0:W-:Y:S09]  /*56a0*/  STS.64 [R13+0x7200], R4 ;  /* 0x007200040d007388 */ /* 0x0001f20000000a00 */
[----:B------:R-:W-:Y:S05]  /*56b0*/  @!P0 BRA `(.L_x_69) ;  /* 0x00000000006c8947 */ /* 0x000fea0003800000 */
[----:B------:R-:W-:Y:S01]  /*56c0*/  BSSY B0, `(.L_x_70) ;  /* 0x0000019000007945 */ /* 0x000fe20003800000 */
[----:B------:R-:W-:Y:S02]  /*56d0*/  IMAD.MOV.U32 R2, RZ, RZ, -0x1 ;  /* 0xffffffffff027424 */ /* 0x000fe400078e00ff */
[----:B------:R-:W-:Y:S02]  /*56e0*/  IMAD.MOV.U32 R6, RZ, RZ, R72 ;  /* 0x000000ffff067224 */ /* 0x000fe400078e0048 */
[----:B------:R-:W-:-:S07]  /*56f0*/  IMAD.MOV.U32 R9, RZ, RZ, R52 ;  /* 0x000000ffff097224 */ /* 0x000fce00078e0034 */
.L_x_74:
[----:B0-----:R-:W0:Y:S01]  /*5700*/  LDC.64 R4, c[0x0][0x380] ;  /* 0x0000e000ff047b82 */ /* 0x001e220000000a00 */
[----:B------:R-:W-:Y:S01]  /*5710*/  VIADD R11, R6, 0xffffffff ;  /* 0xffffffff060b7836 */ /* 0x000fe20000000000 */
[----:B------:R-:W-:Y:S03]  /*5720*/  BSSY B2, `(.L_x_71) ;  /* 0x0000008000027945 */ /* 0x000fe60003800000 */
[----:B------:R-:W-:-:S04]  /*5730*/  IMAD R7, R11, 0x100, R39 ;  /* 0x000001000b077824 */ /* 0x000fc800078e0227 */
[----:B0-----:R-:W-:-:S07]  /*5740*/  IMAD.WIDE R4, R7, 0x4, R4 ;  /* 0x0000000407047825 */ /* 0x001fce00078e0204 */
.L_x_72:
[----:B------:R-:W-:Y:S05]  /*5750*/  YIELD ;  /* 0x0000000000007946 */ /* 0x000fea0003800000 */
[----:B------:R0:W-:Y:S06]  /*5760*/  MEMBAR.SC.CTA ;  /* 0x0000000000007992 */ /* 0x0001ec0000000000 */
[----:B0-----:R-:W2:Y:S02]  /*5770*/  LDG.E.STRONG.SYS R7, desc[UR6][R4.64] ;  /* 0x0000000604077981 */ /* 0x001ea4000c1f5900 */
[----:B--2---:R-:W-:-:S13]  /*5780*/  ISETP.NE.AND P0, PT, R7, RZ, PT ;  /* 0x000000ff0700720c */ /* 0x004fda0003f05270 */
[----:B------:R-:W-:Y:S05]  /*5790*/  @!P0 BRA `(.L_x_72) ;  /* 0xfffffffc00ec8947 */ /* 0x000fea000383ffff */
[----:B------:R-:W-:Y:S05]  /*57a0*/  BSYNC B2 ;  /* 0x0000000000027941 */ /* 0x000fea0003800000 */
.L_x_71:
[----:B------:R-:W-:Y:S01]  /*57b0*/  BSSY.RECONVERGENT B2, `(.L_x_73) ;  /* 0x0000006000027945 */ /* 0x000fe20003800200 */
[C---:B------:R-:W-:Y:S02]  /*57c0*/  ISETP.GT.AND P0, PT, R7.reuse, -0x1, PT ;  /* 0xffffffff0700780c */ /* 0x040fe40003f04270 */
[----:B------:R-:W-:Y:S01]  /*57d0*/  LOP3.LUT R4, R7, 0x3fffffff, RZ, 0xc0, !PT ;  /* 0x3fffffff07047812 */ /* 0x000fe200078ec0ff */
[----:B------:R-:W-:Y:S05]  /*57e0*/  WARPSYNC.EXCLUSIVE R2 ;  /* 0x0000000002007348 */ /* 0x000fea0003a00000 */
[----:B------:R-:W-:-:S05]  /*57f0*/  IMAD.IADD R9, R4, 0x1, R9 ;  /* 0x0000000104097824 */ /* 0x000fca00078e0209 */
[----:B------:R-:W-:-:S07]  /*5800*/  VOTE.ANY R2, PT, P0 ;  /* 0x0000000000027806 */ /* 0x000fce00000e0100 */
[----:B------:R-:W-:Y:S05]  /*5810*/  BSYNC.RECONVERGENT B2 ;  /* 0x0000000000027941 */ /* 0x000fea0003800200 */
.L_x_73:
[----:B------:R-:W-:Y:S01]  /*5820*/  ISETP.GT.U32.AND P1, PT, R6, 0x1, PT ;  /* 0x000000010600780c */ /* 0x000fe20003f24070 */
[----:B------:R-:W-:-:S12]  /*5830*/  IMAD.MOV.U32 R6, RZ, RZ, R11 ;  /* 0x000000ffff067224 */ /* 0x000fd800078e000b */
[----:B------:R-:W-:Y:S05]  /*5840*/  @P0 BRA P1, `(.L_x_74) ;  /* 0xfffffffc00ac0947 */ /* 0x000fea000083ffff */
[----:B------:R-:W-:Y:S05]  /*5850*/  BSYNC B0 ;  /* 0x0000000000007941 */ /* 0x000fea0003800000 */
.L_x_70:
[----:B------:R1:W2:Y:S02]  /*5860*/  LDS.64 R4, [R13+0x7200] ;  /* 0x007200000d047984 */ /* 0x0002a40000000a00 */
.L_x_69:
        /* <DEDUP_REMOVED lines=9> */
.L_x_68:
[----:B------:R-:W-:Y:S05]  /*5900*/  BSYNC B1 ;  /* 0x0000000000017941 */ /* 0x000fea0003800000 */
.L_x_67:
[----:B0-----:R-:W0:Y:S01]  /*5910*/  LDC.64 R8, c[0x0][0x390] ;  /* 0x0000e400ff087b82 */ /* 0x001e220000000a00 */
[----:B-1----:R-:W-:-:S04]  /*5920*/  IMAD.MOV.U32 R5, RZ, RZ, 0x1c80 ;  /* 0x00001c80ff057424 */ /* 0x002fc800078e00ff */
[----:B------:R-:W-:-:S03]  /*5930*/  IMAD R5, R72, R5, 0x1c80 ;  /* 0x00001c8048057424 */ /* 0x000fc600078e0205 */
[----:B------:R-:W1:Y:S01]  /*5940*/  LDC R6, c[0x0][0x3c0] ;  /* 0x0000f000ff067b82 */ /* 0x000e620000000800 */
[----:B0-----:R-:W-:Y:S02]  /*5950*/  ISETP.EQ.U32.AND P1, PT, R8, RZ, PT ;  /* 0x000000ff0800720c */ /* 0x001fe40003f22070 */
[CC--:B-1----:R-:W-:Y:S02]  /*5960*/  ISETP.GE.AND P0, PT, R5.reuse, R6.reuse, PT ;  /* 0x000000060500720c */ /* 0x0c2fe40003f06270 */
[----:B------:R-:W-:Y:S02]  /*5970*/  ISETP.GT.AND P3, PT, R5, R6, PT ;  /* 0x000000060500720c */ /* 0x000fe40003f64270 */
[----:B------:R-:W-:-:S04]  /*5980*/  ISETP.EQ.OR.EX P0, PT, R9, RZ, !P0, P1 ;  /* 0x000000ff0900720c */ /* 0x000fc80004702710 */
[----:B------:R-:W-:-:S13]  /*5990*/  ISETP.GT.U32.OR P0, PT, R39, 0xff, P0 ;  /* 0x000000ff2700780c */ /* 0x000fda0000704470 */
[----:B------:R-:W-:Y:S05]  /*59a0*/  @P0 BRA `(.L_x_75) ;  /* 0x0000000000200947 */ /* 0x000fea0003800000 */
[----:B------:R-:W0:Y:S01]  /*59b0*/  LDS.64 R4, [R13+0x7200] ;  /* 0x007200000d047984 */ /* 0x000e220000000a00 */
[--C-:B------:R-:W-:Y:S02]  /*59c0*/  SHF.R.S32.HI R7, RZ, 0x1f, R52.reuse ;  /* 0x0000001fff077819 */ /* 0x100fe40000011434 */
[C---:B------:R-:W-:Y:S02]  /*59d0*/  LEA R2, P2, R39.reuse, R8, 0x3 ;  /* 0x0000000827027211 */ /* 0x040fe400078418ff */
[----:B0-----:R-:W-:Y:S02]  /*59e0*/  IADD3 R52, P0, P1, R4, R3, R52 ;  /* 0x0000000304347210 */ /* 0x001fe4000791e034 */
[----:B------:R-:W-:Y:S02]  /*59f0*/  SHF.R.S32.HI R4, RZ, 0x1f, R3 ;  /* 0x0000001fff047819 */ /* 0x000fe40000011403 */
[----:B------:R-:W-:Y:S02]  /*5a00*/  LEA.HI.X R3, R39, R9, RZ, 0x3, P2 ;  /* 0x0000000927037211 */ /* 0x000fe400010f1cff */
[----:B------:R-:W-:-:S05]  /*5a10*/  IADD3.X R53, PT, PT, R5, R4, R7, P0, P1 ;  /* 0x0000000405357210 */ /* 0x000fca00007e2407 */
[----:B------:R0:W-:Y:S02]  /*5a20*/  STG.E.64 desc[UR6][R2.64], R52 ;  /* 0x0000003402007986 */ /* 0x0001e4000c101b06 */
.L_x_75:
[----:B------:R-:W-:Y:S05]  /*5a30*/  WARPSYNC.ALL ;  /* 0x0000000000007948 */ /* 0x000fea0003800000 */
[----:B------:R-:W-:Y:S06]  /*5a40*/  BAR.SYNC.DEFER_BLOCKING 0x0 ;  /* 0x0000000000007b1d */ /* 0x000fec0000010000 */
[----:B------:R-:W-:Y:S05]  /*5a50*/  @P3 BRA `(.L_x_76) ;  /* 0x0000000c00503947 */ /* 0x000fea0003800000 */
[----:B------:R-:W0:Y:S01]  /*5a60*/  LDS R9, [R0] ;  /* 0x0000000000097984 */ /* 0x000e220000000800 */
[----:B------:R-:W0:Y:S01]  /*5a70*/  LDCU UR5, c[0x0][0x3c4] ;  /* 0x00007880ff0577ac */ /* 0x000e220008000800 */
[----:B------:R-:W1:Y:S01]  /*5a80*/  LDCU.64 UR8, c[0x0][0x3a0] ;  /* 0x00007400ff0877ac */ /* 0x000e620008000a00 */
[----:B0-----:R-:W-:-:S04]  /*5a90*/  SHF.R.U32.HI R2, RZ, UR5, R9 ;  /* 0x00000005ff027c19 */ /* 0x001fc80008011609 */
[----:B------:R-:W-:-:S05]  /*5aa0*/  LOP3.LUT R2, R2, UR4, RZ, 0x30, !PT ;  /* 0x0000000402027c12 */ /* 0x000fca000f8e30ff */
[----:B------:R-:W-:-:S06]  /*5ab0*/  IMAD R3, R2, 0x8, R73 ;  /* 0x0000000802037824 */ /* 0x000fcc00078e0249 */
[----:B------:R-:W0:Y:S02]  /*5ac0*/  LDS.64 R2, [R3+0x7200] ;  /* 0x0072000003027984 */ /* 0x000e240000000a00 */
[----:B0-----:R-:W-:-:S05]  /*5ad0*/  IADD3 R2, P0, PT, R2, R39, RZ ;  /* 0x0000002702027210 */ /* 0x001fca0007f1e0ff */
[----:B------:R-:W-:Y:S01]  /*5ae0*/  IMAD.X R5, RZ, RZ, R3, P0 ;  /* 0x000000ffff057224 */ /* 0x000fe200000e0603 */
[----:B-1----:R-:W-:-:S04]  /*5af0*/  LEA R4, P0, R2, UR8, 0x2 ;  /* 0x0000000802047c11 */ /* 0x002fc8000f8010ff */
[----:B------:R-:W-:-:S05]  /*5b00*/  LEA.HI.X R5, R2, UR9, R5, 0x2, P0 ;  /* 0x0000000902057c11 */ /* 0x000fca00080f1405 */
[----:B------:R-:W-:Y:S01]  /*5b10*/  STG.E desc[UR6][R4.64], R9 ;  /* 0x0000000904007986 */ /* 0x000fe2000c101906 */
[----:B------:R-:W-:-:S03]  /*5b20*/  NOP ;  /* 0x0000000000007918 */ /* 0x000fc60000000000 */
[----:B------:R-:W0:Y:S02]  /*5b30*/  LDS R11, [R0+0x600] ;  /* 0x00060000000b7984 */ /* 0x000e240000000800 */
[----:B0-----:R-:W-:-:S04]  /*5b40*/  SHF.R.U32.HI R2, RZ, UR5, R11 ;  /* 0x00000005ff027c19 */ /* 0x001fc8000801160b */
[----:B------:R-:W-:-:S05]  /*5b50*/  LOP3.LUT R2, R2, UR4, RZ, 0x30, !PT ;  /* 0x0000000402027c12 */ /* 0x000fca000f8e30ff */
[----:B------:R-:W-:-:S06]  /*5b60*/  IMAD R3, R2, 0x8, R73 ;  /* 0x0000000802037824 */ /* 0x000fcc00078e0249 */
[----:B------:R-:W0:Y:S02]  /*5b70*/  LDS.64 R2, [R3+0x7200] ;  /* 0x0072000003027984 */ /* 0x000e240000000a00 */
[----:B0-----:R-:W-:-:S05]  /*5b80*/  IADD3 R2, P0, PT, R2, R39, RZ ;  /* 0x0000002702027210 */ /* 0x001fca0007f1e0ff */
[----:B------:R-:W-:Y:S01]  /*5b90*/  IMAD.X R7, RZ, RZ, R3, P0 ;  /* 0x000000ffff077224 */ /* 0x000fe200000e0603 */
[----:B------:R-:W-:-:S04]  /*5ba0*/  LEA R6, P0, R2, UR8, 0x2 ;  /* 0x0000000802067c11 */ /* 0x000fc8000f8010ff */
[----:B------:R-:W-:-:S05]  /*5bb0*/  LEA.HI.X R7, R2, UR9, R7, 0x2, P0 ;  /* 0x0000000902077c11 */ /* 0x000fca00080f1407 */
[----:B------:R-:W-:Y:S01]  /*5bc0*/  STG.E desc[UR6][R6.64+0x600], R11 ;  /* 0x0006000b06007986 */ /* 0x000fe2000c101906 */
[----:B------:R-:W-:-:S03]  /*5bd0*/  NOP ;  /* 0x0000000000007918 */ /* 0x000fc60000000000 */
[----:B------:R-:W0:Y:S02]  /*5be0*/  LDS R9, [R0+0xc00] ;  /* 0x000c000000097984 */ /* 0x000e240000000800 */
[----:B0-----:R-:W-:-:S04]  /*5bf0*/  SHF.R.U32.HI R2, RZ, UR5, R9 ;  /* 0x00000005ff027c19 */ /* 0x001fc80008011609 */
[----:B------:R-:W-:-:S05]  /*5c00*/  LOP3.LUT R2, R2, UR4, RZ, 0x30, !PT ;  /* 0x0000000402027c12 */ /* 0x000fca000f8e30ff */
[----:B------:R-:W-:-:S05]  /*5c10*/  IMAD R8, R2, 0x8, R73 ;  /* 0x0000000802087824 */ /* 0x000fca00078e0249 */
        /* <DEDUP_REMOVED lines=182> */
[----:B------:R-:W-:Y:S01]  /*6780*/  NOP ;  /* 0x0000000000007918 */ /* 0x000fe20000000000 */
[----:B------:R-:W-:Y:S05]  /*6790*/  EXIT ;  /* 0x000000000000794d */ /* 0x000fea0003800000 */
.L_x_76:
[----:B0-----:R-:W-:Y:S01]  /*67a0*/  IMAD R3, R72, -0x1c80, R6 ;  /* 0xffffe38048037824 */ /* 0x001fe200078e0206 */
[----:B------:R-:W-:Y:S01]  /*67b0*/  BSSY.RECONVERGENT B0, `(.L_x_77) ;  /* 0x000001c000007945 */ /* 0x000fe20003800200 */
[C---:B------:R-:W-:Y:S02]  /*67c0*/  VIADD R6, R39.reuse, 0x480 ;  /* 0x0000048027067836 */ /* 0x040fe40000000000 */
[C---:B------:R-:W-:Y:S01]  /*67d0*/  VIADD R2, R39.reuse, 0x180 ;  /* 0x0000018027027836 */ /* 0x040fe20000000000 */
[CC--:B------:R-:W-:Y:S01]  /*67e0*/  ISETP.GE.AND P1, PT, R39.reuse, R3.reuse, PT ;  /* 0x000000032700720c */ /* 0x0c0fe20003f26270 */
[C---:B------:R-:W-:Y:S01]  /*67f0*/  VIADD R4, R39.reuse, 0x300 ;  /* 0x0000030027047836 */ /* 0x040fe20000000000 */
[-C--:B------:R-:W-:Y:S01]  /*6800*/  ISETP.GE.AND P4, PT, R6, R3.reuse, PT ;  /* 0x000000030600720c */ /* 0x080fe20003f86270 */
[C---:B------:R-:W-:Y:S01]  /*6810*/  VIADD R6, R39.reuse, 0x900 ;  /* 0x0000090027067836 */ /* 0x040fe20000000000 */
[-C--:B------:R-:W-:Y:S01]  /*6820*/  ISETP.GE.AND P2, PT, R2, R3.reuse, PT ;  /* 0x000000030200720c */ /* 0x080fe20003f46270 */
[C---:B------:R-:W-:Y:S01]  /*6830*/  VIADD R2, R39.reuse, 0x600 ;  /* 0x0000060027027836 */ /* 0x040fe20000000000 */
[-C--:B------:R-:W-:Y:S01]  /*6840*/  ISETP.GE.AND P3, PT, R4, R3.reuse, PT ;  /* 0x000000030400720c */ /* 0x080fe20003f66270 */
[C---:B------:R-:W-:Y:S01]  /*6850*/  VIADD R4, R39.reuse, 0x780 ;  /* 0x0000078027047836 */ /* 0x040fe20000000000 */
[-C--:B------:R-:W-:Y:S01]  /*6860*/  ISETP.GE.AND P0, PT, R6, R3.reuse, PT ;  /* 0x000000030600720c */ /* 0x080fe20003f06270 */
[----:B------:R-:W-:Y:S01]  /*6870*/  VIADD R6, R39, 0xa80 ;  /* 0x00000a8027067836 */ /* 0x000fe20000000000 */
[----:B------:R-:W-:-:S02]  /*6880*/  ISETP.GE.AND P5, PT, R2, R3, PT ;  /* 0x000000030200720c */ /* 0x000fc40003fa6270 */
[----:B------:R-:W-:Y:S01]  /*6890*/  ISETP.GE.AND P6, PT, R4, R3, PT ;  /* 0x000000030400720c */ /* 0x000fe20003fc6270 */
[----:B------:R-:W-:-:S12]  /*68a0*/  @P1 BRA `(.L_x_78) ;  /* 0x0000000000301947 */ /* 0x000fd80003800000 */
[----:B------:R-:W0:Y:S01]  /*68b0*/  LDS R7, [R0] ;  /* 0x0000000000077984 */ /* 0x000e220000000800 */
[----:B------:R-:W0:Y:S01]  /*68c0*/  LDCU UR5, c[0x0][0x3c4] ;  /* 0x00007880ff0577ac */ /* 0x000e220008000800 */
[----:B------:R-:W1:Y:S01]  /*68d0*/  LDCU.64 UR8, c[0x0][0x3a0] ;  /* 0x00007400ff0877ac */ /* 0x000e620008000a00 */
[----:B0-----:R-:W-:-:S04]  /*68e0*/  SHF.R.U32.HI R2, RZ, UR5, R7 ;  /* 0x00000005ff027c19 */ /* 0x001fc80008011607 */
[----:B------:R-:W-:-:S05]  /*68f0*/  LOP3.LUT R2, R2, UR4, RZ, 0x30, !PT ;  /* 0x0000000402027c12 */ /* 0x000fca000f8e30ff */
[----:B------:R-:W-:-:S05]  /*6900*/  IMAD R2, R2, 0x8, R73 ;  /* 0x0000000802027824 */ /* 0x000fca00078e0249 */
[----:B------:R-:W0:Y:S02]  /*6910*/  LDS.64 R4, [R2+0x7200] ;  /* 0x0072000002047984 */ /* 0x000e240000000a00 */
[----:B0-----:R-:W-:-:S05]  /*6920*/  IADD3 R8, P1, PT, R4, R39, RZ ;  /* 0x0000002704087210 */ /* 0x001fca0007f3e0ff */
[----:B------:R-:W-:Y:S01]  /*6930*/  IMAD.X R5, RZ, RZ, R5, P1 ;  /* 0x000000ffff057224 */ /* 0x000fe200008e0605 */
[----:B-1----:R-:W-:-:S04]  /*6940*/  LEA R4, P1, R8, UR8, 0x2 ;  /* 0x0000000808047c11 */ /* 0x002fc8000f8210ff */
[----:B------:R-:W-:-:S05]  /*6950*/  LEA.HI.X R5, R8, UR9, R5, 0x2, P1 ;  /* 0x0000000908057c11 */ /* 0x000fca00088f1405 */
[----:B------:R0:W-:Y:S04]  /*6960*/  STG.E desc[UR6][R4.64], R7 ;  /* 0x0000000704007986 */ /* 0x0001e8000c101906 */
.L_x_78:
[----:B------:R-:W-:Y:S05]  /*6970*/  BSYNC.RECONVERGENT B0 ;  /* 0x0000000000007941 */ /* 0x000fea0003800200 */
.L_x_77:
[----:B------:R-:W-:Y:S01]  /*6980*/  NOP ;  /* 0x0000000000007918 */ /* 0x000fe20000000000 */
[----:B------:R-:W-:Y:S01]  /*6990*/  BSSY.RECONVERGENT B0, `(.L_x_79) ;  /* 0x0000010000007945 */ /* 0x000fe20003800200 */
[----:B------:R-:W-:Y:S02]  /*69a0*/  ISETP.GE.AND P1, PT, R6, R3, PT ;  /* 0x000000030600720c */ /* 0x000fe40003f26270 */
[----:B------:R-:W-:Y:S01]  /*69b0*/  LOP3.LUT R6, R39, 0xc00, RZ, 0xfc, !PT ;  /* 0x00000c0027067812 */ /* 0x000fe200078efcff */
[----:B------:R-:W-:Y:S10]  /*69c0*/  @P2 BRA `(.L_x_80) ;  /* 0x0000000000302947 */ /* 0x000ff40003800000 */
[----:B0-----:R-:W0:Y:S01]  /*69d0*/  LDS R7, [R0+0x600] ;  /* 0x0006000000077984 */ /* 0x001e220000000800 */
        /* <DEDUP_REMOVED lines=11> */
.L_x_80:
[----:B------:R-:W-:Y:S05]  /*6a90*/  BSYNC.RECONVERGENT B0 ;  /* 0x0000000000007941 */ /* 0x000fea0003800200 */
.L_x_79:
[----:B------:R-:W-:Y:S01]  /*6aa0*/  NOP ;  /* 0x0000000000007918 */ /* 0x000fe20000000000 */
[----:B------:R-:W-:Y:S01]  /*6ab0*/  BSSY.RECONVERGENT B0, `(.L_x_81) ;  /* 0x0000010000007945 */ /* 0x000fe20003800200 */
[----:B------:R-:W-:Y:S01]  /*6ac0*/  ISETP.GE.AND P2, PT, R6, R3, PT ;  /* 0x000000030600720c */ /* 0x000fe20003f46270 */
[----:B------:R-:W-:Y:S02]  /*6ad0*/  VIADD R6, R39, 0xd80 ;  /* 0x00000d8027067836 */ /* 0x000fe40000000000 */
[----:B------:R-:W-:Y:S10]  /*6ae0*/  @P3 BRA `(.L_x_82) ;  /* 0x0000000000303947 */ /* 0x000ff40003800000 */
[----:B01----:R-:W0:Y:S01]  /*6af0*/  LDS R7, [R0+0xc00] ;  /* 0x000c000000077984 */ /* 0x003e220000000800 */
        /* <DEDUP_REMOVED lines=11> */
.L_x_82:
[----:B------:R-:W-:Y:S05]  /*6bb0*/  BSYNC.RECONVERGENT B0 ;  /* 0x0000000000007941 */ /* 0x000fea0003800200 */
.L_x_81:
[----:B------:R-:W-:Y:S01]  /*6bc0*/  NOP ;  /* 0x0000000000007918 */ /* 0x000fe20000000000 */
[----:B------:R-:W-:Y:S01]  /*6bd0*/  BSSY.RECONVERGENT B0, `(.L_x_83) ;  /* 0x0000010000007945 */ /* 0x000fe20003800200 */
[----:B------:R-:W-:Y:S01]  /*6be0*/  ISETP.GE.AND P3, PT, R6, R3, PT ;  /* 0x000000030600720c */ /* 0x000fe20003f66270 */
[----:B------:R-:W-:Y:S02]  /*6bf0*/  VIADD R6, R39, 0xf00 ;  /* 0x00000f0027067836 */ /* 0x000fe40000000000 */
[----:B------:R-:W-:Y:S10]  /*6c00*/  @P4 BRA `(.L_x_84) ;  /* 0x0000000000304947 */ /* 0x000ff40003800000 */
[----:B012---:R-:W0:Y:S01]  /*6c10*/  LDS R7, [R0+0x1200] ;  /* 0x0012000000077984 */ /* 0x007e220000000800 */
        /* <DEDUP_REMOVED lines=11> */
.L_x_84:
[----:B------:R-:W-:Y:S05]  /*6cd0*/  BSYNC.RECONVERGENT B0 ;  /* 0x0000000000007941 */ /* 0x000fea0003800200 */
.L_x_83:
[----:B------:R-:W-:Y:S01]  /*6ce0*/  NOP ;  /* 0x0000000000007918 */ /* 0x000fe20000000000 */
[----:B------:R-:W-:Y:S01]  /*6cf0*/  BSSY.RECONVERGENT B0, `(.L_x_85) ;  /* 0x0000010000007945 */ /* 0x000fe20003800200 */
[----:B------:R-:W-:Y:S01]  /*6d00*/  ISETP.GE.AND P4, PT, R6, R3, PT ;  /* 0x000000030600720c */ /* 0x000fe20003f86270 */
[----:B------:R-:W-:Y:S02]  /*6d10*/  VIADD R6, R39, 0x1080 ;  /* 0x0000108027067836 */ /* 0x000fe40000000000 */
[----:B------:R-:W-:Y:S10]  /*6d20*/  @P5 BRA `(.L_x_86) ;  /* 0x0000000000305947 */ /* 0x000ff40003800000 */
[----:B0123--:R-:W0:Y:S01]  /*6d30*/  LDS R7, [R0+0x1800] ;  /* 0x0018000000077984 */ /* 0x00fe220000000800 */
        /* <DEDUP_REMOVED lines=11> */
.L_x_86:
[----:B------:R-:W-:Y:S05]  /*6df0*/  BSYNC.RECONVERGENT B0 ;  /* 0x0000000000007941 */ /* 0x000fea0003800200 */
.L_x_85:
[----:B------:R-:W-:Y:S01]  /*6e00*/  NOP ;  /* 0x0000000000007918 */ /* 0x000fe20000000000 */
[----:B------:R-:W-:Y:S01]  /*6e10*/  BSSY.RECONVERGENT B0, `(.L_x_87) ;  /* 0x0000010000007945 */ /* 0x000fe20003800200 */
[----:B------:R-:W-:Y:S01]  /*6e20*/  ISETP.GE.AND P5, PT, R6, R3, PT ;  /* 0x000000030600720c */ /* 0x000fe20003fa6270 */
[----:B------:R-:W-:Y:S02]  /*6e30*/  VIADD R6, R39, 0x1200 ;  /* 0x0000120027067836 */ /* 0x000fe40000000000 */
[----:B------:R-:W-:Y:S10]  /*6e40*/  @P6 BRA `(.L_x_88) ;  /* 0x0000000000306947 */ /* 0x000ff40003800000 */
[----:B01234-:R-:W0:Y:S01]  /*6e50*/  LDS R7, [R0+0x1e00] ;  /* 0x001e000000077984 */ /* 0x01fe220000000800 */
        /* <DEDUP_REMOVED lines=11> */
.L_x_88:
[----:B------:R-:W-:Y:S05]  /*6f10*/  BSYNC.RECONVERGENT B0 ;  /* 0x0000000000007941 */ /* 0x000fea0003800200 */
.L_x_87:
        /* <DEDUP_REMOVED lines=17> */
.L_x_90:
[----:B------:R-:W-:Y:S05]  /*7030*/  BSYNC.RECONVERGENT B0 ;  /* 0x0000000000007941 */ /* 0x000fea0003800200 */
.L_x_89:
        /* <DEDUP_REMOVED lines=17> */
.L_x_92:
[----:B------:R-:W-:Y:S05]  /*7150*/  BSYNC.RECONVERGENT B0 ;  /* 0x0000000000007941 */ /* 0x000fea0003800200 */
.L_x_91:
        /* <DEDUP_REMOVED lines=17> */
.L_x_94:
[----:B------:R-:W-:Y:S05]  /*7270*/  BSYNC.RECONVERGENT B0 ;  /* 0x0000000000007941 */ /* 0x000fea0003800200 */
.L_x_93:
[----:B------:R-:W-:Y:S01]  /*7280*/  NOP ;  /* 0x0000000000007918 */ /* 0x000fe20000000000 */
[----:B------:R-:W-:Y:S01]  /*7290*/  BSSY.RECONVERGENT B0, `(.L_x_95) ;  /* 0x0000010000007945 */ /* 0x000fe20003800200 */
[----:B------:R-:W-:Y:S02]  /*72a0*/  ISETP.GE.AND P2, PT, R6, R3, PT ;  /* 0x000000030600720c */ /* 0x000fe40003f46270 */
[----:B------:R-:W-:Y:S01]  /*72b0*/  LOP3.LUT R6, R39, 0x1800, RZ, 0xfc, !PT ;  /* 0x0000180027067812 */ /* 0x000fe200078efcff */
        /* <DEDUP_REMOVED lines=13> */
.L_x_96:
[----:B------:R-:W-:Y:S05]  /*7390*/  BSYNC.RECONVERGENT B0 ;  /* 0x0000000000007941 */ /* 0x000fea0003800200 */
.L_x_95:
        /* <DEDUP_REMOVED lines=17> */
.L_x_98:
[----:B------:R-:W-:Y:S05]  /*74b0*/  BSYNC.RECONVERGENT B0 ;  /* 0x0000000000007941 */ /* 0x000fea0003800200 */
.L_x_97:
[----:B------:R-:W-:Y:S01]  /*74c0*/  NOP ;  /* 0x0000000000007918 */ /* 0x000fe20000000000 */
[----:B------:R-:W-:Y:S01]  /*74d0*/  BSSY.RECONVERGENT B0, `(.L_x_99) ;  /* 0x000000f000007945 */ /* 0x000fe20003800200 */
[----:B------:R-:W-:-:S03]  /*74e0*/  ISETP.GE.AND P4, PT, R6, R3, PT ;  /* 0x000000030600720c */ /* 0x000fc60003f86270 */
        /* <DEDUP_REMOVED lines=13> */
.L_x_100:
[----:B------:R-:W-:Y:S05]  /*75c0*/  BSYNC.RECONVERGENT B0 ;  /* 0x0000000000007941 */ /* 0x000fea0003800200 */
.L_x_99:
[----:B------:R-:W-:Y:S01]  /*75d0*/  NOP ;  /* 0x0000000000007918 */ /* 0x000fe20000000000 */
[----:B------:R-:W-:Y:S04]  /*75e0*/  BSSY.RECONVERGENT B0, `(.L_x_101) ;  /* 0x000000e000007945 */ /* 0x000fe80003800200 */
[----:B------:R-:W-:Y:S05]  /*75f0*/  @P6 BRA `(.L_x_102) ;  /* 0x0000000000306947 */ /* 0x000fea0003800000 */
        /* <DEDUP_REMOVED lines=12> */
.L_x_102:
[----:B------:R-:W-:Y:S05]  /*76c0*/  BSYNC.RECONVERGENT B0 ;  /* 0x0000000000007941 */ /* 0x000fea0003800200 */
.L_x_101:
        /* <DEDUP_REMOVED lines=15> */
.L_x_104:
[----:B------:R-:W-:Y:S05]  /*77c0*/  BSYNC.RECONVERGENT B0 ;  /* 0x0000000000007941 */ /* 0x000fea0003800200 */
.L_x_103:
        /* <DEDUP_REMOVED lines=15> */
.L_x_106:
[----:B------:R-:W-:Y:S05]  /*78c0*/  BSYNC.RECONVERGENT B0 ;  /* 0x0000000000007941 */ /* 0x000fea0003800200 */
.L_x_105:
        /* <DEDUP_REMOVED lines=15> */
.L_x_108:
[----:B------:R-:W-:Y:S05]  /*79c0*/  BSYNC.RECONVERGENT B0 ;  /* 0x0000000000007941 */ /* 0x000fea0003800200 */
.L_x_107:
        /* <DEDUP_REMOVED lines=15> */
.L_x_110:
[----:B------:R-:W-:Y:S05]  /*7ac0*/  BSYNC.RECONVERGENT B0 ;  /* 0x0000000000007941 */ /* 0x000fea0003800200 */
.L_x_109:
        /* <DEDUP_REMOVED lines=15> */
.L_x_112:
[----:B------:R-:W-:Y:S05]  /*7bc0*/  BSYNC.RECONVERGENT B0 ;  /* 0x0000000000007941 */ /* 0x000fea0003800200 */
.L_x_111:
[----:B------:R-:W-:Y:S01]  /*7bd0*/  NOP ;  /* 0x0000000000007918 */ /* 0x000fe20000000000 */
[----:B01234-:R-:W0:Y:S01]  /*7be0*/  LDS R7, [R0+0x6c00] ;  /* 0x006c000000077984 */ /* 0x01fe220000000800 */
[----:B------:R-:W0:Y:S02]  /*7bf0*/  LDCU UR5, c[0x0][0x3c4] ;  /* 0x00007880ff0577ac */ /* 0x000e240008000800 */
[----:B0-----:R-:W-:-:S04]  /*7c00*/  SHF.R.U32.HI R2, RZ, UR5, R7 ;  /* 0x00000005ff027c19 */ /* 0x001fc80008011607 */
[----:B------:R-:W-:-:S05]  /*7c10*/  LOP3.LUT R2, R2, UR4, RZ, 0x30, !PT ;  /* 0x0000000402027c12 */ /* 0x000fca000f8e30ff */
[----:B------:R-:W-:Y:S02]  /*7c20*/  IMAD R4, R2, 0x8, R73 ;  /* 0x0000000802047824 */ /* 0x000fe400078e0249 */
[----:B------:R-:W-:-:S04]  /*7c30*/  VIADD R2, R39, 0x1b00 ;  /* 0x00001b0027027836 */ /* 0x000fc80000000000 */
[----:B------:R-:W0:Y:S01]  /*7c40*/  LDS.64 R4, [R4+0x7200] ;  /* 0x0072000004047984 */ /* 0x000e220000000a00 */
[----:B------:R-:W-:-:S13]  /*7c50*/  ISETP.GE.AND P0, PT, R2, R3, PT ;  /* 0x000000030200720c */ /* 0x000fda0003f06270 */
[----:B------:R-:W1:Y:S01]  /*7c60*/  @!P0 LDC.64 R2, c[0x0][0x3a0] ;  /* 0x0000e800ff028b82 */ /* 0x000e620000000a00 */
[----:B0-----:R-:W-:-:S05]  /*7c70*/  IADD3 R38, P1, PT, R4, R39, RZ ;  /* 0x0000002704267210 */ /* 0x001fca0007f3e0ff */
[----:B------:R-:W-:Y:S01]  /*7c80*/  IMAD.X R5, RZ, RZ, R5, P1 ;  /* 0x000000ffff057224 */ /* 0x000fe200008e0605 */
[----:B-1----:R-:W-:-:S04]  /*7c90*/  @!P0 LEA R2, P1, R38, R2, 0x2 ;  /* 0x0000000226028211 */ /* 0x002fc800078210ff */
[----:B------:R-:W-:-:S05]  /*7ca0*/  @!P0 LEA.HI.X R3, R38, R3, R5, 0x2, P1 ;  /* 0x0000000326038211 */ /* 0x000fca00008f1405 */
[----:B------:R-:W-:Y:S01]  /*7cb0*/  @!P0 STG.E desc[UR6][R2.64+0x6c00], R7 ;  /* 0x006c000702008986 */ /* 0x000fe2000c101906 */
[----:B------:R-:W-:Y:S01]  /*7cc0*/  NOP ;  /* 0x0000000000007918 */ /* 0x000fe20000000000 */
[----:B------:R-:W-:Y:S05]  /*7cd0*/  EXIT ;  /* 0x000000000000794d */ /* 0x000fea0003800000 */
.L_x_26:
[----:B------:R-:W-:Y:S02]  /*7ce0*/  IMAD.MOV.U32 R0, RZ, RZ, 0x1 ;  /* 0x00000001ff007424 */ /* 0x000fe400078e00ff */
[----:B------:R-:W-:Y:S02]  /*7cf0*/  IMAD.MOV.U32 R77, RZ, RZ, R2 ;  /* 0x000000ffff4d7224 */ /* 0x000fe400078e0002 */
[----:B------:R-:W-:Y:S02]  /*7d00*/  IMAD.MOV.U32 R75, RZ, RZ, RZ ;  /* 0x000000ffff4b7224 */ /* 0x000fe400078e00ff */
[----:B------:R-:W-:-:S07]  /*7d10*/  IMAD.MOV.U32 R76, RZ, RZ, -0x1 ;  /* 0xffffffffff4c7424 */ /* 0x000fce00078e00ff */
[----:B------:R-:W-:Y:S05]  /*7d20*/  WARPSYNC.COLLECTIVE R76, `(.L_x_113) ;  /* 0x000000004c087348 */ /* 0x000fea0003c00000 */
[----:B------:R0:W1:Y:S02]  /*7d30*/  SHFL.UP P0, R0, R77, R0, R75 ;  /* 0x040000004d007389 */ /* 0x000064000000004b */
[----:B01----:R-:W-:Y:S05]  /*7d40*/  ENDCOLLECTIVE ;  /* 0x000000000000791b */ /* 0x003fea0003800000 */
.L_x_113:
[----:B------:R-:W-:Y:S02]  /*7d50*/  IMAD.MOV.U32 R77, RZ, RZ, R0 ;  /* 0x000000ffff4d7224 */ /* 0x000fe400078e0000 */
[----:B------:R-:W-:Y:S02]  /*7d60*/  IMAD.MOV.U32 R0, RZ, RZ, 0x2 ;  /* 0x00000002ff007424 */ /* 0x000fe400078e00ff */
[----:B------:R-:W-:-:S07]  /*7d70*/  @P0 IMAD.IADD R77, R2, 0x1, R77 ;  /* 0x00000001024d0824 */ /* 0x000fce00078e024d */
[----:B------:R-:W-:Y:S05]  /*7d80*/  WARPSYNC.COLLECTIVE R76, `(.L_x_114) ;  /* 0x000000004c087348 */ /* 0x000fea0003c00000 */
[----:B------:R0:W1:Y:S02]  /*7d90*/  SHFL.UP P0, R0, R77, R0, R75 ;  /* 0x040000004d007389 */ /* 0x000064000000004b */
[----:B01----:R-:W-:Y:S05]  /*7da0*/  ENDCOLLECTIVE ;  /* 0x000000000000791b */ /* 0x003fea0003800000 */
.L_x_114:
[----:B------:R-:W-:Y:S02]  /*7db0*/  IMAD.MOV.U32 R74, RZ, RZ, R0 ;  /* 0x000000ffff4a7224 */ /* 0x000fe400078e0000 */
[----:B------:R-:W-:Y:S02]  /*7dc0*/  IMAD.MOV.U32 R0, RZ, RZ, 0x4 ;  /* 0x00000004ff007424 */ /* 0x000fe400078e00ff */
[----:B------:R-:W-:-:S04]  /*7dd0*/  @P0 IMAD.IADD R74, R77, 0x1, R74 ;  /* 0x000000014d4a0824 */ /* 0x000fc800078e024a */
[----:B------:R-:W-:-:S07]  /*7de0*/  IMAD.MOV.U32 R77, RZ, RZ, R74 ;  /* 0x000000ffff4d7224 */ /* 0x000fce00078e004a */
[----:B------:R-:W-:Y:S05]  /*7df0*/  WARPSYNC.COLLECTIVE R76, `(.L_x_115) ;  /* 0x000000004c087348 */ /* 0x000fea0003c00000 */
[----:B------:R0:W1:Y:S02]  /*7e00*/  SHFL.UP P0, R0, R77, R0, R75 ;  /* 0x040000004d007389 */ /* 0x000064000000004b */
[----:B01----:R-:W-:Y:S05]  /*7e10*/  ENDCOLLECTIVE ;  /* 0x000000000000791b */ /* 0x003fea0003800000 */
.L_x_115:
[----:B------:R-:W-:Y:S02]  /*7e20*/  IMAD.MOV.U32 R77, RZ, RZ, R0 ;  /* 0x000000ffff4d7224 */ /* 0x000fe400078e0000 */
[----:B------:R-:W-:Y:S02]  /*7e30*/  IMAD.MOV.U32 R0, RZ, RZ, 0x8 ;  /* 0x00000008ff007424 */ /* 0x000fe400078e00ff */
[----:B------:R-:W-:-:S07]  /*7e40*/  @P0 IMAD.IADD R77, R74, 0x1, R77 ;  /* 0x000000014a4d0824 */ /* 0x000fce00078e024d */
[----:B------:R-:W-:Y:S05]  /*7e50*/  WARPSYNC.COLLECTIVE R76, `(.L_x_116) ;  /* 0x000000004c087348 */ /* 0x000fea0003c00000 */
[----:B------:R0:W1:Y:S02]  /*7e60*/  SHFL.UP P0, R0, R77, R0, R75 ;  /* 0x040000004d007389 */ /* 0x000064000000004b */
[----:B01----:R-:W-:Y:S05]  /*7e70*/  ENDCOLLECTIVE ;  /* 0x000000000000791b */ /* 0x003fea0003800000 */
.L_x_116:
[----:B------:R-:W-:Y:S02]  /*7e80*/  IMAD.MOV.U32 R74, RZ, RZ, R0 ;  /* 0x000000ffff4a7224 */ /* 0x000fe400078e0000 */
[----:B------:R-:W-:Y:S02]  /*7e90*/  IMAD.MOV.U32 R0, RZ, RZ, 0x10 ;  /* 0x00000010ff007424 */ /* 0x000fe400078e00ff */
[----:B------:R-:W-:-:S04]  /*7ea0*/  @P0 IMAD.IADD R74, R77, 0x1, R74 ;  /* 0x000000014d4a0824 */ /* 0x000fc800078e024a */
[----:B------:R-:W-:-:S07]  /*7eb0*/  IMAD.MOV.U32 R77, RZ, RZ, R74 ;  /* 0x000000ffff4d7224 */ /* 0x000fce00078e004a */
[----:B------:R-:W-:Y:S05]  /*7ec0*/  WARPSYNC.COLLECTIVE R76, `(.L_x_117) ;  /* 0x000000004c087348 */ /* 0x000fea0003c00000 */
[----:B------:R0:W1:Y:S02]  /*7ed0*/  SHFL.UP P0, R0, R77, R0, R75 ;  /* 0x040000004d007389 */ /* 0x000064000000004b */
[----:B01----:R-:W-:Y:S05]  /*7ee0*/  ENDCOLLECTIVE ;  /* 0x000000000000791b */ /* 0x003fea0003800000 */
.L_x_117:
[----:B------:R-:W-:Y:S05]  /*7ef0*/  BRA `(.L_x_118) ;  /* 0xffffffa4001c7947 */ /* 0x000fea000383ffff */
.L_x_119:
[----:B------:R-:W-:-:S00]  /*7f00*/  BRA `(.L_x_119) ;  /* 0xfffffffc00fc7947 */ /* 0x000fc0000383ffff */
[----:B------:R-:W-:-:S00]  /*7f10*/  NOP ;  /* 0x0000000000007918 */ /* 0x000fc00000000000 */
        /* <DEDUP_REMOVED lines=14> */
.L_x_231:


//--------------------- .text._ZN3cub18CUB_300001_SM_10006detail10radix_sort33DeviceRadixSortExclusiveSumKernelINS1_5radix10policy_hubIjNS0_8NullTypeEyE10Policy1000EyEEvPT0_ --------------------------
	.section	.text._ZN3cub18CUB_300001_SM_10006detail10radix_sort33DeviceRadixSortExclusiveSumKernelINS1_5radix10policy_hubIjNS0_8NullTypeEyE10Policy1000EyEEvPT0_,"ax",@progbits
	.align	128
        .global         _ZN3cub18CUB_300001_SM_10006detail10radix_sort33DeviceRadixSortExclusiveSumKernelINS1_5radix10policy_hubIjNS0_8NullTypeEyE10Policy1000EyEEvPT0_
        .type           _ZN3cub18CUB_300001_SM_10006detail10radix_sort33DeviceRadixSortExclusiveSumKernelINS1_5radix10policy_hubIjNS0_8NullTypeEyE10Policy1000EyEEvPT0_,@function
        .size           _ZN3cub18CUB_300001_SM_10006detail10radix_sort33DeviceRadixSortExclusiveSumKernelINS1_5radix10policy_hubIjNS0_8NullTypeEyE10Policy1000EyEEvPT0_,(.L_x_232 - _ZN3cub18CUB_300001_SM_10006detail10radix_sort33DeviceRadixSortExclusiveSumKernelINS1_5radix10policy_hubIjNS0_8NullTypeEyE10Policy1000EyEEvPT0_)
        .other          _ZN3cub18CUB_300001_SM_10006detail10radix_sort33DeviceRadixSortExclusiveSumKernelINS1_5radix10policy_hubIjNS0_8NullTypeEyE10Policy1000EyEEvPT0_,@"STO_CUDA_ENTRY STV_DEFAULT"
_ZN3cub18CUB_300001_SM_10006detail10radix_sort33DeviceRadixSortExclusiveSumKernelINS1_5radix10policy_hubIjNS0_8NullTypeEyE10Policy1000EyEEvPT0_:
.text._ZN3cub18CUB_300001_SM_10006detail10radix_sort33DeviceRadixSortExclusiveSumKernelINS1_5radix10policy_hubIjNS0_8NullTypeEyE10Policy1000EyEEvPT0_:
[----:B------:R-:W-:Y:S01]  /*0000*/  LDC R1, c[0x0][0x37c] ;  /* 0x0000df00ff017b82 */ /* 0x000fe20000000800 */
[----:B------:R-:W0:Y:S07]  /*0010*/  S2R R18, SR_TID.X ;  /* 0x0000000000127919 */ /* 0x000e2e0000002100 */
[----:B------:R-:W1:Y:S01]  /*0020*/  LDC.64 R16, c[0x0][0x380] ;  /* 0x0000e000ff107b82 */ /* 0x000e620000000a00 */
[----:B------:R-:W2:Y:S01]  /*0030*/  LDCU.64 UR4, c[0x0][0x358] ;  /* 0x00006b00ff0477ac */ /* 0x000ea20008000a00 */
[----:B------:R-:W3:Y:S01]  /*0040*/  S2R R5, SR_CTAID.X ;  /* 0x0000000000057919 */ /* 0x000ee20000002500 */
[----:B0-----:R-:W-:Y:S01]  /*0050*/  ISETP.GT.U32.AND P1, PT, R18, 0xff, PT ;  /* 0x000000ff1200780c */ /* 0x001fe20003f24070 */
[----:B---3--:R-:W-:-:S04]  /*0060*/  IMAD R5, R5, 0x100, R18 ;  /* 0x0000010005057824 */ /* 0x008fc800078e0212 */
[----:B-1----:R-:W-:-:S08]  /*0070*/  IMAD.WIDE R16, R5, 0x8, R16 ;  /* 0x0000000805107825 */ /* 0x002fd000078e0210 */
[----:B--2---:R-:W2:Y:S01]  /*0080*/  @!P1 LDG.E.64 R2, desc[UR4][R16.64] ;  /* 0x0000000410029981 */ /* 0x004ea2000c1e1b00 */
[----:B------:R-:W-:Y:S02]  /*0090*/  MOV R0, 0x400 ;  /* 0x0000040000007802 */ /* 0x000fe40000000f00 */
[C---:B------:R-:W-:Y:S01]  /*00a0*/  ISETP.GT.U32.AND P0, PT, R18.reuse, 0x1f, PT ;  /* 0x0000001f1200780c */ /* 0x040fe20003f04070 */
[----:B------:R-:W0:Y:S02]  /*00b0*/  S2R R5, SR_CgaCtaId ;  /* 0x0000000000057919 */ /* 0x000e240000008800 */
[----:B0-----:R-:W-:Y:S02]  /*00c0*/  LEA R5, R5, R0, 0x18 ;  /* 0x0000000005057211 */ /* 0x001fe400078ec0ff */
[----:B------:R-:W-:-:S05]  /*00d0*/  LEA.HI R0, R18, R18, RZ, 0x1d ;  /* 0x0000001212007211 */ /* 0x000fca00078fe8ff */
[----:B------:R-:W-:-:S05]  /*00e0*/  IMAD R0, R0, 0x8, R5 ;  /* 0x0000000800007824 */ /* 0x000fca00078e0205 */
[----:B--2---:R0:W-:Y:S01]  /*00f0*/  STS.64 [R0+0x10], R2 ;  /* 0x0000100200007388 */ /* 0x0041e20000000a00 */
[----:B------:R-:W-:Y:S06]  /*0100*/  BAR.SYNC.DEFER_BLOCKING 0x0 ;  /* 0x0000000000007b1d */ /* 0x000fec0000010000 */
[----:B------:R-:W-:Y:S05]  /*0110*/  @P0 BRA `(.L_x_120) ;  /* 0x0000000400240947 */ /* 0x000fea0003800000 */
[----:B------:R-:W-:Y:S01]  /*0120*/  IMAD R18, R18, 0x48, R5 ;  /* 0x0000004812127824 */ /* 0x000fe200078e0205 */
[----:B------:R-:W-:-:S04]  /*0130*/  UMOV UR6, 0xffffffff ;  /* 0xffffffff00067882 */ /* 0x000fc80000000000 */
[----:B------:R-:W-:Y:S04]  /*0140*/  LDS.64 R14, [R18+0x10] ;  /* 0x00001000120e7984 */ /* 0x000fe80000000a00 */
[----:B------:R-:W-:Y:S04]  /*0150*/  LDS.64 R12, [R18+0x18] ;  /* 0x00001800120c7984 */ /* 0x000fe80000000a00 */
[----:B------:R-:W1:Y:S04]  /*0160*/  LDS.64 R10, [R18+0x20] ;  /* 0x00002000120a7984 */ /* 0x000e680000000a00 */
[----:B------:R-:W-:Y:S04]  /*0170*/  LDS.64 R8, [R18+0x28] ;  /* 0x0000280012087984 */ /* 0x000fe80000000a00 */
[----:B------:R-:W2:Y:S04]  /*0180*/  LDS.64 R6, [R18+0x30] ;  /* 0x0000300012067984 */ /* 0x000ea80000000a00 */
[----:B------:R-:W-:Y:S04]  /*0190*/  LDS.64 R4, [R18+0x38] ;  /* 0x0000380012047984 */ /* 0x000fe80000000a00 */
[----:B0-----:R-:W0:Y:S04]  /*01a0*/  LDS.64 R2, [R18+0x40] ;  /* 0x0000400012027984 */ /* 0x001e280000000a00 */
[----:B------:R-:W3:Y:S01]  /*01b0*/  LDS.64 R20, [R18+0x48] ;  /* 0x0000480012147984 */ /* 0x000ee20000000a00 */
[----:B-1----:R-:W-:-:S04]  /*01c0*/  IADD3 R19, P3, P4, R10, R12, R14 ;  /* 0x0000000c0a137210 */ /* 0x002fc80007c7e00e */
[----:B------:R-:W-:Y:S02]  /*01d0*/  IADD3.X R23, PT, PT, R11, R13, R15, P3, P4 ;  /* 0x0000000d0b177210 */ /* 0x000fe40001fe840f */
[----:B--2---:R-:W-:-:S04]  /*01e0*/  IADD3 R19, P0, P2, R6, R19, R8 ;  /* 0x0000001306137210 */ /* 0x004fc80007a1e008 */
[----:B------:R-:W-:Y:S02]  /*01f0*/  IADD3.X R23, PT, PT, R7, R23, R9, P0, P2 ;  /* 0x0000001707177210 */ /* 0x000fe400007e4409 */
[----:B0-----:R-:W-:-:S04]  /*0200*/  IADD3 R19, P3, P4, R2, R19, R4 ;  /* 0x0000001302137210 */ /* 0x001fc80007c7e004 */
[----:B---3--:R-:W-:Y:S02]  /*0210*/  IADD3 R20, P0, PT, R20, R19, RZ ;  /* 0x0000001314147210 */ /* 0x008fe40007f1e0ff */
[----:B------:R-:W-:-:S05]  /*0220*/  IADD3.X R19, PT, PT, R3, R23, R5, P3, P4 ;  /* 0x0000001703137210 */ /* 0x000fca0001fe8405 */
[----:B------:R-:W-:Y:S01]  /*0230*/  IMAD.X R19, R21, 0x1, R19, P0 ;  /* 0x0000000115137824 */ /* 0x000fe200000e0613 */
[----:B------:R-:W-:Y:S06]  /*0240*/  BRA.DIV UR6, `(.L_x_121) ;  /* 0x0000000206f07947 */ /* 0x000fec000b800000 */
[----:B------:R-:W0:Y:S04]  /*0250*/  SHFL.UP PT, R27, R20, 0x1, RZ ;  /* 0x04200000141b7989 */ /* 0x000e2800000e00ff */
[----:B------:R-:W1:Y:S01]  /*0260*/  SHFL.UP P0, R25, R19, 0x1, RZ ;  /* 0x0420000013197989 */ /* 0x000e6200000000ff */
[----:B0-----:R-:W-:-:S04]  /*0270*/  IADD3 R22, P2, PT, R27, R20, RZ ;  /* 0x000000141b167210 */ /* 0x001fc80007f5e0ff */
[----:B-1----:R-:W-:Y:S01]  /*0280*/  SEL R27, R22, R27, P0 ;  /* 0x0000001b161b7207 */ /* 0x002fe20000000000 */
[----:B------:R-:W-:-:S04]  /*0290*/  IMAD.X R26, R25, 0x1, R19, P2 ;  /* 0x00000001191a7824 */ /* 0x000fc800010e0613 */
[----:B------:R-:W0:Y:S01]  /*02a0*/  SHFL.UP PT, R28, R27, 0x2, RZ ;  /* 0x044000001b1c7989 */ /* 0x000e2200000e00ff */
[----:B------:R-:W-:-:S05]  /*02b0*/  SEL R26, R26, R25, P0 ;  /* 0x000000191a1a7207 */ /* 0x000fca0000000000 */
[----:B------:R-:W1:Y:S01]  /*02c0*/  SHFL.UP P0, R25, R26, 0x2, RZ ;  /* 0x044000001a197989 */ /* 0x000e6200000000ff */
[----:B0-----:R-:W-:-:S05]  /*02d0*/  IADD3 R21, P2, PT, R28, R27, RZ ;  /* 0x0000001b1c157210 */ /* 0x001fca0007f5e0ff */
[----:B-1----:R-:W-:Y:S01]  /*02e0*/  IMAD.X R22, R25, 0x1, R26, P2 ;  /* 0x0000000119167824 */ /* 0x002fe200010e061a */
[----:B------:R-:W-:-:S04]  /*02f0*/  SEL R28, R21, R28, P0 ;  /* 0x0000001c151c7207 */ /* 0x000fc80000000000 */
[----:B------:R-:W-:Y:S01]  /*0300*/  SEL R29, R22, R25, P0 ;  /* 0x00000019161d7207 */ /* 0x000fe20000000000 */
        /* <DEDUP_REMOVED lines=12> */
[----:B------:R0:W1:Y:S04]  /*03d0*/  SHFL.UP PT, R28, R27, 0x10, RZ ;  /* 0x060000001b1c7989 */ /* 0x00006800000e00ff */
[----:B------:R0:W2:Y:S02]  /*03e0*/  SHFL.UP P0, R25, R26, 0x10, RZ ;  /* 0x060000001a197989 */ /* 0x0000a400000000ff */
.L_x_132:
[----:B-1----:R-:W-:-:S04]  /*03f0*/  IADD3 R21, P2, PT, R28, R27, RZ ;  /* 0x0000001b1c157210 */ /* 0x002fc80007f5e0ff */
[----:B--2---:R-:W-:Y:S01]  /*0400*/  SEL R21, R21, R28, P0 ;  /* 0x0000001c15157207 */ /* 0x004fe20000000000 */
[----:B------:R-:W-:-:S05]  /*0410*/  IMAD.X R22, R25, 0x1, R26, P2 ;  /* 0x0000000119167824 */ /* 0x000fca00010e061a */
[----:B------:R-:W-:Y:S02]  /*0420*/  SEL R22, R22, R25, P0 ;  /* 0x0000001916167207 */ /* 0x000fe40000000000 */
[----:B------:R-:W-:-:S05]  /*0430*/  IADD3 R20, P0, PT, R21, -R20, RZ ;  /* 0x8000001415147210 */ /* 0x000fca0007f1e0ff */
[----:B------:R-:W-:Y:S01]  /*0440*/  IMAD.X R21, R22, 0x1, ~R19, P0 ;  /* 0x0000000116157824 */ /* 0x000fe200000e0e13 */
[----:B------:R-:W-:-:S04]  /*0450*/  IADD3 R14, P0, PT, R14, R20, RZ ;  /* 0x000000140e0e7210 */ /* 0x000fc80007f1e0ff */
[----:B------:R1:W-:Y:S01]  /*0460*/  STS.64 [R18+0x10], R20 ;  /* 0x0000101412007388 */ /* 0x0003e20000000a00 */
[----:B------:R-:W-:Y:S01]  /*0470*/  IMAD.X R15, R15, 0x1, R21, P0 ;  /* 0x000000010f0f7824 */ /* 0x000fe200000e0615 */
        /* <DEDUP_REMOVED lines=17> */
[----:B------:R-:W-:-:S05]  /*0590*/  IMAD.X R3, R3, 0x1, R5, P0 ;  /* 0x0000000103037824 */ /* 0x000fca00000e0605 */
[----:B------:R1:W-:Y:S03]  /*05a0*/  STS.64 [R18+0x48], R2 ;  /* 0x0000480212007388 */ /* 0x0003e60000000a00 */
.L_x_120:
[----:B------:R-:W-:Y:S05]  /*05b0*/  WARPSYNC.ALL ;  /* 0x0000000000007948 */ /* 0x000fea0003800000 */
[----:B------:R-:W-:Y:S06]  /*05c0*/  BAR.SYNC.DEFER_BLOCKING 0x0 ;  /* 0x0000000000007b1d */ /* 0x000fec0000010000 */
[----:B------:R-:W-:Y:S05]  /*05d0*/  @P1 EXIT ;  /* 0x000000000000194d */ /* 0x000fea0003800000 */
[----:B01----:R-:W0:Y:S04]  /*05e0*/  LDS.64 R2, [R0+0x10] ;  /* 0x0000100000027984 */ /* 0x003e280000000a00 */
[----:B0-----:R-:W-:Y:S01]  /*05f0*/  STG.E.64 desc[UR4][R16.64], R2 ;  /* 0x0000000210007986 */ /* 0x001fe2000c101b04 */
[----:B------:R-:W-:Y:S05]  /*0600*/  EXIT ;  /* 0x000000000000794d */ /* 0x000fea0003800000 */
.L_x_121:
[----:B------:R-:W-:Y:S02]  /*0610*/  IMAD.MOV.U32 R24, RZ, RZ, R20 ;  /* 0x000000ffff187224 */ /* 0x000fe400078e0014 */
[----:B------:R-:W-:Y:S02]  /*0620*/  IMAD.MOV.U32 R23, RZ, RZ, 0x1 ;  /* 0x00000001ff177424 */ /* 0x000fe400078e00ff */
[----:B------:R-:W-:Y:S02]  /*0630*/  IMAD.MOV.U32 R22, RZ, RZ, RZ ;  /* 0x000000ffff167224 */ /* 0x000fe400078e00ff */
[----:B------:R-:W-:-:S07]  /*0640*/  IMAD.MOV.U32 R21, RZ, RZ, -0x1 ;  /* 0xffffffffff157424 */ /* 0x000fce00078e00ff */
[----:B------:R-:W-:Y:S05]  /*0650*/  WARPSYNC.COLLECTIVE R21, `(.L_x_122) ;  /* 0x0000000015087348 */ /* 0x000fea0003c00000 */
[----:B------:R0:W1:Y:S02]  /*0660*/  SHFL.UP P0, R25, R24, R23, R22 ;  /* 0x0400001718197389 */ /* 0x0000640000000016 */
[----:B01----:R-:W-:Y:S05]  /*0670*/  ENDCOLLECTIVE ;  /* 0x000000000000791b */ /* 0x003fea0003800000 */
.L_x_122:
[----:B------:R-:W-:Y:S02]  /*0680*/  IMAD.MOV.U32 R24, RZ, RZ, R19 ;  /* 0x000000ffff187224 */ /* 0x000fe400078e0013 */
[----:B------:R-:W-:-:S07]  /*0690*/  IMAD.MOV.U32 R27, RZ, RZ, R25 ;  /* 0x000000ffff1b7224 */ /* 0x000fce00078e0019 */
[----:B------:R-:W-:Y:S05]  /*06a0*/  WARPSYNC.COLLECTIVE R21, `(.L_x_123) ;  /* 0x0000000015087348 */ /* 0x000fea0003c00000 */
[----:B------:R0:W1:Y:S02]  /*06b0*/  SHFL.UP P0, R25, R24, R23, R22 ;  /* 0x0400001718197389 */ /* 0x0000640000000016 */
[----:B01----:R-:W-:Y:S05]  /*06c0*/  ENDCOLLECTIVE ;  /* 0x000000000000791b */ /* 0x003fea0003800000 */
.L_x_123:
[----:B------:R-:W-:Y:S01]  /*06d0*/  IADD3 R26, P2, PT, R27, R20, RZ ;  /* 0x000000141b1a7210 */ /* 0x000fe20007f5e0ff */
[----:B------:R-:W-:-:S03]  /*06e0*/  IMAD.MOV.U32 R23, RZ, RZ, 0x2 ;  /* 0x00000002ff177424 */ /* 0x000fc600078e00ff */
[----:B------:R-:W-:Y:S01]  /*06f0*/  SEL R27, R26, R27, P0 ;  /* 0x0000001b1a1b7207 */ /* 0x000fe20000000000 */
[----:B------:R-:W-:-:S04]  /*0700*/  IMAD.X R26, R25, 0x1, R19, P2 ;  /* 0x00000001191a7824 */ /* 0x000fc800010e0613 */
[----:B------:R-:W-:Y:S01]  /*0710*/  IMAD.MOV.U32 R24, RZ, RZ, R27 ;  /* 0x000000ffff187224 */ /* 0x000fe200078e001b */
[----:B------:R-:W-:-:S07]  /*0720*/  SEL R26, R26, R25, P0 ;  /* 0x000000191a1a7207 */ /* 0x000fce0000000000 */
[----:B------:R-:W-:Y:S05]  /*0730*/  WARPSYNC.COLLECTIVE R21, `(.L_x_124) ;  /* 0x0000000015087348 */ /* 0x000fea0003c00000 */
[----:B------:R0:W1:Y:S02]  /*0740*/  SHFL.UP P0, R25, R24, R23, R22 ;  /* 0x0400001718197389 */ /* 0x0000640000000016 */
[----:B01----:R-:W-:Y:S05]  /*0750*/  ENDCOLLECTIVE ;  /* 0x000000000000791b */ /* 0x003fea0003800000 */
.L_x_124:
[----:B------:R-:W-:Y:S02]  /*0760*/  IMAD.MOV.U32 R24, RZ, RZ, R26 ;  /* 0x000000ffff187224 */ /* 0x000fe400078e001a */
[----:B------:R-:W-:-:S07]  /*0770*/  IMAD.MOV.U32 R28, RZ, RZ, R25 ;  /* 0x000000ffff1c7224 */ /* 0x000fce00078e0019 */
[----:B------:R-:W-:Y:S05]  /*0780*/  WARPSYNC.COLLECTIVE R21, `(.L_x_125) ;  /* 0x0000000015087348 */ /* 0x000fea0003c00000 */
[----:B------:R0:W1:Y:S02]  /*0790*/  SHFL.UP P0, R25, R24, R23, R22 ;  /* 0x0400001718197389 */ /* 0x0000640000000016 */
[----:B01----:R-:W-:Y:S05]  /*07a0*/  ENDCOLLECTIVE ;  /* 0x000000000000791b */ /* 0x003fea0003800000 */
.L_x_125:
        /* <DEDUP_REMOVED lines=9> */
.L_x_126:
[----:B------:R-:W-:Y:S02]  /*0840*/  IMAD.MOV.U32 R24, RZ, RZ, R29 ;  /* 0x000000ffff187224 */ /* 0x000fe400078e001d */
[----:B------:R-:W-:-:S07]  /*0850*/  IMAD.MOV.U32 R27, RZ, RZ, R25 ;  /* 0x000000ffff1b7224 */ /* 0x000fce00078e0019 */
[----:B------:R-:W-:Y:S05]  /*0860*/  WARPSYNC.COLLECTIVE R21, `(.L_x_127) ;  /* 0x0000000015087348 */ /* 0x000fea0003c00000 */
[----:B------:R0:W1:Y:S02]  /*0870*/  SHFL.UP P0, R25, R24, R23, R22 ;  /* 0x0400001718197389 */ /* 0x0000640000000016 */
[----:B01----:R-:W-:Y:S05]  /*0880*/  ENDCOLLECTIVE ;  /* 0x000000000000791b */ /* 0x003fea0003800000 */
.L_x_127:
        /* <DEDUP_REMOVED lines=9> */
.L_x_128:
[----:B------:R-:W-:Y:S02]  /*0920*/  IMAD.MOV.U32 R24, RZ, RZ, R29 ;  /* 0x000000ffff187224 */ /* 0x000fe400078e001d */
[----:B------:R-:W-:-:S07]  /*0930*/  IMAD.MOV.U32 R27, RZ, RZ, R25 ;  /* 0x000000ffff1b7224 */ /* 0x000fce00078e0019 */
[----:B------:R-:W-:Y:S05]  /*0940*/  WARPSYNC.COLLECTIVE R21, `(.L_x_129) ;  /* 0x0000000015087348 */ /* 0x000fea0003c00000 */
[----:B------:R0:W1:Y:S02]  /*0950*/  SHFL.UP P0, R25, R24, R23, R22 ;  /* 0x0400001718197389 */ /* 0x0000640000000016 */
[----:B01----:R-:W-:Y:S05]  /*0960*/  ENDCOLLECTIVE ;  /* 0x000000000000791b */ /* 0x003fea0003800000 */
.L_x_129:
        /* <DEDUP_REMOVED lines=9> */
.L_x_130:
[----:B------:R-:W-:Y:S02]  /*0a00*/  IMAD.MOV.U32 R24, RZ, RZ, R26 ;  /* 0x000000ffff187224 */ /* 0x000fe400078e001a */
[----:B------:R-:W-:-:S07]  /*0a10*/  IMAD.MOV.U32 R28, RZ, RZ, R25 ;  /* 0x000000ffff1c7224 */ /* 0x000fce00078e0019 */
[----:B------:R-:W-:Y:S05]  /*0a20*/  WARPSYNC.COLLECTIVE R21, `(.L_x_131) ;  /* 0x0000000015087348 */ /* 0x000fea0003c00000 */
[----:B------:R0:W1:Y:S02]  /*0a30*/  SHFL.UP P0, R25, R24, R23, R22 ;  /* 0x0400001718197389 */ /* 0x0000640000000016 */
[----:B01----:R-:W-:Y:S05]  /*0a40*/  ENDCOLLECTIVE ;  /* 0x000000000000791b */ /* 0x003fea0003800000 */
.L_x_131:
[----:B------:R-:W-:Y:S05]  /*0a50*/  BRA `(.L_x_132) ;  /* 0xfffffff800647947 */ /* 0x000fea000383ffff */
.L_x_133:
        /* <DEDUP_REMOVED lines=10> */
.L_x_232:


//--------------------- .text._ZN3cub18CUB_300001_SM_10006detail10radix_sort30DeviceRadixSortHistogramKernelINS1_5radix10policy_hubIjNS0_8NullTypeEyE10Policy1000ELNS0_9SortOrderE0EjyNS1_21identity_decomposer_tEEEvPT2_PKT1_SB_iiT3_ --------------------------
	.section	.text._ZN3cub18CUB_300001_SM_10006detail10radix_sort30DeviceRadixSortHistogramKernelINS1_5radix10policy_hubIjNS0_8NullTypeEyE10Policy1000ELNS0_9SortOrderE0EjyNS1_21identity_decomposer_tEEEvPT2_PKT1_SB_iiT3_,"ax",@progbits
	.align	128
        .global         _ZN3cub18CUB_300001_SM_10006detail10radix_sort30DeviceRadixSortHistogramKernelINS1_5radix10policy_hubIjNS0_8NullTypeEyE10Policy1000ELNS0_9SortOrderE0EjyNS1_21identity_decomposer_tEEEvPT2_PKT1_SB_iiT3_
        .type           _ZN3cub18CUB_300001_SM_10006detail10radix_sort30DeviceRadixSortHistogramKernelINS1_5radix10policy_hubIjNS0_8NullTypeEyE10Policy1000ELNS0_9SortOrderE0EjyNS1_21identity_decomposer_tEEEvPT2_PKT1_SB_iiT3_,@function
        .size           _ZN3cub18CUB_300001_SM_10006detail10radix_sort30DeviceRadixSortHistogramKernelINS1_5radix10policy_hubIjNS0_8NullTypeEyE10Policy1000ELNS0_9SortOrderE0EjyNS1_21identity_decomposer_tEEEvPT2_PKT1_SB_iiT3_,(.L_x_233 - _ZN3cub18CUB_300001_SM_10006detail10radix_sort30DeviceRadixSortHistogramKernelINS1_5radix10policy_hubIjNS0_8NullTypeEyE10Policy1000ELNS0_9SortOrderE0EjyNS1_21identity_decomposer_tEEEvPT2_PKT1_SB_iiT3_)
        .other          _ZN3cub18CUB_300001_SM_10006detail10radix_sort30DeviceRadixSortHistogramKernelINS1_5radix10policy_hubIjNS0_8NullTypeEyE10Policy1000ELNS0_9SortOrderE0EjyNS1_21identity_decomposer_tEEEvPT2_PKT1_SB_iiT3_,@"STO_CUDA_ENTRY STV_DEFAULT"
_ZN3cub18CUB_300001_SM_10006detail10radix_sort30DeviceRadixSortHistogramKernelINS1_5radix10policy_hubIjNS0_8NullTypeEyE10Policy1000ELNS0_9SortOrderE0EjyNS1_21identity_decomposer_tEEEvPT2_PKT1_SB_iiT3_:
.text._ZN3cub18CUB_300001_SM_10006detail10radix_sort30DeviceRadixSortHistogramKernelINS1_5radix10policy_hubIjNS0_8NullTypeEyE10Policy1000ELNS0_9SortOrderE0EjyNS1_21identity_decomposer_tEEEvPT2_PKT1_SB_iiT3_:
[----:B------:R-:W-:Y:S01]  /*0000*/  LDC R1, c[0x0][0x37c] ;  /* 0x0000df00ff017b82 */ /* 0x000fe20000000800 */
[----:B------:R-:W0:Y:S02]  /*0010*/  LDCU.64 UR4, c[0x0][0x390] ;  /* 0x00007200ff0477ac */ /* 0x000e240008000a00 */
[----:B0-----:R-:W-:-:S04]  /*0020*/  ISETP.NE.U32.AND P0, PT, RZ, UR4, PT ;  /* 0x00000004ff007c0c */ /* 0x001fc8000bf05070 */
[----:B------:R-:W-:-:S13]  /*0030*/  ISETP.NE.AND.EX P0, PT, RZ, UR5, PT, P0 ;  /* 0x00000005ff007c0c */ /* 0x000fda000bf05300 */
[----:B------:R-:W-:Y:S05]  /*0040*/  @!P0 EXIT ;  /* 0x000000000000894d */ /* 0x000fea0003800000 */
[----:B------:R-:W0:Y:S01]  /*0050*/  S2R R18, SR_TID.X ;  /* 0x0000000000127919 */ /* 0x000e220000002100 */
[----:B------:R-:W1:Y:S01]  /*0060*/  LDCU.64 UR4, c[0x0][0x398] ;  /* 0x00007300ff0477ac */ /* 0x000e620008000a00 */
[----:B------:R-:W2:Y:S01]  /*0070*/  S2UR UR7, SR_CgaCtaId ;  /* 0x00000000000779c3 */ /* 0x000ea20000008800 */
[----:B------:R-:W-:Y:S01]  /*0080*/  UMOV UR6, 0x400 ;  /* 0x0000040000067882 */ /* 0x000fe20000000000 */
[----:B------:R-:W3:Y:S06]  /*0090*/  LDCU.64 UR18, c[0x0][0x358] ;  /* 0x00006b00ff1277ac */ /* 0x000eec0008000a00 */
[----:B------:R-:W4:Y:S01]  /*00a0*/  S2UR UR8, SR_CTAID.X ;  /* 0x00000000000879c3 */ /* 0x000f220000002500 */
[----:B------:R-:W0:Y:S01]  /*00b0*/  LDCU UR21, c[0x0][0x370] ;  /* 0x00006e00ff1577ac */ /* 0x000e220008000800 */
[----:B-1----:R-:W-:-:S04]  /*00c0*/  UIADD3 UR4, UPT, UPT, UR5, 0x7, -UR4 ;  /* 0x0000000705047890 */ /* 0x002fc8000fffe804 */
[----:B------:R-:W-:Y:S02]  /*00d0*/  UISETP.GE.AND UP0, UPT, UR4, 0x8, UPT ;  /* 0x000000080400788c */ /* 0x000fe4000bf06270 */
[----:B------:R-:W-:Y:S02]  /*00e0*/  USHF.R.S32.HI UR5, URZ, 0x1f, UR4 ;  /* 0x0000001fff057899 */ /* 0x000fe40008011404 */
[----:B--2---:R-:W-:Y:S02]  /*00f0*/  ULEA UR6, UR7, UR6, 0x18 ;  /* 0x0000000607067291 */ /* 0x004fe4000f8ec0ff */
[----:B------:R-:W-:Y:S01]  /*0100*/  PLOP3.LUT P0, PT, PT, PT, UP0, 0x80, 0x8 ;  /* 0x000000000008781c */ /* 0x000fe20003f0f008 */
[----:B------:R-:W-:Y:S01]  /*0110*/  ULEA.HI UR5, UR5, UR4, URZ, 0x3 ;  /* 0x0000000405057291 */ /* 0x000fe2000f8f18ff */
[C---:B0-----:R-:W-:Y:S02]  /*0120*/  VIADD R19, R18.reuse, 0x80 ;  /* 0x0000008012137836 */ /* 0x041fe40000000000 */
[C---:B------:R-:W-:Y:S01]  /*0130*/  ISETP.GT.U32.OR P0, PT, R18.reuse, 0xff, !P0 ;  /* 0x000000ff1200780c */ /* 0x040fe20004704470 */
[----:B------:R-:W-:Y:S01]  /*0140*/  USHF.R.S32.HI UR5, URZ, 0x3, UR5 ;  /* 0x00000003ff057899 */ /* 0x000fe20008011405 */
[C---:B------:R-:W-:Y:S01]  /*0150*/  VIADD R20, R18.reuse, 0x100 ;  /* 0x0000010012147836 */ /* 0x040fe20000000000 */
[C---:B------:R-:W-:Y:S01]  /*0160*/  IADD3 R25, PT, PT, R18.reuse, 0x500, RZ ;  /* 0x0000050012197810 */ /* 0x040fe20007ffe0ff */
[C---:B------:R-:W-:Y:S01]  /*0170*/  VIADD R21, R18.reuse, 0x180 ;  /* 0x0000018012157836 */ /* 0x040fe20000000000 */
[----:B------:R-:W-:Y:S01]  /*0180*/  P2R R28, PR, RZ, 0x1 ;  /* 0x00000001ff1c7803 */ /* 0x000fe20000000000 */
[C---:B------:R-:W-:Y:S01]  /*0190*/  VIADD R22, R18.reuse, 0x200 ;  /* 0x0000020012167836 */ /* 0x040fe20000000000 */
[C---:B------:R-:W-:Y:S01]  /*01a0*/  LEA R27, R18.reuse, UR6, 0x2 ;  /* 0x00000006121b7c11 */ /* 0x040fe2000f8e10ff */
[C---:B------:R-:W-:Y:S01]  /*01b0*/  VIADD R23, R18.reuse, 0x280 ;  /* 0x0000028012177836 */ /* 0x040fe20000000000 */
[----:B----4-:R-:W-:Y:S01]  /*01c0*/  USHF.L.U32 UR8, UR8, 0xb, URZ ;  /* 0x0000000b08087899 */ /* 0x010fe200080006ff */
[C---:B------:R-:W-:Y:S01]  /*01d0*/  VIADD R24, R18.reuse, 0x300 ;  /* 0x0000030012187836 */ /* 0x040fe20000000000 */
[----:B------:R-:W-:Y:S01]  /*01e0*/  ULOP3.LUT UR20, UR5, 0x7, URZ, 0xc0, !UPT ;  /* 0x0000000705147892 */ /* 0x000fe2000f8ec0ff */
[----:B------:R-:W-:Y:S01]  /*01f0*/  VIADD R26, R18, 0x780 ;  /* 0x00000780121a7836 */ /* 0x000fe20000000000 */
[----:B------:R-:W-:Y:S01]  /*0200*/  ULOP3.LUT UR9, UR5, 0x3, URZ, 0xc0, !UPT ;  /* 0x0000000305097892 */ /* 0x000fe2000f8ec0ff */
[----:B------:R-:W-:Y:S01]  /*0210*/  UMOV UR6, URZ ;  /* 0x000000ff00067c82 */ /* 0x000fe20008000000 */
[----:B---3--:R-:W-:-:S10]  /*0220*/  UMOV UR7, URZ ;  /* 0x000000ff00077c82 */ /* 0x008fd40008000000 */
.L_x_217:
[----:B------:R-:W-:Y:S01]  /*0230*/  ISETP.NE.AND P0, PT, R28, RZ, PT ;  /* 0x000000ff1c00720c */ /* 0x000fe20003f05270 */
[----:B------:R-:W-:-:S12]  /*0240*/  BSSY.RECONVERGENT B0, `(.L_x_134) ;  /* 0x0000082000007945 */ /* 0x000fd80003800200 */
[----:B0-2345:R-:W-:Y:S05]  /*0250*/  @P0 BRA `(.L_x_135) ;  /* 0x0000000800000947 */ /* 0x03dfea0003800000 */
[----:B------:R-:W0:Y:S02]  /*0260*/  LDC.64 R2, c[0x0][0x398] ;  /* 0x0000e600ff027b82 */ /* 0x000e240000000a00 */
[----:B0-----:R-:W-:-:S04]  /*0270*/  IADD3 R2, PT, PT, R3, 0x7, -R2 ;  /* 0x0000000703027810 */ /* 0x001fc80007ffe802 */
[----:B------:R-:W-:-:S04]  /*0280*/  SHF.R.S32.HI R3, RZ, 0x1f, R2 ;  /* 0x0000001fff037819 */ /* 0x000fc80000011402 */
[----:B------:R-:W-:-:S04]  /*0290*/  LEA.HI R3, R3, R2, RZ, 0x3 ;  /* 0x0000000203037211 */ /* 0x000fc800078f18ff */
[----:B------:R-:W-:-:S04]  /*02a0*/  SHF.R.S32.HI R3, RZ, 0x3, R3 ;  /* 0x00000003ff037819 */ /* 0x000fc80000011403 */
[C---:B------:R-:W-:Y:S01]  /*02b0*/  LOP3.LUT R5, R3.reuse, 0xffffff0, RZ, 0xc0, !PT ;  /* 0x0ffffff003057812 */ /* 0x040fe200078ec0ff */
[----:B------:R-:W-:-:S05]  /*02c0*/  VIADD R0, R3, 0xffffffff ;  /* 0xffffffff03007836 */ /* 0x000fca0000000000 */
[----:B------:R-:W-:Y:S01]  /*02d0*/  ISETP.GE.U32.AND P0, PT, R0, 0xf, PT ;  /* 0x0000000f0000780c */ /* 0x000fe20003f06070 */
[----:B------:R-:W-:-:S12]  /*02e0*/  IMAD.MOV.U32 R0, RZ, RZ, RZ ;  /* 0x000000ffff007224 */ /* 0x000fd800078e00ff */
[----:B------:R-:W-:Y:S05]  /*02f0*/  @!P0 BRA `(.L_x_136) ;  /* 0x00000000005c8947 */ /* 0x000fea0003800000 */
[----:B------:R-:W-:Y:S02]  /*0300*/  IMAD.MOV R2, RZ, RZ, -R5 ;  /* 0x000000ffff027224 */ /* 0x000fe400078e0a05 */
[----:B------:R-:W-:-:S07]  /*0310*/  VIADD R0, R27, 0x2000 ;  /* 0x000020001b007836 */ /* 0x000fce0000000000 */
.L_x_137:
[----:B------:R-:W-:Y:S01]  /*0320*/  VIADD R2, R2, 0x10 ;  /* 0x0000001002027836 */ /* 0x000fe20000000000 */
[----:B------:R-:W-:Y:S04]  /*0330*/  STS [R0+-0x2000], RZ ;  /* 0xffe000ff00007388 */ /* 0x000fe80000000800 */
        /* <DEDUP_REMOVED lines=16> */
[----:B0-----:R-:W-:Y:S01]  /*0440*/  IADD3 R0, PT, PT, R0, 0x4000, RZ ;  /* 0x0000400000007810 */ /* 0x001fe20007ffe0ff */
[----:B------:R-:W-:Y:S06]  /*0450*/  @P1 BRA `(.L_x_137) ;  /* 0xfffffffc00b01947 */ /* 0x000fec000383ffff */
[----:B------:R-:W-:-:S07]  /*0460*/  IMAD.MOV.U32 R0, RZ, RZ, R5 ;  /* 0x000000ffff007224 */ /* 0x000fce00078e0005 */
.L_x_136:
[----:B------:R-:W-:Y:S01]  /*0470*/  LOP3.LUT R2, R3, 0xf, RZ, 0xc0, !PT ;  /* 0x0000000f03027812 */ /* 0x000fe200078ec0ff */
[----:B------:R-:W-:-:S03]  /*0480*/  IMAD.U32 R4, RZ, RZ, UR20 ;  /* 0x00000014ff047e24 */ /* 0x000fc6000f8e00ff */
[C---:B------:R-:W-:Y:S01]  /*0490*/  ISETP.NE.AND P1, PT, R2.reuse, RZ, PT ;  /* 0x000000ff0200720c */ /* 0x040fe20003f25270 */
[----:B------:R-:W-:Y:S02]  /*04a0*/  VIADD R2, R2, 0xffffffff ;  /* 0xffffffff02027836 */ /* 0x000fe40000000000 */
[----:B------:R-:W-:-:S10]  /*04b0*/  VIADD R4, R4, 0xffffffff ;  /* 0xffffffff04047836 */ /* 0x000fd40000000000 */
[----:B------:R-:W-:Y:S05]  /*04c0*/  @!P1 BRA `(.L_x_138) ;  /* 0x00000000007c9947 */ /* 0x000fea0003800000 */
[----:B------:R-:W-:Y:S01]  /*04d0*/  ISETP.GE.U32.AND P2, PT, R2, 0x7, PT ;  /* 0x000000070200780c */ /* 0x000fe20003f46070 */
[----:B------:R-:W-:-:S12]  /*04e0*/  UISETP.NE.AND UP0, UPT, UR20, URZ, UPT ;  /* 0x000000ff1400728c */ /* 0x000fd8000bf05270 */
[----:B------:R-:W-:Y:S05]  /*04f0*/  @!P2 BRA `(.L_x_139) ;  /* 0x000000000028a947 */ /* 0x000fea0003800000 */
        /* <DEDUP_REMOVED lines=10> */
.L_x_139:
[----:B------:R-:W-:Y:S05]  /*05a0*/  BRA.U !UP0, `(.L_x_138) ;  /* 0x0000000108447547 */ /* 0x000fea000b800000 */
[----:B------:R-:W-:Y:S01]  /*05b0*/  ISETP.GE.U32.AND P2, PT, R4, 0x3, PT ;  /* 0x000000030400780c */ /* 0x000fe20003f46070 */
[----:B------:R-:W-:-:S12]  /*05c0*/  UISETP.NE.AND UP0, UPT, UR9, URZ, UPT ;  /* 0x000000ff0900728c */ /* 0x000fd8000bf05270 */
[C---:B0-----:R-:W-:Y:S01]  /*05d0*/  @P2 LEA R3, R0.reuse, R27, 0xa ;  /* 0x0000001b00032211 */ /* 0x041fe200078e50ff */
[----:B------:R-:W-:-:S04]  /*05e0*/  @P2 VIADD R0, R0, 0x4 ;  /* 0x0000000400002836 */ /* 0x000fc80000000000 */
[----:B------:R1:W-:Y:S04]  /*05f0*/  @P2 STS [R3], RZ ;  /* 0x000000ff03002388 */ /* 0x0003e80000000800 */
[----:B------:R1:W-:Y:S04]  /*0600*/  @P2 STS [R3+0x400], RZ ;  /* 0x000400ff03002388 */ /* 0x0003e80000000800 */
[----:B------:R1:W-:Y:S04]  /*0610*/  @P2 STS [R3+0x800], RZ ;  /* 0x000800ff03002388 */ /* 0x0003e80000000800 */
[----:B------:R1:W-:Y:S01]  /*0620*/  @P2 STS [R3+0xc00], RZ ;  /* 0x000c00ff03002388 */ /* 0x0003e20000000800 */
[----:B------:R-:W-:Y:S05]  /*0630*/  BRA.U !UP0, `(.L_x_138) ;  /* 0x0000000108207547 */ /* 0x000fea000b800000 */
[----:B------:R-:W-:Y:S01]  /*0640*/  IMAD R0, R0, 0x400, R27 ;  /* 0x0000040000007824 */ /* 0x000fe200078e021b */
[----:B------:R-:W-:-:S04]  /*0650*/  UISETP.NE.AND UP0, UPT, UR9, 0x1, UPT ;  /* 0x000000010900788c */ /* 0x000fc8000bf05270 */
[----:B------:R2:W-:Y:S05]  /*0660*/  STS [R0], RZ ;  /* 0x000000ff00007388 */ /* 0x0005ea0000000800 */
[----:B------:R-:W-:Y:S05]  /*0670*/  BRA.U !UP0, `(.L_x_138) ;  /* 0x0000000108107547 */ /* 0x000fea000b800000 */
[----:B------:R-:W-:Y:S01]  /*0680*/  UISETP.NE.AND UP0, UPT, UR9, 0x2, UPT ;  /* 0x000000020900788c */ /* 0x000fe2000bf05270 */
[----:B------:R3:W-:Y:S05]  /*0690*/  STS [R0+0x400], RZ ;  /* 0x000400ff00007388 */ /* 0x0007ea0000000800 */
[----:B------:R-:W-:-:S13]  /*06a0*/  PLOP3.LUT P2, PT, PT, PT, UP0, 0x80, 0x8 ;  /* 0x000000000008781c */ /* 0x000fda0003f4f008 */
[----:B------:R3:W-:Y:S02]  /*06b0*/  @P2 STS [R0+0x800], RZ ;  /* 0x000800ff00002388 */ /* 0x0007e40000000800 */
.L_x_138:
[----:B------:R-:W-:-:S13]  /*06c0*/  ISETP.GT.U32.AND P2, PT, R18, 0x7f, PT ;  /* 0x0000007f1200780c */ /* 0x000fda0003f44070 */
[----:B------:R-:W-:Y:S05]  /*06d0*/  @P2 BRA `(.L_x_135) ;  /* 0x0000000000e02947 */ /* 0x000fea0003800000 */
[----:B--23--:R-:W-:Y:S01]  /*06e0*/  IMAD.MOV.U32 R0, RZ, RZ, RZ ;  /* 0x000000ffff007224 */ /* 0x00cfe200078e00ff */
[----:B------:R-:W-:Y:S06]  /*06f0*/  @!P0 BRA `(.L_x_140) ;  /* 0x0000000000588947 */ /* 0x000fec0003800000 */
[----:B------:R-:W-:-:S07]  /*0700*/  IMAD.MOV.U32 R0, RZ, RZ, RZ ;  /* 0x000000ffff007224 */ /* 0x000fce00078e00ff */
.L_x_141:
[C---:B012---:R-:W-:Y:S02]  /*0710*/  IMAD R3, R0.reuse, 0x400, R27 ;  /* 0x0000040000037824 */ /* 0x047fe400078e021b */
[----:B------:R-:W-:-:S03]  /*0720*/  VIADD R0, R0, 0x10 ;  /* 0x0000001000007836 */ /* 0x000fc60000000000 */
[----:B------:R2:W-:Y:S02]  /*0730*/  STS [R3+0x200], RZ ;  /* 0x000200ff03007388 */ /* 0x0005e40000000800 */
[----:B------:R-:W-:Y:S02]  /*0740*/  ISETP.NE.AND P0, PT, R0, R5, PT ;  /* 0x000000050000720c */ /* 0x000fe40003f05270 */
[----:B------:R2:W-:Y:S04]  /*0750*/  STS [R3+0x600], RZ ;  /* 0x000600ff03007388 */ /* 0x0005e80000000800 */
        /* <DEDUP_REMOVED lines=13> */
[----:B------:R2:W-:Y:S01]  /*0830*/  STS [R3+0x3e00], RZ ;  /* 0x003e00ff03007388 */ /* 0x0005e20000000800 */
[----:B------:R-:W-:Y:S05]  /*0840*/  @P0 BRA `(.L_x_141) ;  /* 0xfffffffc00b00947 */ /* 0x000fea000383ffff */
[----:B------:R-:W-:-:S07]  /*0850*/  MOV R0, R5 ;  /* 0x0000000500007202 */ /* 0x000fce0000000f00 */
.L_x_140:
[----:B------:R-:W-:Y:S05]  /*0860*/  @!P1 BRA `(.L_x_135) ;  /* 0x00000000007c9947 */ /* 0x000fea0003800000 */
[----:B------:R-:W-:Y:S01]  /*0870*/  ISETP.GE.U32.AND P0, PT, R2, 0x7, PT ;  /* 0x000000070200780c */ /* 0x000fe20003f06070 */
[----:B------:R-:W-:-:S12]  /*0880*/  UISETP.NE.AND UP0, UPT, UR20, URZ, UPT ;  /* 0x000000ff1400728c */ /* 0x000fd8000bf05270 */
[----:B------:R-:W-:Y:S05]  /*0890*/  @!P0 BRA `(.L_x_142) ;  /* 0x0000000000288947 */ /* 0x000fea0003800000 */
[C---:B------:R-:W-:Y:S02]  /*08a0*/  IMAD R2, R0.reuse, 0x400, R27 ;  /* 0x0000040000027824 */ /* 0x040fe400078e021b */
[----:B------:R-:W-:-:S03]  /*08b0*/  VIADD R0, R0, 0x8 ;  /* 0x0000000800007836 */ /* 0x000fc60000000000 */
[----:B------:R3:W-:Y:S04]  /*08c0*/  STS [R2+0x200], RZ ;  /* 0x000200ff02007388 */ /* 0x0007e80000000800 */
[----:B------:R3:W-:Y:S04]  /*08d0*/  STS [R2+0x600], RZ ;  /* 0x000600ff02007388 */ /* 0x0007e80000000800 */
[----:B------:R3:W-:Y:S04]  /*08e0*/  STS [R2+0xa00], RZ ;  /* 0x000a00ff02007388 */ /* 0x0007e80000000800 */
[----:B------:R3:W-:Y:S04]  /*08f0*/  STS [R2+0xe00], RZ ;  /* 0x000e00ff02007388 */ /* 0x0007e80000000800 */
[----:B------:R3:W-:Y:S04]  /*0900*/  STS [R2+0x1200], RZ ;  /* 0x001200ff02007388 */ /* 0x0007e80000000800 */
[----:B------:R3:W-:Y:S04]  /*0910*/  STS [R2+0x1600], RZ ;  /* 0x001600ff02007388 */ /* 0x0007e80000000800 */
[----:B------:R3:W-:Y:S04]  /*0920*/  STS [R2+0x1a00], RZ ;  /* 0x001a00ff02007388 */ /* 0x0007e80000000800 */
[----:B------:R3:W-:Y:S02]  /*0930*/  STS [R2+0x1e00], RZ ;  /* 0x001e00ff02007388 */ /* 0x0007e40000000800 */
.L_x_142:
[----:B------:R-:W-:Y:S05]  /*0940*/  BRA.U !UP0, `(.L_x_135) ;  /* 0x0000000108447547 */ /* 0x000fea000b800000 */
[----:B------:R-:W-:Y:S01]  /*0950*/  ISETP.GE.U32.AND P0, PT, R4, 0x3, PT ;  /* 0x000000030400780c */ /* 0x000fe20003f06070 */
[----:B------:R-:W-:-:S12]  /*0960*/  UISETP.NE.AND UP0, UPT, UR9, URZ, UPT ;  /* 0x000000ff0900728c */ /* 0x000fd8000bf05270 */
[C---:B---3--:R-:W-:Y:S02]  /*0970*/  @P0 IMAD R2, R0.reuse, 0x400, R27 ;  /* 0x0000040000020824 */ /* 0x048fe400078e021b */
[----:B------:R-:W-:-:S03]  /*0980*/  @P0 VIADD R0, R0, 0x4 ;  /* 0x0000000400000836 */ /* 0x000fc60000000000 */
[----:B------:R4:W-:Y:S04]  /*0990*/  @P0 STS [R2+0x200], RZ ;  /* 0x000200ff02000388 */ /* 0x0009e80000000800 */
[----:B------:R4:W-:Y:S04]  /*09a0*/  @P0 STS [R2+0x600], RZ ;  /* 0x000600ff02000388 */ /* 0x0009e80000000800 */
[----:B------:R4:W-:Y:S04]  /*09b0*/  @P0 STS [R2+0xa00], RZ ;  /* 0x000a00ff02000388 */ /* 0x0009e80000000800 */
[----:B------:R4:W-:Y:S01]  /*09c0*/  @P0 STS [R2+0xe00], RZ ;  /* 0x000e00ff02000388 */ /* 0x0009e20000000800 */
[----:B------:R-:W-:Y:S05]  /*09d0*/  BRA.U !UP0, `(.L_x_135) ;  /* 0x0000000108207547 */ /* 0x000fea000b800000 */
[----:B------:R-:W-:Y:S01]  /*09e0*/  IMAD R0, R0, 0x400, R27 ;  /* 0x0000040000007824 */ /* 0x000fe200078e021b */
[----:B------:R-:W-:-:S04]  /*09f0*/  UISETP.NE.AND UP0, UPT, UR9, 0x1, UPT ;  /* 0x000000010900788c */ /* 0x000fc8000bf05270 */
[----:B------:R3:W-:Y:S05]  /*0a00*/  STS [R0+0x200], RZ ;  /* 0x000200ff00007388 */ /* 0x0007ea0000000800 */
[----:B------:R-:W-:Y:S05]  /*0a10*/  BRA.U !UP0, `(.L_x_135) ;  /* 0x0000000108107547 */ /* 0x000fea000b800000 */
[----:B------:R-:W-:Y:S01]  /*0a20*/  UISETP.NE.AND UP0, UPT, UR9, 0x2, UPT ;  /* 0x000000020900788c */ /* 0x000fe2000bf05270 */
[----:B------:R0:W-:Y:S05]  /*0a30*/  STS [R0+0x600], RZ ;  /* 0x000600ff00007388 */ /* 0x0001ea0000000800 */
[----:B------:R-:W-:-:S13]  /*0a40*/  PLOP3.LUT P0, PT, PT, PT, UP0, 0x80, 0x8 ;  /* 0x000000000008781c */ /* 0x000fda0003f0f008 */
[----:B------:R0:W-:Y:S02]  /*0a50*/  @P0 STS [R0+0xa00], RZ ;  /* 0x000a00ff00000388 */ /* 0x0001e40000000800 */
.L_x_135:
[----:B------:R-:W-:Y:S05]  /*0a60*/  BSYNC.RECONVERGENT B0 ;  /* 0x0000000000007941 */ /* 0x000fea0003800200 */
.L_x_134:
[----:B------:R-:W5:Y:S01]  /*0a70*/  LDCU.64 UR10, c[0x0][0x390] ;  /* 0x00007200ff0a77ac */ /* 0x000f620008000a00 */
[----:B------:R-:W-:Y:S02]  /*0a80*/  USHF.L.U32 UR4, UR6, 0x1e, URZ ;  /* 0x0000001e06047899 */ /* 0x000fe400080006ff */
[----:B------:R-:W-:Y:S02]  /*0a90*/  USHF.L.U64.HI UR5, UR6, 0x1e, UR7 ;  /* 0x0000001e06057899 */ /* 0x000fe40008010207 */
[----:B-----5:R-:W-:-:S04]  /*0aa0*/  UIADD3 UR4, UP0, UPT, -UR4, UR10, URZ ;  /* 0x0000000a04047290 */ /* 0x020fc8000ff1e1ff */
[----:B------:R-:W-:Y:S02]  /*0ab0*/  UIADD3.X UR5, UPT, UPT, ~UR5, UR11, URZ, UP0, !UPT ;  /* 0x0000000b05057290 */ /* 0x000fe400087fe5ff */
[----:B------:R-:W-:-:S04]  /*0ac0*/  UISETP.LT.U32.AND UP0, UPT, UR4, 0x40000000, UPT ;  /* 0x400000000400788c */ /* 0x000fc8000bf01070 */
[----:B------:R-:W-:-:S04]  /*0ad0*/  UISETP.LT.U32.AND.EX UP0, UPT, UR5, URZ, UPT, UP0 ;  /* 0x000000ff0500728c */ /* 0x000fc8000bf01100 */
[----:B------:R-:W-:Y:S02]  /*0ae0*/  USEL UR11, UR4, 0x40000000, UP0 ;  /* 0x40000000040b7887 */ /* 0x000fe40008000000 */
[----:B------:R-:W-:Y:S02]  /*0af0*/  USEL UR12, UR5, URZ, UP0 ;  /* 0x000000ff050c7287 */ /* 0x000fe40008000000 */
[----:B------:R-:W-:-:S04]  /*0b00*/  UISETP.GT.U32.AND UP0, UPT, UR11, UR8, UPT ;  /* 0x000000080b00728c */ /* 0x000fc8000bf04070 */
[----:B------:R-:W-:Y:S01]  /*0b10*/  UISETP.GT.U32.AND.EX UP0, UPT, UR12, URZ, UPT, UP0 ;  /* 0x000000ff0c00728c */ /* 0x000fe2000bf04100 */
[----:B------:R-:W-:Y:S08]  /*0b20*/  BAR.SYNC.DEFER_BLOCKING 0x0 ;  /* 0x0000000000007b1d */ /* 0x000ff00000010000 */
[----:B------:R-:W-:Y:S06]  /*0b30*/  BAR.SYNC.DEFER_BLOCKING 0x0 ;  /* 0x0000000000007b1d */ /* 0x000fec0000010000 */
[----:B------:R-:W-:Y:S05]  /*0b40*/  BRA.U !UP0, `(.L_x_143) ;  /* 0x0000000908d87547 */ /* 0x000fea000b800000 */
[----:B------:R-:W-:Y:S01]  /*0b50*/  UMOV UR10, UR8 ;  /* 0x00000008000a7c82 */ /* 0x000fe20008000000 */
[----:B------:R-:W-:-:S05]  /*0b60*/  UMOV UR5, URZ ;  /* 0x000000ff00057c82 */ /* 0x000fca0008000000 */
.L_x_148:
[----:B-----5:R-:W5:Y:S01]  /*0b70*/  LDCU.64 UR16, c[0x0][0x390] ;  /* 0x00007200ff1077ac */ /* 0x020f620008000a00 */
[----:B------:R-:W-:Y:S02]  /*0b80*/  USHF.L.U32 UR13, UR6, 0x1e, URZ ;  /* 0x0000001e060d7899 */ /* 0x000fe400080006ff */
[----:B------:R-:W-:Y:S02]  /*0b90*/  USHF.L.U64.HI UR14, UR6, 0x1e, UR7 ;  /* 0x0000001e060e7899 */ /* 0x000fe40008010207 */
[----:B------:R-:W-:-:S04]  /*0ba0*/  UIADD3 UR13, UP0, UPT, UR10, UR13, URZ ;  /* 0x0000000d0a0d7290 */ /* 0x000fc8000ff1e0ff */
[----:B------:R-:W-:Y:S02]  /*0bb0*/  UIADD3.X UR14, UPT, UPT, UR5, UR14, URZ, UP0, !UPT ;  /* 0x0000000e050e7290 */ /* 0x000fe400087fe4ff */
[----:B------:R-:W-:Y:S02]  /*0bc0*/  ULEA UR10, UP0, UR21, UR10, 0xb ;  /* 0x0000000a150a7291 */ /* 0x000fe4000f8058ff */
[----:B-----5:R-:W-:Y:S02]  /*0bd0*/  UIADD3 UR15, UP1, UPT, -UR13, UR16, URZ ;  /* 0x000000100d0f7290 */ /* 0x020fe4000ff3e1ff */
[----:B------:R-:W-:Y:S02]  /*0be0*/  UIADD3.X UR5, UPT, UPT, URZ, UR5, URZ, UP0, !UPT ;  /* 0x00000005ff057290 */ /* 0x000fe400087fe4ff */
[----:B------:R-:W-:Y:S02]  /*0bf0*/  UIADD3.X UR4, UPT, UPT, ~UR14, UR17, URZ, UP1, !UPT ;  /* 0x000000110e047290 */ /* 0x000fe40008ffe5ff */
[----:B------:R-:W-:-:S02]  /*0c00*/  UISETP.GE.U32.AND UP1, UPT, UR15, 0x800, UPT ;  /* 0x000008000f00788c */ /* 0x000fc4000bf26070 */
[----:B------:R-:W-:Y:S02]  /*0c10*/  UISETP.GE.U32.AND UP0, UPT, UR10, UR11, UPT ;  /* 0x0000000b0a00728c */ /* 0x000fe4000bf06070 */
[----:B------:R-:W-:Y:S02]  /*0c20*/  UISETP.GE.U32.AND.EX UP1, UPT, UR4, URZ, UPT, UP1 ;  /* 0x000000ff0400728c */ /* 0x000fe4000bf26110 */
[----:B------:R-:W-:-:S07]  /*0c30*/  UISETP.GE.U32.AND.EX UP0, UPT, UR5, UR12, UPT, UP0 ;  /* 0x0000000c0500728c */ /* 0x000fce000bf06100 */
[----:B012---:R-:W-:Y:S05]  /*0c40*/  BRA.U !UP1, `(.L_x_144) ;  /* 0x0000000109587547 */ /* 0x007fea000b800000 */
[----:B------:R-:W4:Y:S01]  /*0c50*/  LDCU.64 UR16, c[0x0][0x388] ;  /* 0x00007100ff1077ac */ /* 0x000f220008000a00 */
[----:B0-23--:R-:W-:-:S05]  /*0c60*/  IADD3 R0, P0, PT, R18, UR13, RZ ;  /* 0x0000000d12007c10 */ /* 0x00dfca000ff1e0ff */
[----:B-1----:R-:W-:Y:S01]  /*0c70*/  IMAD.X R3, RZ, RZ, UR14, P0 ;  /* 0x0000000eff037e24 */ /* 0x002fe200080e06ff */
[----:B----4-:R-:W-:-:S04]  /*0c80*/  LEA R14, P0, R0, UR16, 0x2 ;  /* 0x00000010000e7c11 */ /* 0x010fc8000f8010ff */
        /* <DEDUP_REMOVED lines=18> */
.L_x_144:
[C---:B------:R-:W-:Y:S01]  /*0db0*/  ISETP.GE.AND P5, PT, R18.reuse, UR15, PT ;  /* 0x0000000f12007c0c */ /* 0x040fe2000bfa6270 */
[----:B------:R-:W4:Y:S01]  /*0dc0*/  LDCU.64 UR16, c[0x0][0x388] ;  /* 0x00007100ff1077ac */ /* 0x000f220008000a00 */
[----:B0-23--:R-:W-:Y:S01]  /*0dd0*/  IADD3 R0, P0, PT, R18, UR13, RZ ;  /* 0x0000000d12007c10 */ /* 0x00dfe2000ff1e0ff */
[----:B------:R-:W-:Y:S01]  /*0de0*/  IMAD.MOV.U32 R17, RZ, RZ, -0x1 ;  /* 0xffffffffff117424 */ /* 0x000fe200078e00ff */
[----:B------:R-:W0:Y:S01]  /*0df0*/  S2R R18, SR_TID.X ;  /* 0x0000000000127919 */ /* 0x000e220000002100 */
[----:B------:R-:W-:Y:S01]  /*0e00*/  ISETP.GE.AND P2, PT, R19, UR15, PT ;  /* 0x0000000f13007c0c */ /* 0x000fe2000bf46270 */
[----:B------:R-:W-:Y:S01]  /*0e10*/  IMAD.MOV.U32 R16, RZ, RZ, -0x1 ;  /* 0xffffffffff107424 */ /* 0x000fe200078e00ff */
[----:B-1----:R-:W-:Y:S02]  /*0e20*/  IADD3.X R3, PT, PT, RZ, UR14, RZ, P0, !PT ;  /* 0x0000000eff037c10 */ /* 0x002fe400087fe4ff */
[----:B------:R-:W-:Y:S02]  /*0e30*/  ISETP.GE.AND P3, PT, R20, UR15, PT ;  /* 0x0000000f14007c0c */ /* 0x000fe4000bf66270 */
[----:B------:R-:W-:-:S02]  /*0e40*/  ISETP.GE.AND P4, PT, R21, UR15, PT ;  /* 0x0000000f15007c0c */ /* 0x000fc4000bf86270 */
[----:B----4-:R-:W-:-:S04]  /*0e50*/  LEA R14, P0, R0, UR16, 0x2 ;  /* 0x00000010000e7c11 */ /* 0x010fc8000f8010ff */
[----:B------:R-:W-:Y:S01]  /*0e60*/  LEA.HI.X R15, R0, UR17, R3, 0x2, P0 ;  /* 0x00000011000f7c11 */ /* 0x000fe200080f1403 */
[----:B------:R-:W-:Y:S02]  /*0e70*/  IMAD.MOV.U32 R13, RZ, RZ, -0x1 ;  /* 0xffffffffff0d7424 */ /* 0x000fe400078e00ff */
[----:B------:R-:W-:Y:S02]  /*0e80*/  IMAD.MOV.U32 R12, RZ, RZ, -0x1 ;  /* 0xffffffffff0c7424 */ /* 0x000fe400078e00ff */
[----:B------:R1:W5:Y:S01]  /*0e90*/  @!P5 LDG.E R17, desc[UR18][R14.64] ;  /* 0x000000120e11d981 */ /* 0x000362000c1e1900 */
[----:B------:R-:W-:-:S03]  /*0ea0*/  ISETP.GE.AND P5, PT, R22, UR15, PT ;  /* 0x0000000f16007c0c */ /* 0x000fc6000bfa6270 */
[----:B------:R1:W5:Y:S01]  /*0eb0*/  @!P2 LDG.E R16, desc[UR18][R14.64+0x200] ;  /* 0x000200120e10a981 */ /* 0x000362000c1e1900 */
[C---:B0-----:R-:W-:Y:S01]  /*0ec0*/  LOP3.LUT R0, R18.reuse, 0x400, RZ, 0xfc, !PT ;  /* 0x0000040012007812 */ /* 0x041fe200078efcff */
[----:B------:R-:W-:Y:S01]  /*0ed0*/  VIADD R2, R18, 0x380 ;  /* 0x0000038012027836 */ /* 0x000fe20000000000 */
[----:B------:R-:W-:Y:S01]  /*0ee0*/  ISETP.GE.AND P2, PT, R23, UR15, PT ;  /* 0x0000000f17007c0c */ /* 0x000fe2000bf46270 */
[----:B------:R1:W5:Y:S01]  /*0ef0*/  @!P3 LDG.E R13, desc[UR18][R14.64+0x400] ;  /* 0x000400120e0db981 */ /* 0x000362000c1e1900 */
[----:B------:R-:W-:Y:S01]  /*0f00*/  ISETP.GE.AND P1, PT, R0, UR15, PT ;  /* 0x0000000f00007c0c */ /* 0x000fe2000bf26270 */
[----:B------:R-:W-:Y:S01]  /*0f10*/  VIADD R0, R18, 0x480 ;  /* 0x0000048012007836 */ /* 0x000fe20000000000 */
[----:B------:R-:W-:Y:S01]  /*0f20*/  ISETP.GE.AND P0, PT, R2, UR15, PT ;  /* 0x0000000f02007c0c */ /* 0x000fe2000bf06270 */
[----:B------:R1:W5:Y:S01]  /*0f30*/  @!P4 LDG.E R12, desc[UR18][R14.64+0x600] ;  /* 0x000600120e0cc981 */ /* 0x000362000c1e1900 */
[----:B------:R-:W-:Y:S01]  /*0f40*/  ISETP.GE.AND P3, PT, R24, UR15, PT ;  /* 0x0000000f18007c0c */ /* 0x000fe2000bf66270 */
[----:B------:R-:W-:Y:S01]  /*0f50*/  IMAD.MOV.U32 R10, RZ, RZ, -0x1 ;  /* 0xffffffffff0a7424 */ /* 0x000fe200078e00ff */
[----:B------:R-:W-:-:S02]  /*0f60*/  ISETP.GE.AND P4, PT, R0, UR15, PT ;  /* 0x0000000f00007c0c */ /* 0x000fc4000bf86270 */
[----:B------:R-:W-:Y:S01]  /*0f70*/  MOV R11, 0xffffffff ;  /* 0xffffffff000b7802 */ /* 0x000fe20000000f00 */
[C---:B------:R-:W-:Y:S02]  /*0f80*/  VIADD R0, R18.reuse, 0x580 ;  /* 0x0000058012007836 */ /* 0x040fe40000000000 */
[----:B------:R-:W-:Y:S01]  /*0f90*/  VIADD R2, R18, 0x600 ;  /* 0x0000060012027836 */ /* 0x000fe20000000000 */
[----:B------:R1:W5:Y:S01]  /*0fa0*/  @!P2 LDG.E R10, desc[UR18][R14.64+0xa00] ;  /* 0x000a00120e0aa981 */ /* 0x000362000c1e1900 */
[----:B------:R-:W-:Y:S01]  /*0fb0*/  IMAD.MOV.U32 R9, RZ, RZ, -0x1 ;  /* 0xffffffffff097424 */ /* 0x000fe200078e00ff */
[----:B------:R-:W-:Y:S01]  /*0fc0*/  MOV R7, 0xffffffff ;  /* 0xffffffff00077802 */ /* 0x000fe20000000f00 */
[----:B------:R-:W-:Y:S01]  /*0fd0*/  IMAD.MOV.U32 R8, RZ, RZ, -0x1 ;  /* 0xffffffffff087424 */ /* 0x000fe200078e00ff */
[----:B------:R1:W5:Y:S01]  /*0fe0*/  @!P5 LDG.E R11, desc[UR18][R14.64+0x800] ;  /* 0x000800120e0bd981 */ /* 0x000362000c1e1900 */
[----:B------:R-:W-:Y:S01]  /*0ff0*/  IMAD.MOV.U32 R6, RZ, RZ, -0x1 ;  /* 0xffffffffff067424 */ /* 0x000fe200078e00ff */
[----:B------:R-:W-:Y:S01]  /*1000*/  ISETP.GE.AND P5, PT, R0, UR15, PT ;  /* 0x0000000f00007c0c */ /* 0x000fe2000bfa6270 */
[----:B------:R-:W-:Y:S01]  /*1010*/  VIADD R0, R18, 0x680 ;  /* 0x0000068012007836 */ /* 0x000fe20000000000 */
[----:B------:R-:W-:Y:S01]  /*1020*/  ISETP.GE.AND P2, PT, R2, UR15, PT ;  /* 0x0000000f02007c0c */ /* 0x000fe2000bf46270 */
[----:B------:R-:W-:Y:S01]  /*1030*/  VIADD R2, R18, 0x700 ;  /* 0x0000070012027836 */ /* 0x000fe20000000000 */
[----:B------:R1:W5:Y:S01]  /*1040*/  @!P3 LDG.E R9, desc[UR18][R14.64+0xc00] ;  /* 0x000c00120e09b981 */ /* 0x000362000c1e1900 */
[----:B------:R-:W-:-:S03]  /*1050*/  ISETP.GE.AND P3, PT, R25, UR15, PT ;  /* 0x0000000f19007c0c */ /* 0x000fc6000bf66270 */
[----:B------:R1:W5:Y:S01]  /*1060*/  @!P0 LDG.E R8, desc[UR18][R14.64+0xe00] ;  /* 0x000e00120e088981 */ /* 0x000362000c1e1900 */
[----:B------:R-:W-:-:S03]  /*1070*/  ISETP.GE.AND P0, PT, R0, UR15, PT ;  /* 0x0000000f00007c0c */ /* 0x000fc6000bf06270 */
[----:B------:R1:W5:Y:S01]  /*1080*/  @!P1 LDG.E R7, desc[UR18][R14.64+0x1000] ;  /* 0x001000120e079981 */ /* 0x000362000c1e1900 */
[----:B------:R-:W-:-:S03]  /*1090*/  ISETP.GE.AND P1, PT, R2, UR15, PT ;  /* 0x0000000f02007c0c */ /* 0x000fc6000bf26270 */
[----:B------:R1:W5:Y:S01]  /*10a0*/  @!P4 LDG.E R6, desc[UR18][R14.64+0x1200] ;  /* 0x001200120e06c981 */ /* 0x000362000c1e1900 */
[----:B------:R-:W-:Y:S01]  /*10b0*/  ISETP.GE.AND P4, PT, R26, UR15, PT ;  /* 0x0000000f1a007c0c */ /* 0x000fe2000bf86270 */
[----:B------:R-:W-:Y:S01]  /*10c0*/  IMAD.MOV.U32 R5, RZ, RZ, -0x1 ;  /* 0xffffffffff057424 */ /* 0x000fe200078e00ff */
[----:B------:R-:W-:Y:S01]  /*10d0*/  MOV R0, 0xffffffff ;  /* 0xffffffff00007802 */ /* 0x000fe20000000f00 */
[----:B------:R-:W-:Y:S02]  /*10e0*/  IMAD.MOV.U32 R4, RZ, RZ, -0x1 ;  /* 0xffffffffff047424 */ /* 0x000fe400078e00ff */
        /* <DEDUP_REMOVED lines=9> */
.L_x_145:
[----:B------:R-:W2:Y:S02]  /*1180*/  LDCU.64 UR16, c[0x0][0x398] ;  /* 0x00007300ff1077ac */ /* 0x000ea40008000a00 */
[----:B--2---:R-:W-:-:S09]  /*1190*/  UISETP.GT.AND UP1, UPT, UR17, UR16, UPT ;  /* 0x000000101100728c */ /* 0x004fd2000bf24270 */
[----:B------:R-:W-:Y:S05]  /*11a0*/  BRA.U !UP1, `(.L_x_146) ;  /* 0x00000005093c7547 */ /* 0x000fea000b800000 */
[----:B------:R-:W2:Y:S01]  /*11b0*/  S2UR UR13, SR_CgaCtaId ;  /* 0x00000000000d79c3 */ /* 0x000ea20000008800 */
[----:B------:R-:W-:Y:S01]  /*11c0*/  UMOV UR4, 0x400 ;  /* 0x0000040000047882 */ /* 0x000fe20000000000 */
[----:B------:R-:W3:Y:S01]  /*11d0*/  LDCU UR14, c[0x0][0x398] ;  /* 0x00007300ff0e77ac */ /* 0x000ee20008000800 */
[----:B--2---:R-:W-:-:S03]  /*11e0*/  ULEA UR13, UR13, UR4, 0x18 ;  /* 0x000000040d0d7291 */ /* 0x004fc6000f8ec0ff */
[----:B---3--:R-:W-:-:S09]  /*11f0*/  UMOV UR4, URZ ;  /* 0x000000ff00047c82 */ /* 0x008fd20008000000 */
.L_x_147:
[----:B012---:R-:W-:Y:S01]  /*1200*/  IMAD R14, RZ, RZ, -UR14 ;  /* 0x8000000eff0e7e24 */ /* 0x007fe2000f8e02ff */
[----:B------:R-:W-:Y:S01]  /*1210*/  ULEA UR15, UR4, UR13, 0xa ;  /* 0x0000000d040f7291 */ /* 0x000fe2000f8e50ff */
[----:B------:R-:W-:Y:S01]  /*1220*/  IMAD.U32 R15, RZ, RZ, UR17 ;  /* 0x00000011ff0f7e24 */ /* 0x000fe2000f8e00ff */
[----:B------:R-:W-:-:S04]  /*1230*/  UIADD3 UR4, UPT, UPT, UR4, 0x1, URZ ;  /* 0x0000000104047890 */ /* 0x000fc8000fffe0ff */
[----:B------:R-:W-:Y:S01]  /*1240*/  VIADDMNMX R14, R14, R15, 0x8, PT ;  /* 0x000000080e0e7446 */ /* 0x000fe2000380010f */
[----:B------:R-:W-:-:S05]  /*1250*/  IMAD.MOV.U32 R15, RZ, RZ, -0x1 ;  /* 0xffffffffff0f7424 */ /* 0x000fca00078e00ff */
[----:B------:R-:W-:Y:S02]  /*1260*/  SHF.L.U32 R14, R15, R14, RZ ;  /* 0x0000000e0f0e7219 */ /* 0x000fe400000006ff */
[----:B-----5:R-:W-:-:S04]  /*1270*/  SHF.R.U32.HI R15, RZ, UR14, R17 ;  /* 0x0000000eff0f7c19 */ /* 0x020fc80008011611 */
[----:B------:R-:W-:-:S04]  /*1280*/  LOP3.LUT R15, R15, R14, RZ, 0x30, !PT ;  /* 0x0000000e0f0f7212 */ /* 0x000fc800078e30ff */
[----:B------:R-:W-:-:S05]  /*1290*/  LEA R15, R15, UR15, 0x2 ;  /* 0x0000000f0f0f7c11 */ /* 0x000fca000f8e10ff */
[----:B------:R0:W-:Y:S02]  /*12a0*/  ATOMS.POPC.INC.32 RZ, [R15+URZ] ;  /* 0x000000000fff7f8c */ /* 0x0001e4000d8000ff */
[----:B0-----:R-:W-:-:S04]  /*12b0*/  SHF.R.U32.HI R15, RZ, UR14, R16 ;  /* 0x0000000eff0f7c19 */ /* 0x001fc80008011610 */
        /* <DEDUP_REMOVED lines=55> */
[----:B0-----:R-:W-:Y:S01]  /*1630*/  SHF.R.U32.HI R15, RZ, UR14, R29 ;  /* 0x0000000eff0f7c19 */ /* 0x001fe2000801161d */
[----:B------:R-:W-:-:S03]  /*1640*/  UIADD3 UR14, UPT, UPT, UR14, 0x8, URZ ;  /* 0x000000080e0e7890 */ /* 0x000fc6000fffe0ff */
[----:B------:R-:W-:Y:S01]  /*1650*/  LOP3.LUT R14, R15, R14, RZ, 0x30, !PT ;  /* 0x0000000e0f0e7212 */ /* 0x000fe200078e30ff */
[----:B------:R-:W-:-:S03]  /*1660*/  UISETP.GE.AND UP1, UPT, UR14, UR17, UPT ;  /* 0x000000110e00728c */ /* 0x000fc6000bf26270 */
[----:B------:R-:W-:-:S05]  /*1670*/  LEA R14, R14, UR15, 0x2 ;  /* 0x0000000f0e0e7c11 */ /* 0x000fca000f8e10ff */
[----:B------:R2:W-:Y:S01]  /*1680*/  ATOMS.POPC.INC.32 RZ, [R14+URZ] ;  /* 0x000000000eff7f8c */ /* 0x0005e2000d8000ff */
[----:B------:R-:W-:Y:S05]  /*1690*/  BRA.U !UP1, `(.L_x_147) ;  /* 0xfffffff909d87547 */ /* 0x000fea000b83ffff */
.L_x_146:
[----:B------:R-:W-:Y:S05]  /*16a0*/  BRA.U !UP0, `(.L_x_148) ;  /* 0xfffffff508307547 */ /* 0x000fea000b83ffff */
.L_x_143:
[----:B------:R-:W-:Y:S01]  /*16b0*/  BAR.SYNC.DEFER_BLOCKING 0x0 ;  /* 0x0000000000007b1d */ /* 0x000fe20000010000 */
[----:B------:R-:W-:-:S05]  /*16c0*/  ISETP.NE.AND P0, PT, R28, RZ, PT ;  /* 0x000000ff1c00720c */ /* 0x000fca0003f05270 */
[----:B------:R-:W-:Y:S08]  /*16d0*/  BSSY.RECONVERGENT B0, `(.L_x_149) ;  /* 0x000016e000007945 */ /* 0x000ff00003800200 */
[----:B------:R-:W-:Y:S05]  /*16e0*/  @P0 BRA `(.L_x_150) ;  /* 0x0000001400b00947 */ /* 0x000fea0003800000 */
[----:B012345:R-:W0:Y:S01]  /*16f0*/  LDC.64 R2, c[0x0][0x398] ;  /* 0x0000e600ff027b82 */ /* 0x03fe220000000a00 */
[----:B------:R-:W-:Y:S01]  /*1700*/  IMAD.MOV.U32 R7, RZ, RZ, RZ ;  /* 0x000000ffff077224 */ /* 0x000fe200078e00ff */
[----:B0-----:R-:W-:-:S04]  /*1710*/  IADD3 R2, PT, PT, R3, 0x7, -R2 ;  /* 0x0000000703027810 */ /* 0x001fc80007ffe802 */
[----:B------:R-:W-:-:S04]  /*1720*/  SHF.R.S32.HI R3, RZ, 0x1f, R2 ;  /* 0x0000001fff037819 */ /* 0x000fc80000011402 */
[----:B------:R-:W-:-:S04]  /*1730*/  LEA.HI R0, R3, R2, RZ, 0x3 ;  /* 0x0000000203007211 */ /* 0x000fc800078f18ff */
[----:B------:R-:W-:-:S04]  /*1740*/  SHF.R.S32.HI R0, RZ, 0x3, R0 ;  /* 0x00000003ff007819 */ /* 0x000fc80000011400 */
[C---:B------:R-:W-:Y:S01]  /*1750*/  LOP3.LUT R9, R0.reuse, 0xffffff8, RZ, 0xc0, !PT ;  /* 0x0ffffff800097812 */ /* 0x040fe200078ec0ff */
[----:B------:R-:W-:-:S05]  /*1760*/  VIADD R8, R0, 0xffffffff ;  /* 0xffffffff00087836 */ /* 0x000fca0000000000 */
[----:B------:R-:W-:-:S13]  /*1770*/  ISETP.GE.U32.AND P0, PT, R8, 0x7, PT ;  /* 0x000000070800780c */ /* 0x000fda0003f06070 */
[----:B------:R-:W-:Y:S05]  /*1780*/  @!P0 BRA `(.L_x_151) ;  /* 0x00000004006c8947 */ /* 0x000fea0003800000 */
[----:B------:R-:W0:Y:S01]  /*1790*/  LDC.64 R2, c[0x0][0x380] ;  /* 0x0000e000ff027b82 */ /* 0x000e220000000a00 */
[----:B------:R-:W-:-:S07]  /*17a0*/  HFMA2 R11, -RZ, RZ, 0, 0 ;  /* 0x00000000ff0b7431 */ /* 0x000fce00000001ff */
.L_x_168:
[----:B------:R-:W-:Y:S01]  /*17b0*/  IMAD R29, R11, 0x400, R27 ;  /* 0x000004000b1d7824 */ /* 0x000fe200078e021b */
[----:B------:R-:W-:Y:S04]  /*17c0*/  BSSY.RECONVERGENT B1, `(.L_x_152) ;  /* 0x000000a000017945 */ /* 0x000fe80003800200 */
[----:B01234-:R-:W1:Y:S04]  /*17d0*/  LDS R4, [R29] ;  /* 0x000000001d047984 */ /* 0x01fe680000000800 */
[----:B------:R2:W3:Y:S04]  /*17e0*/  LDS R17, [R29+0x400] ;  /* 0x000400001d117984 */ /* 0x0004e80000000800 */
[----:B------:R2:W4:Y:S01]  /*17f0*/  LDS R15, [R29+0x800] ;  /* 0x000800001d0f7984 */ /* 0x0005220000000800 */
[----:B-1----:R-:W-:-:S13]  /*1800*/  ISETP.NE.AND P0, PT, R4, RZ, PT ;  /* 0x000000ff0400720c */ /* 0x002fda0003f05270 */
[----:B--234-:R-:W-:Y:S05]  /*1810*/  @!P0 BRA `(.L_x_153) ;  /* 0x0000000000108947 */ /* 0x01cfea0003800000 */
[----:B------:R-:W-:Y:S02]  /*1820*/  IMAD R7, R11, 0x100, R18 ;  /* 0x000001000b077824 */ /* 0x000fe400078e0212 */
[----:B------:R-:W-:Y:S02]  /*1830*/  IMAD.MOV.U32 R5, RZ, RZ, RZ ;  /* 0x000000ffff057224 */ /* 0x000fe400078e00ff */
[----:B0-----:R-:W-:-:S05]  /*1840*/  IMAD.WIDE.U32 R6, R7, 0x8, R2 ;  /* 0x0000000807067825 */ /* 0x001fca00078e0002 */
[----:B------:R1:W-:Y:S02]  /*1850*/  REDG.E.ADD.64.STRONG.GPU desc[UR18][R6.64], R4 ;  /* 0x000000040600798e */ /* 0x0003e4000c12e512 */
.L_x_153:
[----:B------:R-:W-:Y:S05]  /*1860*/  BSYNC.RECONVERGENT B1 ;  /* 0x0000000000017941 */ /* 0x000fea0003800200 */
.L_x_152:
[----:B------:R-:W2:Y:S01]  /*1870*/  LDS R10, [R29+0xc00] ;  /* 0x000c00001d0a7984 */ /* 0x000ea20000000800 */
[----:B------:R-:W-:Y:S01]  /*1880*/  ISETP.NE.AND P6, PT, R17, RZ, PT ;  /* 0x000000ff1100720c */ /* 0x000fe20003fc5270 */
[----:B------:R-:W-:Y:S01]  /*1890*/  BSSY.RECONVERGENT B1, `(.L_x_154) ;  /* 0x0000012000017945 */ /* 0x000fe20003800200 */
[----:B------:R-:W-:Y:S01]  /*18a0*/  ISETP.NE.AND P0, PT, R15, RZ, PT ;  /* 0x000000ff0f00720c */ /* 0x000fe20003f05270 */
[----:B------:R-:W3:Y:S04]  /*18b0*/  LDS R12, [R29+0x1000] ;  /* 0x001000001d0c7984 */ /* 0x000ee80000000800 */
[----:B------:R-:W4:Y:S04]  /*18c0*/  LDS R14, [R29+0x1400] ;  /* 0x001400001d0e7984 */ /* 0x000f280000000800 */
[----:B------:R-:W5:Y:S04]  /*18d0*/  LDS R16, [R29+0x1800] ;  /* 0x001800001d107984 */ /* 0x000f680000000800 */
[----:B------:R-:W0:Y:S01]  /*18e0*/  LDS R13, [R29+0x1c00] ;  /* 0x001c00001d0d7984 */ /* 0x000e220000000800 */
[----:B--2---:R-:W-:-:S02]  /*18f0*/  ISETP.NE.AND P1, PT, R10, RZ, PT ;  /* 0x000000ff0a00720c */ /* 0x004fc40003f25270 */
[----:B---3--:R-:W-:Y:S02]  /*1900*/  ISETP.NE.AND P2, PT, R12, RZ, PT ;  /* 0x000000ff0c00720c */ /* 0x008fe40003f45270 */
[----:B----4-:R-:W-:Y:S02]  /*1910*/  ISETP.NE.AND P3, PT, R14, RZ, PT ;  /* 0x000000ff0e00720c */ /* 0x010fe40003f65270 */
[----:B-----5:R-:W-:Y:S02]  /*1920*/  ISETP.NE.AND P4, PT, R16, RZ, PT ;  /* 0x000000ff1000720c */ /* 0x020fe40003f85270 */
[----:B0-----:R-:W-:Y:S01]  /*1930*/  ISETP.NE.AND P5, PT, R13, RZ, PT ;  /* 0x000000ff0d00720c */ /* 0x001fe20003fa5270 */
[----:B------:R-:W-:-:S12]  /*1940*/  @!P6 BRA `(.L_x_155) ;  /* 0x000000000018e947 */ /* 0x000fd80003800000 */
[----:B-1----:R-:W-:Y:S01]  /*1950*/  IMAD R7, R11, 0x100, R18 ;  /* 0x000001000b077824 */ /* 0x002fe200078e0212 */
[----:B------:R-:W-:Y:S01]  /*1960*/  MOV R5, RZ ;  /* 0x000000ff00057202 */ /* 0x000fe20000000f00 */
[----:B------:R-:W-:Y:S02]  /*1970*/  IMAD.MOV.U32 R4, RZ, RZ, R17 ;  /* 0x000000ffff047224 */ /* 0x000fe400078e0011 */
[----:B------:R-:W-:-:S04]  /*1980*/  VIADD R7, R7, 0x100 ;  /* 0x0000010007077836 */ /* 0x000fc80000000000 */
[----:B------:R-:W-:-:S05]  /*1990*/  IMAD.WIDE.U32 R6, R7, 0x8, R2 ;  /* 0x0000000807067825 */ /* 0x000fca00078e0002 */
[----:B------:R0:W-:Y:S02]  /*19a0*/  REDG.E.ADD.64.STRONG.GPU desc[UR18][R6.64], R4 ;  /* 0x000000040600798e */ /* 0x0001e4000c12e512 */
.L_x_155:
[----:B------:R-:W-:Y:S05]  /*19b0*/  BSYNC.RECONVERGENT B1 ;  /* 0x0000000000017941 */ /* 0x000fea0003800200 */
.L_x_154:
[----:B------:R-:W-:Y:S04]  /*19c0*/  BSSY.RECONVERGENT B1, `(.L_x_156) ;  /* 0x0000008000017945 */ /* 0x000fe80003800200 */
[----:B------:R-:W-:Y:S05]  /*19d0*/  @!P0 BRA `(.L_x_157) ;  /* 0x0000000000188947 */ /* 0x000fea0003800000 */
[----:B01----:R-:W-:Y:S02]  /*19e0*/  IMAD R5, R11, 0x100, R18 ;  /* 0x000001000b057824 */ /* 0x003fe400078e0212 */
[----:B------:R-:W-:Y:S02]  /*19f0*/  IMAD.MOV.U32 R6, RZ, RZ, R15 ;  /* 0x000000ffff067224 */ /* 0x000fe400078e000f */
[----:B------:R-:W-:Y:S02]  /*1a00*/  VIADD R5, R5, 0x200 ;  /* 0x0000020005057836 */ /* 0x000fe40000000000 */
[----:B------:R-:W-:Y:S02]  /*1a10*/  IMAD.MOV.U32 R7, RZ, RZ, RZ ;  /* 0x000000ffff077224 */ /* 0x000fe400078e00ff */
[----:B------:R-:W-:-:S05]  /*1a20*/  IMAD.WIDE.U32 R4, R5, 0x8, R2 ;  /* 0x0000000805047825 */ /* 0x000fca00078e0002 */
[----:B------:R2:W-:Y:S02]  /*1a30*/  REDG.E.ADD.64.STRONG.GPU desc[UR18][R4.64], R6 ;  /* 0x000000060400798e */ /* 0x0005e4000c12e512 */
.L_x_157:
[----:B------:R-:W-:Y:S05]  /*1a40*/  BSYNC.RECONVERGENT B1 ;  /* 0x0000000000017941 */ /* 0x000fea0003800200 */
.L_x_156:
[----:B------:R-:W-:Y:S04]  /*1a50*/  BSSY.RECONVERGENT B1, `(.L_x_158) ;  /* 0x0000008000017945 */ /* 0x000fe80003800200 */
[----:B------:R-:W-:Y:S05]  /*1a60*/  @!P1 BRA `(.L_x_159) ;  /* 0x0000000000189947 */ /* 0x000fea0003800000 */
[----:B012---:R-:W-:Y:S01]  /*1a70*/  IMAD R5, R11, 0x100, R18 ;  /* 0x000001000b057824 */ /* 0x007fe200078e0212 */
[----:B------:R-:W-:Y:S01]  /*1a80*/  MOV R6, R10 ;  /* 0x0000000a00067202 */ /* 0x000fe20000000f00 */
[----:B------:R-:W-:Y:S02]  /*1a90*/  IMAD.MOV.U32 R7, RZ, RZ, RZ ;  /* 0x000000ffff077224 */ /* 0x000fe400078e00ff */
[----:B------:R-:W-:-:S04]  /*1aa0*/  VIADD R5, R5, 0x300 ;  /* 0x0000030005057836 */ /* 0x000fc80000000000 */
[----:B------:R-:W-:-:S05]  /*1ab0*/  IMAD.WIDE.U32 R4, R5, 0x8, R2 ;  /* 0x0000000805047825 */ /* 0x000fca00078e0002 */
[----:B------:R3:W-:Y:S02]  /*1ac0*/  REDG.E.ADD.64.STRONG.GPU desc[UR18][R4.64], R6 ;  /* 0x000000060400798e */ /* 0x0007e4000c12e512 */
.L_x_159:
[----:B------:R-:W-:Y:S05]  /*1ad0*/  BSYNC.RECONVERGENT B1 ;  /* 0x0000000000017941 */ /* 0x000fea0003800200 */
.L_x_158:
[----:B------:R-:W-:Y:S04]  /*1ae0*/  BSSY.RECONVERGENT B1, `(.L_x_160) ;  /* 0x0000008000017945 */ /* 0x000fe80003800200 */
[----:B------:R-:W-:Y:S05]  /*1af0*/  @!P2 BRA `(.L_x_161) ;  /* 0x000000000018a947 */ /* 0x000fea0003800000 */
[----:B0123--:R-:W-:Y:S02]  /*1b00*/  IMAD R5, R11, 0x100, R18 ;  /* 0x000001000b057824 */ /* 0x00ffe400078e0212 */
[----:B------:R-:W-:Y:S02]  /*1b10*/  IMAD.MOV.U32 R6, RZ, RZ, R12 ;  /* 0x000000ffff067224 */ /* 0x000fe400078e000c */
[----:B------:R-:W-:Y:S02]  /*1b20*/  VIADD R5, R5, 0x400 ;  /* 0x0000040005057836 */ /* 0x000fe40000000000 */
[----:B------:R-:W-:Y:S02]  /*1b30*/  IMAD.MOV.U32 R7, RZ, RZ, RZ ;  /* 0x000000ffff077224 */ /* 0x000fe400078e00ff */
[----:B------:R-:W-:-:S05]  /*1b40*/  IMAD.WIDE.U32 R4, R5, 0x8, R2 ;  /* 0x0000000805047825 */ /* 0x000fca00078e0002 */
[----:B------:R4:W-:Y:S02]  /*1b50*/  REDG.E.ADD.64.STRONG.GPU desc[UR18][R4.64], R6 ;  /* 0x000000060400798e */ /* 0x0009e4000c12e512 */
.L_x_161:
[----:B------:R-:W-:Y:S05]  /*1b60*/  BSYNC.RECONVERGENT B1 ;  /* 0x0000000000017941 */ /* 0x000fea0003800200 */
.L_x_160:
[----:B------:R-:W-:Y:S04]  /*1b70*/  BSSY.RECONVERGENT B1, `(.L_x_162) ;  /* 0x0000007000017945 */ /* 0x000fe80003800200 */
[----:B------:R-:W-:Y:S05]  /*1b80*/  @!P3 BRA `(.L_x_163) ;  /* 0x000000000014b947 */ /* 0x000fea0003800000 */
[----:B01234-:R-:W-:Y:S02]  /*1b90*/  IMAD R5, R11, 0x100, R18 ;  /* 0x000001000b057824 */ /* 0x01ffe400078e0212 */
[----:B------:R-:W-:-:S03]  /*1ba0*/  IMAD.MOV.U32 R15, RZ, RZ, RZ ;  /* 0x000000ffff0f7224 */ /* 0x000fc600078e00ff */
[----:B------:R-:W-:-:S05]  /*1bb0*/  IADD3 R5, PT, PT, R5, 0x500, RZ ;  /* 0x0000050005057810 */ /* 0x000fca0007ffe0ff */
[----:B------:R-:W-:-:S05]  /*1bc0*/  IMAD.WIDE.U32 R4, R5, 0x8, R2 ;  /* 0x0000000805047825 */ /* 0x000fca00078e0002 */
[----:B------:R0:W-:Y:S02]  /*1bd0*/  REDG.E.ADD.64.STRONG.GPU desc[UR18][R4.64], R14 ;  /* 0x0000000e0400798e */ /* 0x0001e4000c12e512 */
.L_x_163:
[----:B------:R-:W-:Y:S05]  /*1be0*/  BSYNC.RECONVERGENT B1 ;  /* 0x0000000000017941 */ /* 0x000fea0003800200 */
.L_x_162:
[----:B------:R-:W-:Y:S04]  /*1bf0*/  BSSY.RECONVERGENT B1, `(.L_x_164) ;  /* 0x0000007000017945 */ /* 0x000fe80003800200 */
[----:B------:R-:W-:Y:S05]  /*1c00*/  @!P4 BRA `(.L_x_165) ;  /* 0x000000000014c947 */ /* 0x000fea0003800000 */
[----:B01234-:R-:W-:Y:S02]  /*1c10*/  IMAD R5, R11, 0x100, R18 ;  /* 0x000001000b057824 */ /* 0x01ffe400078e0212 */
[----:B------:R-:W-:Y:S02]  /*1c20*/  IMAD.MOV.U32 R17, RZ, RZ, RZ ;  /* 0x000000ffff117224 */ /* 0x000fe400078e00ff */
[----:B------:R-:W-:-:S04]  /*1c30*/  VIADD R5, R5, 0x600 ;  /* 0x0000060005057836 */ /* 0x000fc80000000000 */
[----:B------:R-:W-:-:S05]  /*1c40*/  IMAD.WIDE.U32 R4, R5, 0x8, R2 ;  /* 0x0000000805047825 */ /* 0x000fca00078e0002 */
[----:B------:R0:W-:Y:S02]  /*1c50*/  REDG.E.ADD.64.STRONG.GPU desc[UR18][R4.64], R16 ;  /* 0x000000100400798e */ /* 0x0001e4000c12e512 */
.L_x_165:
[----:B------:R-:W-:Y:S05]  /*1c60*/  BSYNC.RECONVERGENT B1 ;  /* 0x0000000000017941 */ /* 0x000fea0003800200 */
.L_x_164:
[----:B------:R-:W-:Y:S04]  /*1c70*/  BSSY.RECONVERGENT B1, `(.L_x_166) ;  /* 0x0000008000017945 */ /* 0x000fe80003800200 */
[----:B------:R-:W-:Y:S05]  /*1c80*/  @!P5 BRA `(.L_x_167) ;  /* 0x000000000018d947 */ /* 0x000fea0003800000 */
[----:B01234-:R-:W-:Y:S01]  /*1c90*/  IMAD R5, R11, 0x100, R18 ;  /* 0x000001000b057824 */ /* 0x01ffe200078e0212 */
[----:B------:R-:W-:Y:S01]  /*1ca0*/  MOV R6, R13 ;  /* 0x0000000d00067202 */ /* 0x000fe20000000f00 */
[----:B------:R-:W-:Y:S02]  /*1cb0*/  IMAD.MOV.U32 R7, RZ, RZ, RZ ;  /* 0x000000ffff077224 */ /* 0x000fe400078e00ff */
[----:B------:R-:W-:-:S04]  /*1cc0*/  VIADD R5, R5, 0x700 ;  /* 0x0000070005057836 */ /* 0x000fc80000000000 */
[----:B------:R-:W-:-:S05]  /*1cd0*/  IMAD.WIDE.U32 R4, R5, 0x8, R2 ;  /* 0x0000000805047825 */ /* 0x000fca00078e0002 */
[----:B------:R0:W-:Y:S02]  /*1ce0*/  REDG.E.ADD.64.STRONG.GPU desc[UR18][R4.64], R6 ;  /* 0x000000060400798e */ /* 0x0001e4000c12e512 */
.L_x_167:
[----:B------:R-:W-:Y:S05]  /*1cf0*/  BSYNC.RECONVERGENT B1 ;  /* 0x0000000000017941 */ /* 0x000fea0003800200 */
.L_x_166:
[----:B------:R-:W-:-:S05]  /*1d00*/  VIADD R11, R11, 0x8 ;  /* 0x000000080b0b7836 */ /* 0x000fca0000000000 */
[----:B------:R-:W-:-:S13]  /*1d10*/  ISETP.NE.AND P0, PT, R11, R9, PT ;  /* 0x000000090b00720c */ /* 0x000fda0003f05270 */
[----:B------:R-:W-:Y:S05]  /*1d20*/  @P0 BRA `(.L_x_168) ;  /* 0xfffffff800a00947 */ /* 0x000fea000383ffff */
[----:B01234-:R-:W-:-:S07]  /*1d30*/  IMAD.MOV.U32 R7, RZ, RZ, R9 ;  /* 0x000000ffff077224 */ /* 0x01ffce00078e0009 */
.L_x_151:
[----:B------:R-:W-:Y:S01]  /*1d40*/  UISETP.NE.AND UP0, UPT, UR20, URZ, UPT ;  /* 0x000000ff1400728c */ /* 0x000fe2000bf05270 */
[----:B------:R-:W-:Y:S01]  /*1d50*/  IMAD.U32 R2, RZ, RZ, UR9 ;  /* 0x00000009ff027e24 */ /* 0x000fe2000f8e00ff */
[----:B------:R-:W-:Y:S01]  /*1d60*/  LOP3.LUT R11, R0, 0x1, RZ, 0xc0, !PT ;  /* 0x00000001000b7812 */ /* 0x000fe200078ec0ff */
[----:B------:R-:W-:-:S03]  /*1d70*/  IMAD.U32 R10, RZ, RZ, UR20 ;  /* 0x00000014ff0a7e24 */ /* 0x000fc6000f8e00ff */
[----:B------:R-:W-:Y:S01]  /*1d80*/  IADD3 R0, PT, PT, R2, -0x1, RZ ;  /* 0xffffffff02007810 */ /* 0x000fe20007ffe0ff */
[----:B------:R-:W-:Y:S02]  /*1d90*/  VIADD R10, R10, 0xffffffff ;  /* 0xffffffff0a0a7836 */ /* 0x000fe40000000000 */
[----:B------:R-:W-:Y:S05]  /*1da0*/  BRA.U !UP0, `(.L_x_169) ;  /* 0x00000005086c7547 */ /* 0x000fea000b800000 */
[----:B------:R-:W-:-:S13]  /*1db0*/  ISETP.GE.U32.AND P0, PT, R10, 0x3, PT ;  /* 0x000000030a00780c */ /* 0x000fda0003f06070 */
[----:B------:R-:W-:Y:S05]  /*1dc0*/  @!P0 BRA `(.L_x_170) ;  /* 0x0000000000bc8947 */ /* 0x000fea0003800000 */
[----:B------:R-:W-:Y:S01]  /*1dd0*/  IMAD R2, R7, 0x400, R27 ;  /* 0x0000040007027824 */ /* 0x000fe200078e021b */
[----:B------:R-:W-:Y:S04]  /*1de0*/  BSSY.RECONVERGENT B1, `(.L_x_171) ;  /* 0x0000010000017945 */ /* 0x000fe80003800200 */
[----:B------:R-:W0:Y:S04]  /*1df0*/  LDS R13, [R2] ;  /* 0x00000000020d7984 */ /* 0x000e280000000800 */
[----:B------:R-:W1:Y:S04]  /*1e00*/  LDS R14, [R2+0x400] ;  /* 0x00040000020e7984 */ /* 0x000e680000000800 */
[----:B------:R-:W2:Y:S04]  /*1e10*/  LDS R6, [R2+0x800] ;  /* 0x0008000002067984 */ /* 0x000ea80000000800 */
[----:B------:R-:W3:Y:S01]  /*1e20*/  LDS R12, [R2+0xc00] ;  /* 0x000c0000020c7984 */ /* 0x000ee20000000800 */
[----:B0-----:R-:W-:-:S02]  /*1e30*/  ISETP.NE.AND P0, PT, R13, RZ, PT ;  /* 0x000000ff0d00720c */ /* 0x001fc40003f05270 */
[----:B-1----:R-:W-:Y:S02]  /*1e40*/  ISETP.NE.AND P1, PT, R14, RZ, PT ;  /* 0x000000ff0e00720c */ /* 0x002fe40003f25270 */
[----:B--2---:R-:W-:Y:S02]  /*1e50*/  ISETP.NE.AND P2, PT, R6, RZ, PT ;  /* 0x000000ff0600720c */ /* 0x004fe40003f45270 */
[----:B---3--:R-:W-:-:S07]  /*1e60*/  ISETP.NE.AND P3, PT, R12, RZ, PT ;  /* 0x000000ff0c00720c */ /* 0x008fce0003f65270 */
[----:B------:R-:W-:Y:S06]  /*1e70*/  @!P0 BRA `(.L_x_172) ;  /* 0x0000000000188947 */ /* 0x000fec0003800000 */
[----:B------:R-:W0:Y:S01]  /*1e80*/  LDC.64 R4, c[0x0][0x380] ;  /* 0x0000e000ff047b82 */ /* 0x000e220000000a00 */
[----:B------:R-:W-:Y:S02]  /*1e90*/  IMAD R3, R7, 0x100, R18 ;  /* 0x0000010007037824 */ /* 0x000fe400078e0212 */
[----:B------:R-:W-:Y:S02]  /*1ea0*/  IMAD.MOV.U32 R2, RZ, RZ, R13 ;  /* 0x000000ffff027224 */ /* 0x000fe400078e000d */
[----:B0-----:R-:W-:-:S04]  /*1eb0*/  IMAD.WIDE.U32 R4, R3, 0x8, R4 ;  /* 0x0000000803047825 */ /* 0x001fc800078e0004 */
[----:B------:R-:W-:-:S05]  /*1ec0*/  IMAD.MOV.U32 R3, RZ, RZ, RZ ;  /* 0x000000ffff037224 */ /* 0x000fca00078e00ff */
[----:B------:R0:W-:Y:S02]  /*1ed0*/  REDG.E.ADD.64.STRONG.GPU desc[UR18][R4.64], R2 ;  /* 0x000000020400798e */ /* 0x0001e4000c12e512 */
.L_x_172:
[----:B------:R-:W-:Y:S05]  /*1ee0*/  BSYNC.RECONVERGENT B1 ;  /* 0x0000000000017941 */ /* 0x000fea0003800200 */
.L_x_171:
[----:B------:R-:W-:Y:S04]  /*1ef0*/  BSSY.RECONVERGENT B1, `(.L_x_173) ;  /* 0x0000008000017945 */ /* 0x000fe80003800200 */
[----:B------:R-:W-:Y:S05]  /*1f00*/  @!P1 BRA `(.L_x_174) ;  /* 0x0000000000189947 */ /* 0x000fea0003800000 */
[----:B0-----:R-:W0:Y:S01]  /*1f10*/  LDC.64 R2, c[0x0][0x380] ;  /* 0x0000e000ff027b82 */ /* 0x001e220000000a00 */
[----:B------:R-:W-:Y:S02]  /*1f20*/  IMAD R5, R7, 0x100, R18 ;  /* 0x0000010007057824 */ /* 0x000fe400078e0212 */
[----:B------:R-:W-:Y:S02]  /*1f30*/  HFMA2 R15, -RZ, RZ, 0, 0 ;  /* 0x00000000ff0f7431 */ /* 0x000fe400000001ff */
[----:B------:R-:W-:-:S04]  /*1f40*/  VIADD R5, R5, 0x100 ;  /* 0x0000010005057836 */ /* 0x000fc80000000000 */
[----:B0-----:R-:W-:-:S05]  /*1f50*/  IMAD.WIDE.U32 R2, R5, 0x8, R2 ;  /* 0x0000000805027825 */ /* 0x001fca00078e0002 */
[----:B------:R1:W-:Y:S02]  /*1f60*/  REDG.E.ADD.64.STRONG.GPU desc[UR18][R2.64], R14 ;  /* 0x0000000e0200798e */ /* 0x0003e4000c12e512 */
.L_x_174:
[----:B------:R-:W-:Y:S05]  /*1f70*/  BSYNC.RECONVERGENT B1 ;  /* 0x0000000000017941 */ /* 0x000fea0003800200 */
.L_x_173:
[----:B------:R-:W-:Y:S04]  /*1f80*/  BSSY.RECONVERGENT B1, `(.L_x_175) ;  /* 0x0000009000017945 */ /* 0x000fe80003800200 */
[----:B------:R-:W-:Y:S05]  /*1f90*/  @!P2 BRA `(.L_x_176) ;  /* 0x00000000001ca947 */ /* 0x000fea0003800000 */
[----:B01----:R-:W0:Y:S01]  /*1fa0*/  LDC.64 R2, c[0x0][0x380] ;  /* 0x0000e000ff027b82 */ /* 0x003e220000000a00 */
[----:B------:R-:W-:Y:S02]  /*1fb0*/  IMAD R5, R7, 0x100, R18 ;  /* 0x0000010007057824 */ /* 0x000fe400078e0212 */
[----:B------:R-:W-:Y:S02]  /*1fc0*/  IMAD.MOV.U32 R4, RZ, RZ, R6 ;  /* 0x000000ffff047224 */ /* 0x000fe400078e0006 */
[----:B------:R-:W-:-:S04]  /*1fd0*/  VIADD R5, R5, 0x200 ;  /* 0x0000020005057836 */ /* 0x000fc80000000000 */
[----:B0-----:R-:W-:-:S04]  /*1fe0*/  IMAD.WIDE.U32 R2, R5, 0x8, R2 ;  /* 0x0000000805027825 */ /* 0x001fc800078e0002 */
[----:B------:R-:W-:-:S05]  /*1ff0*/  IMAD.MOV.U32 R5, RZ, RZ, RZ ;  /* 0x000000ffff057224 */ /* 0x000fca00078e00ff */
[----:B------:R2:W-:Y:S02]  /*2000*/  REDG.E.ADD.64.STRONG.GPU desc[UR18][R2.64], R4 ;  /* 0x000000040200798e */ /* 0x0005e4000c12e512 */
.L_x_176:
[----:B------:R-:W-:Y:S05]  /*2010*/  BSYNC.RECONVERGENT B1 ;  /* 0x0000000000017941 */ /* 0x000fea0003800200 */
.L_x_175:
[----:B------:R-:W-:Y:S04]  /*2020*/  BSSY.RECONVERGENT B1, `(.L_x_177) ;  /* 0x0000008000017945 */ /* 0x000fe80003800200 */
[----:B------:R-:W-:Y:S05]  /*2030*/  @!P3 BRA `(.L_x_178) ;  /* 0x000000000018b947 */ /* 0x000fea0003800000 */
[----:B012---:R-:W0:Y:S01]  /*2040*/  LDC.64 R2, c[0x0][0x380] ;  /* 0x0000e000ff027b82 */ /* 0x007e220000000a00 */
[----:B------:R-:W-:Y:S01]  /*2050*/  IMAD R5, R7, 0x100, R18 ;  /* 0x0000010007057824 */ /* 0x000fe200078e0212 */
[----:B------:R-:W-:-:S03]  /*2060*/  MOV R13, RZ ;  /* 0x000000ff000d7202 */ /* 0x000fc60000000f00 */
[----:B------:R-:W-:-:S04]  /*2070*/  VIADD R5, R5, 0x300 ;  /* 0x0000030005057836 */ /* 0x000fc80000000000 */
[----:B0-----:R-:W-:-:S05]  /*2080*/  IMAD.WIDE.U32 R2, R5, 0x8, R2 ;  /* 0x0000000805027825 */ /* 0x001fca00078e0002 */
[----:B------:R3:W-:Y:S02]  /*2090*/  REDG.E.ADD.64.STRONG.GPU desc[UR18][R2.64], R12 ;  /* 0x0000000c0200798e */ /* 0x0007e4000c12e512 */
.L_x_178:
[----:B------:R-:W-:Y:S05]  /*20a0*/  BSYNC.RECONVERGENT B1 ;  /* 0x0000000000017941 */ /* 0x000fea0003800200 */
.L_x_177:
[----:B------:R-:W-:-:S07]  /*20b0*/  VIADD R7, R7, 0x4 ;  /* 0x0000000407077836 */ /* 0x000fce0000000000 */
.L_x_170:
[----:B------:R-:W-:Y:S01]  /*20c0*/  UISETP.NE.AND UP0, UPT, UR9, URZ, UPT ;  /* 0x000000ff0900728c */ /* 0x000fe2000bf05270 */
[----:B------:R-:W-:Y:S08]  /*20d0*/  BSSY.RECONVERGENT B1, `(.L_x_169) ;  /* 0x0000028000017945 */ /* 0x000ff00003800200 */
[----:B------:R-:W-:Y:S05]  /*20e0*/  BRA.U !UP0, `(.L_x_179) ;  /* 0x0000000108987547 */ /* 0x000fea000b800000 */
[----:B------:R-:W-:-:S13]  /*20f0*/  ISETP.NE.AND P0, PT, R0, RZ, PT ;  /* 0x000000ff0000720c */ /* 0x000fda0003f05270 */
[----:B------:R-:W-:Y:S05]  /*2100*/  @!P0 BRA `(.L_x_180) ;  /* 0x0000000000608947 */ /* 0x000fea0003800000 */
[----:B0123--:R-:W-:Y:S01]  /*2110*/  IMAD R2, R7, 0x400, R27 ;  /* 0x0000040007027824 */ /* 0x00ffe200078e021b */
[----:B------:R-:W-:Y:S04]  /*2120*/  BSSY.RECONVERGENT B2, `(.L_x_181) ;  /* 0x000000b000027945 */ /* 0x000fe80003800200 */
[----:B------:R-:W0:Y:S04]  /*2130*/  LDS R4, [R2] ;  /* 0x0000000002047984 */ /* 0x000e280000000800 */
[----:B------:R-:W1:Y:S01]  /*2140*/  LDS R6, [R2+0x400] ;  /* 0x0004000002067984 */ /* 0x000e620000000800 */
[----:B0-----:R-:W-:-:S02]  /*2150*/  ISETP.NE.AND P0, PT, R4, RZ, PT ;  /* 0x000000ff0400720c */ /* 0x001fc40003f05270 */
[----:B-1----:R-:W-:-:S11]  /*2160*/  ISETP.NE.AND P1, PT, R6, RZ, PT ;  /* 0x000000ff0600720c */ /* 0x002fd60003f25270 */
[----:B------:R-:W-:Y:S05]  /*2170*/  @!P0 BRA `(.L_x_182) ;  /* 0x0000000000148947 */ /* 0x000fea0003800000 */
[----:B------:R-:W0:Y:S01]  /*2180*/  LDC.64 R2, c[0x0][0x380] ;  /* 0x0000e000ff027b82 */ /* 0x000e220000000a00 */
[----:B------:R-:W-:-:S04]  /*2190*/  IMAD R5, R7, 0x100, R18 ;  /* 0x0000010007057824 */ /* 0x000fc800078e0212 */
[----:B0-----:R-:W-:-:S04]  /*21a0*/  IMAD.WIDE.U32 R2, R5, 0x8, R2 ;  /* 0x0000000805027825 */ /* 0x001fc800078e0002 */
[----:B------:R-:W-:-:S05]  /*21b0*/  IMAD.MOV.U32 R5, RZ, RZ, RZ ;  /* 0x000000ffff057224 */ /* 0x000fca00078e00ff */
[----:B------:R0:W-:Y:S02]  /*21c0*/  REDG.E.ADD.64.STRONG.GPU desc[UR18][R2.64], R4 ;  /* 0x000000040200798e */ /* 0x0001e4000c12e512 */
.L_x_182:
[----:B------:R-:W-:Y:S05]  /*21d0*/  BSYNC.RECONVERGENT B2 ;  /* 0x0000000000027941 */ /* 0x000fea0003800200 */
.L_x_181:
[----:B------:R-:W-:Y:S04]  /*21e0*/  BSSY.RECONVERGENT B2, `(.L_x_183) ;  /* 0x0000009000027945 */ /* 0x000fe80003800200 */
[----:B------:R-:W-:Y:S05]  /*21f0*/  @!P1 BRA `(.L_x_184) ;  /* 0x00000000001c9947 */ /* 0x000fea0003800000 */
[----:B0-----:R-:W0:Y:S01]  /*2200*/  LDC.64 R2, c[0x0][0x380] ;  /* 0x0000e000ff027b82 */ /* 0x001e220000000a00 */
[----:B------:R-:W-:-:S05]  /*2210*/  IMAD R4, R7, 0x100, R18 ;  /* 0x0000010007047824 */ /* 0x000fca00078e0212 */
[----:B------:R-:W-:Y:S01]  /*2220*/  IADD3 R5, PT, PT, R4, 0x100, RZ ;  /* 0x0000010004057810 */ /* 0x000fe20007ffe0ff */
[----:B------:R-:W-:-:S04]  /*2230*/  IMAD.MOV.U32 R4, RZ, RZ, R6 ;  /* 0x000000ffff047224 */ /* 0x000fc800078e0006 */
[----:B0-----:R-:W-:-:S04]  /*2240*/  IMAD.WIDE.U32 R2, R5, 0x8, R2 ;  /* 0x0000000805027825 */ /* 0x001fc800078e0002 */
[----:B------:R-:W-:-:S05]  /*2250*/  IMAD.MOV.U32 R5, RZ, RZ, RZ ;  /* 0x000000ffff057224 */ /* 0x000fca00078e00ff */
[----:B------:R1:W-:Y:S02]  /*2260*/  REDG.E.ADD.64.STRONG.GPU desc[UR18][R2.64], R4 ;  /* 0x000000040200798e */ /* 0x0003e4000c12e512 */
.L_x_184:
[----:B------:R-:W-:Y:S05]  /*2270*/  BSYNC.RECONVERGENT B2 ;  /* 0x0000000000027941 */ /* 0x000fea0003800200 */
.L_x_183:
[----:B------:R-:W-:-:S07]  /*2280*/  VIADD R7, R7, 0x2 ;  /* 0x0000000207077836 */ /* 0x000fce0000000000 */
.L_x_180:
[----:B------:R-:W-:-:S13]  /*2290*/  ISETP.NE.AND P0, PT, R11, RZ, PT ;  /* 0x000000ff0b00720c */ /* 0x000fda0003f05270 */
[----:B------:R-:W-:Y:S05]  /*22a0*/  @!P0 BRA `(.L_x_179) ;  /* 0x0000000000288947 */ /* 0x000fea0003800000 */
[----:B0123--:R-:W-:-:S05]  /*22b0*/  IMAD R2, R7, 0x400, R27 ;  /* 0x0000040007027824 */ /* 0x00ffca00078e021b */
[----:B------:R-:W0:Y:S02]  /*22c0*/  LDS R6, [R2] ;  /* 0x0000000002067984 */ /* 0x000e240000000800 */
[----:B0-----:R-:W-:-:S13]  /*22d0*/  ISETP.NE.AND P0, PT, R6, RZ, PT ;  /* 0x000000ff0600720c */ /* 0x001fda0003f05270 */
[----:B------:R-:W-:Y:S05]  /*22e0*/  @!P0 BRA `(.L_x_179) ;  /* 0x0000000000188947 */ /* 0x000fea0003800000 */
[----:B------:R-:W0:Y:S01]  /*22f0*/  LDC.64 R2, c[0x0][0x380] ;  /* 0x0000e000ff027b82 */ /* 0x000e220000000a00 */
[----:B------:R-:W-:-:S04]  /*2300*/  IMAD R5, R7, 0x100, R18 ;  /* 0x0000010007057824 */ /* 0x000fc800078e0212 */
[----:B0-----:R-:W-:Y:S01]  /*2310*/  IMAD.WIDE.U32 R4, R5, 0x8, R2 ;  /* 0x0000000805047825 */ /* 0x001fe200078e0002 */
[----:B------:R-:W-:-:S03]  /*2320*/  MOV R2, R6 ;  /* 0x0000000600027202 */ /* 0x000fc60000000f00 */
[----:B------:R-:W-:-:S05]  /*2330*/  IMAD.MOV.U32 R3, RZ, RZ, RZ ;  /* 0x000000ffff037224 */ /* 0x000fca00078e00ff */
[----:B------:R4:W-:Y:S02]  /*2340*/  REDG.E.ADD.64.STRONG.GPU desc[UR18][R4.64], R2 ;  /* 0x000000020400798e */ /* 0x0009e4000c12e512 */
.L_x_179:
[----:B------:R-:W-:Y:S05]  /*2350*/  BSYNC.RECONVERGENT B1 ;  /* 0x0000000000017941 */ /* 0x000fea0003800200 */
.L_x_169:
[----:B------:R-:W-:-:S13]  /*2360*/  ISETP.GT.U32.AND P0, PT, R18, 0x7f, PT ;  /* 0x0000007f1200780c */ /* 0x000fda0003f04070 */
[----:B------:R-:W-:Y:S05]  /*2370*/  @P0 BRA `(.L_x_150) ;  /* 0x00000008008c0947 */ /* 0x000fea0003800000 */
[----:B------:R-:W-:Y:S01]  /*2380*/  ISETP.GE.U32.AND P0, PT, R8, 0x7, PT ;  /* 0x000000070800780c */ /* 0x000fe20003f06070 */
[----:B------:R-:W-:-:S12]  /*2390*/  IMAD.MOV.U32 R7, RZ, RZ, RZ ;  /* 0x000000ffff077224 */ /* 0x000fd800078e00ff */
[----:B------:R-:W-:Y:S05]  /*23a0*/  @!P0 BRA `(.L_x_185) ;  /* 0x0000000400148947 */ /* 0x000fea0003800000 */
[----:B01234-:R-:W0:Y:S01]  /*23b0*/  LDC.64 R2, c[0x0][0x380] ;  /* 0x0000e000ff027b82 */ /* 0x01fe220000000a00 */
[----:B------:R-:W-:-:S07]  /*23c0*/  IMAD.MOV.U32 R8, RZ, RZ, RZ ;  /* 0x000000ffff087224 */ /* 0x000fce00078e00ff */
.L_x_202:
[C---:B------:R-:W-:Y:S01]  /*23d0*/  IMAD R29, R8.reuse, 0x400, R27 ;  /* 0x00000400081d7824 */ /* 0x040fe200078e021b */
[----:B------:R-:W-:Y:S01]  /*23e0*/  BSSY.RECONVERGENT B1, `(.L_x_186) ;  /* 0x000000c000017945 */ /* 0x000fe20003800200 */
[----:B01234-:R-:W-:-:S03]  /*23f0*/  IMAD R5, R8, 0x100, R18 ;  /* 0x0000010008057824 */ /* 0x01ffc600078e0212 */
[----:B------:R-:W1:Y:S01]  /*2400*/  LDS R6, [R29+0x200] ;  /* 0x000200001d067984 */ /* 0x000e620000000800 */
[----:B0-----:R-:W-:-:S03]  /*2410*/  IMAD.WIDE.U32 R4, R5, 0x8, R2 ;  /* 0x0000000805047825 */ /* 0x001fc600078e0002 */
[----:B------:R-:W0:Y:S04]  /*2420*/  LDS R12, [R29+0x600] ;  /* 0x000600001d0c7984 */ /* 0x000e280000000800 */
[----:B------:R2:W3:Y:S04]  /*2430*/  LDS R17, [R29+0xa00] ;  /* 0x000a00001d117984 */ /* 0x0004e80000000800 */
[----:B------:R2:W4:Y:S01]  /*2440*/  LDS R13, [R29+0xe00] ;  /* 0x000e00001d0d7984 */ /* 0x0005220000000800 */
[----:B-1----:R-:W-:Y:S02]  /*2450*/  ISETP.NE.AND P0, PT, R6, RZ, PT ;  /* 0x000000ff0600720c */ /* 0x002fe40003f05270 */
[----:B0-----:R-:W-:-:S11]  /*2460*/  ISETP.NE.AND P1, PT, R12, RZ, PT ;  /* 0x000000ff0c00720c */ /* 0x001fd60003f25270 */
[----:B--234-:R-:W-:Y:S05]  /*2470*/  @!P0 BRA `(.L_x_187) ;  /* 0x0000000000088947 */ /* 0x01cfea0003800000 */
[----:B------:R-:W-:-:S05]  /*2480*/  HFMA2 R7, -RZ, RZ, 0, 0 ;  /* 0x00000000ff077431 */ /* 0x000fca00000001ff */
[----:B------:R0:W-:Y:S02]  /*2490*/  REDG.E.ADD.64.STRONG.GPU desc[UR18][R4.64+0x400], R6 ;  /* 0x000400060400798e */ /* 0x0001e4000c12e512 */
.L_x_187:
[----:B------:R-:W-:Y:S05]  /*24a0*/  BSYNC.RECONVERGENT B1 ;  /* 0x0000000000017941 */ /* 0x000fea0003800200 */
.L_x_186:
[----:B------:R-:W-:Y:S04]  /*24b0*/  BSSY.RECONVERGENT B1, `(.L_x_188) ;  /* 0x0000005000017945 */ /* 0x000fe80003800200 */
[----:B------:R-:W-:Y:S05]  /*24c0*/  @!P1 BRA `(.L_x_189) ;  /* 0x00000000000c9947 */ /* 0x000fea0003800000 */
[----:B0-----:R-:W-:Y:S02]  /*24d0*/  IMAD.MOV.U32 R6, RZ, RZ, R12 ;  /* 0x000000ffff067224 */ /* 0x001fe400078e000c */
[----:B------:R-:W-:-:S05]  /*24e0*/  IMAD.MOV.U32 R7, RZ, RZ, RZ ;  /* 0x000000ffff077224 */ /* 0x000fca00078e00ff */
[----:B------:R1:W-:Y:S02]  /*24f0*/  REDG.E.ADD.64.STRONG.GPU desc[UR18][R4.64+0xc00], R6 ;  /* 0x000c00060400798e */ /* 0x0003e4000c12e512 */
.L_x_189:
[----:B------:R-:W-:Y:S05]  /*2500*/  BSYNC.RECONVERGENT B1 ;  /* 0x0000000000017941 */ /* 0x000fea0003800200 */
.L_x_188:
[----:B------:R-:W2:Y:S01]  /*2510*/  LDS R15, [R29+0x1200] ;  /* 0x001200001d0f7984 */ /* 0x000ea20000000800 */
[----:B------:R-:W-:Y:S01]  /*2520*/  ISETP.NE.AND P6, PT, R17, RZ, PT ;  /* 0x000000ff1100720c */ /* 0x000fe20003fc5270 */
[----:B------:R-:W-:Y:S01]  /*2530*/  VIADD R8, R8, 0x8 ;  /* 0x0000000808087836 */ /* 0x000fe20000000000 */
[----:B------:R-:W-:Y:S01]  /*2540*/  BSSY.RECONVERGENT B1, `(.L_x_190) ;  /* 0x000000e000017945 */ /* 0x000fe20003800200 */
[----:B------:R-:W3:Y:S01]  /*2550*/  LDS R12, [R29+0x1600] ;  /* 0x001600001d0c7984 */ /* 0x000ee20000000800 */
[----:B------:R-:W-:Y:S02]  /*2560*/  ISETP.NE.AND P1, PT, R13, RZ, PT ;  /* 0x000000ff0d00720c */ /* 0x000fe40003f25270 */
[----:B------:R-:W-:Y:S01]  /*2570*/  ISETP.NE.AND P0, PT, R8, R9, PT ;  /* 0x000000090800720c */ /* 0x000fe20003f05270 */
[----:B------:R-:W4:Y:S04]  /*2580*/  LDS R14, [R29+0x1a00] ;  /* 0x001a00001d0e7984 */ /* 0x000f280000000800 */
[----:B------:R-:W5:Y:S01]  /*2590*/  LDS R16, [R29+0x1e00] ;  /* 0x001e00001d107984 */ /* 0x000f620000000800 */
[----:B--2---:R-:W-:-:S02]  /*25a0*/  ISETP.NE.AND P2, PT, R15, RZ, PT ;  /* 0x000000ff0f00720c */ /* 0x004fc40003f45270 */
[----:B---3--:R-:W-:Y:S02]  /*25b0*/  ISETP.NE.AND P3, PT, R12, RZ, PT ;  /* 0x000000ff0c00720c */ /* 0x008fe40003f65270 */
[----:B----4-:R-:W-:Y:S02]  /*25c0*/  ISETP.NE.AND P4, PT, R14, RZ, PT ;  /* 0x000000ff0e00720c */ /* 0x010fe40003f85270 */
[----:B-----5:R-:W-:Y:S01]  /*25d0*/  ISETP.NE.AND P5, PT, R16, RZ, PT ;  /* 0x000000ff1000720c */ /* 0x020fe20003fa5270 */
[----:B------:R-:W-:-:S12]  /*25e0*/  @!P6 BRA `(.L_x_191) ;  /* 0x00000000000ce947 */ /* 0x000fd80003800000 */
[----:B01----:R-:W-:Y:S02]  /*25f0*/  IMAD.MOV.U32 R6, RZ, RZ, R17 ;  /* 0x000000ffff067224 */ /* 0x003fe400078e0011 */
[----:B------:R-:W-:-:S05]  /*2600*/  IMAD.MOV.U32 R7, RZ, RZ, RZ ;  /* 0x000000ffff077224 */ /* 0x000fca00078e00ff */
[----:B------:R2:W-:Y:S02]  /*2610*/  REDG.E.ADD.64.STRONG.GPU desc[UR18][R4.64+0x1400], R6 ;  /* 0x001400060400798e */ /* 0x0005e4000c12e512 */
.L_x_191:
[----:B------:R-:W-:Y:S05]  /*2620*/  BSYNC.RECONVERGENT B1 ;  /* 0x0000000000017941 */ /* 0x000fea0003800200 */
.L_x_190:
[----:B------:R-:W-:Y:S04]  /*2630*/  BSSY.RECONVERGENT B1, `(.L_x_192) ;  /* 0x0000005000017945 */ /* 0x000fe80003800200 */
[----:B------:R-:W-:Y:S05]  /*2640*/  @!P1 BRA `(.L_x_193) ;  /* 0x00000000000c9947 */ /* 0x000fea0003800000 */
[----:B012---:R-:W-:Y:S01]  /*2650*/  MOV R6, R13 ;  /* 0x0000000d00067202 */ /* 0x007fe20000000f00 */
[----:B------:R-:W-:-:S05]  /*2660*/  IMAD.MOV.U32 R7, RZ, RZ, RZ ;  /* 0x000000ffff077224 */ /* 0x000fca00078e00ff */
[----:B------:R3:W-:Y:S02]  /*2670*/  REDG.E.ADD.64.STRONG.GPU desc[UR18][R4.64+0x1c00], R6 ;  /* 0x001c00060400798e */ /* 0x0007e4000c12e512 */
.L_x_193:
[----:B------:R-:W-:Y:S05]  /*2680*/  BSYNC.RECONVERGENT B1 ;  /* 0x0000000000017941 */ /* 0x000fea0003800200 */
.L_x_192:
[----:B------:R-:W-:Y:S04]  /*2690*/  BSSY.RECONVERGENT B1, `(.L_x_194) ;  /* 0x0000005000017945 */ /* 0x000fe80003800200 */
[----:B------:R-:W-:Y:S05]  /*26a0*/  @!P2 BRA `(.L_x_195) ;  /* 0x00000000000ca947 */ /* 0x000fea0003800000 */
[----:B0123--:R-:W-:Y:S02]  /*26b0*/  IMAD.MOV.U32 R6, RZ, RZ, R15 ;  /* 0x000000ffff067224 */ /* 0x00ffe400078e000f */
[----:B------:R-:W-:-:S05]  /*26c0*/  IMAD.MOV.U32 R7, RZ, RZ, RZ ;  /* 0x000000ffff077224 */ /* 0x000fca00078e00ff */
[----:B------:R4:W-:Y:S02]  /*26d0*/  REDG.E.ADD.64.STRONG.GPU desc[UR18][R4.64+0x2400], R6 ;  /* 0x002400060400798e */ /* 0x0009e4000c12e512 */
.L_x_195:
[----:B------:R-:W-:Y:S05]  /*26e0*/  BSYNC.RECONVERGENT B1 ;  /* 0x0000000000017941 */ /* 0x000fea0003800200 */
.L_x_194:
[----:B------:R-:W-:Y:S04]  /*26f0*/  BSSY.RECONVERGENT B1, `(.L_x_196) ;  /* 0x0000004000017945 */ /* 0x000fe80003800200 */
[----:B------:R-:W-:Y:S05]  /*2700*/  @!P3 BRA `(.L_x_197) ;  /* 0x000000000008b947 */ /* 0x000fea0003800000 */
[----:B------:R-:W-:-:S05]  /*2710*/  IMAD.MOV.U32 R13, RZ, RZ, RZ ;  /* 0x000000ffff0d7224 */ /* 0x000fca00078e00ff */
[----:B------:R0:W-:Y:S02]  /*2720*/  REDG.E.ADD.64.STRONG.GPU desc[UR18][R4.64+0x2c00], R12 ;  /* 0x002c000c0400798e */ /* 0x0001e4000c12e512 */
.L_x_197:
[----:B------:R-:W-:Y:S05]  /*2730*/  BSYNC.RECONVERGENT B1 ;  /* 0x0000000000017941 */ /* 0x000fea0003800200 */
.L_x_196:
[----:B------:R-:W-:Y:S04]  /*2740*/  BSSY.RECONVERGENT B1, `(.L_x_198) ;  /* 0x0000004000017945 */ /* 0x000fe80003800200 */
[----:B------:R-:W-:Y:S05]  /*2750*/  @!P4 BRA `(.L_x_199) ;  /* 0x000000000008c947 */ /* 0x000fea0003800000 */
[----:B------:R-:W-:-:S05]  /*2760*/  IMAD.MOV.U32 R15, RZ, RZ, RZ ;  /* 0x000000ffff0f7224 */ /* 0x000fca00078e00ff */
[----:B------:R0:W-:Y:S02]  /*2770*/  REDG.E.ADD.64.STRONG.GPU desc[UR18][R4.64+0x3400], R14 ;  /* 0x0034000e0400798e */ /* 0x0001e4000c12e512 */
.L_x_199:
[----:B------:R-:W-:Y:S05]  /*2780*/  BSYNC.RECONVERGENT B1 ;  /* 0x0000000000017941 */ /* 0x000fea0003800200 */
.L_x_198:
[----:B------:R-:W-:Y:S04]  /*2790*/  BSSY.RECONVERGENT B1, `(.L_x_200) ;  /* 0x0000004000017945 */ /* 0x000fe80003800200 */
[----:B------:R-:W-:Y:S05]  /*27a0*/  @!P5 BRA `(.L_x_201) ;  /* 0x000000000008d947 */ /* 0x000fea0003800000 */
[----:B------:R-:W-:-:S05]  /*27b0*/  HFMA2 R17, -RZ, RZ, 0, 0 ;  /* 0x00000000ff117431 */ /* 0x000fca00000001ff */
[----:B------:R0:W-:Y:S02]  /*27c0*/  REDG.E.ADD.64.STRONG.GPU desc[UR18][R4.64+0x3c00], R16 ;  /* 0x003c00100400798e */ /* 0x0001e4000c12e512 */
.L_x_201:
[----:B------:R-:W-:Y:S05]  /*27d0*/  BSYNC.RECONVERGENT B1 ;  /* 0x0000000000017941 */ /* 0x000fea0003800200 */
.L_x_200:
[----:B------:R-:W-:Y:S05]  /*27e0*/  @P0 BRA `(.L_x_202) ;  /* 0xfffffff800f80947 */ /* 0x000fea000383ffff */
[----:B01234-:R-:W-:-:S07]  /*27f0*/  IMAD.MOV.U32 R7, RZ, RZ, R9 ;  /* 0x000000ffff077224 */ /* 0x01ffce00078e0009 */
.L_x_185:
[----:B------:R-:W-:-:S09]  /*2800*/  UISETP.NE.AND UP0, UPT, UR20, URZ, UPT ;  /* 0x000000ff1400728c */ /* 0x000fd2000bf05270 */
[----:B------:R-:W-:Y:S05]  /*2810*/  BRA.U !UP0, `(.L_x_150) ;  /* 0x0000000508647547 */ /* 0x000fea000b800000 */
[----:B------:R-:W-:-:S13]  /*2820*/  ISETP.GE.U32.AND P0, PT, R10, 0x3, PT ;  /* 0x000000030a00780c */ /* 0x000fda0003f06070 */
[----:B------:R-:W-:Y:S05]  /*2830*/  @!P0 BRA `(.L_x_203) ;  /* 0x0000000000c08947 */ /* 0x000fea0003800000 */
[----:B01234-:R-:W-:Y:S01]  /*2840*/  IMAD R2, R7, 0x400, R27 ;  /* 0x0000040007027824 */ /* 0x01ffe200078e021b */
[----:B------:R-:W-:Y:S04]  /*2850*/  BSSY.RECONVERGENT B1, `(.L_x_204) ;  /* 0x0000010000017945 */ /* 0x000fe80003800200 */
[----:B------:R-:W0:Y:S04]  /*2860*/  LDS R10, [R2+0x200] ;  /* 0x00020000020a7984 */ /* 0x000e280000000800 */
        /* <DEDUP_REMOVED lines=14> */
.L_x_205:
[----:B------:R-:W-:Y:S05]  /*2950*/  BSYNC.RECONVERGENT B1 ;  /* 0x0000000000017941 */ /* 0x000fea0003800200 */
.L_x_204:
[----:B------:R-:W-:Y:S04]  /*2960*/  BSSY.RECONVERGENT B1, `(.L_x_206) ;  /* 0x0000009000017945 */ /* 0x000fe80003800200 */
[----:B------:R-:W-:Y:S05]  /*2970*/  @!P1 BRA `(.L_x_207) ;  /* 0x00000000001c9947 */ /* 0x000fea0003800000 */
[----:B0-----:R-:W0:Y:S01]  /*2980*/  LDC.64 R4, c[0x0][0x380] ;  /* 0x0000e000ff047b82 */ /* 0x001e220000000a00 */
[----:B------:R-:W-:Y:S01]  /*2990*/  LEA R3, R7, R18, 0x8 ;  /* 0x0000001207037211 */ /* 0x000fe200078e40ff */
[----:B------:R-:W-:-:S04]  /*29a0*/  IMAD.MOV.U32 R2, RZ, RZ, R9 ;  /* 0x000000ffff027224 */ /* 0x000fc800078e0009 */
[----:B------:R-:W-:-:S04]  /*29b0*/  VIADD R3, R3, 0x100 ;  /* 0x0000010003037836 */ /* 0x000fc80000000000 */
[----:B0-----:R-:W-:-:S04]  /*29c0*/  IMAD.WIDE.U32 R4, R3, 0x8, R4 ;  /* 0x0000000803047825 */ /* 0x001fc800078e0004 */
[----:B------:R-:W-:-:S05]  /*29d0*/  IMAD.MOV.U32 R3, RZ, RZ, RZ ;  /* 0x000000ffff037224 */ /* 0x000fca00078e00ff */
[----:B------:R1:W-:Y:S02]  /*29e0*/  REDG.E.ADD.64.STRONG.GPU desc[UR18][R4.64+0x400], R2 ;  /* 0x000400020400798e */ /* 0x0003e4000c12e512 */
.L_x_207:
[----:B------:R-:W-:Y:S05]  /*29f0*/  BSYNC.RECONVERGENT B1 ;  /* 0x0000000000017941 */ /* 0x000fea0003800200 */
.L_x_206:
[----:B------:R-:W-:Y:S04]  /*2a00*/  BSSY.RECONVERGENT B1, `(.L_x_208) ;  /* 0x0000009000017945 */ /* 0x000fe80003800200 */
[----:B------:R-:W-:Y:S05]  /*2a10*/  @!P2 BRA `(.L_x_209) ;  /* 0x00000000001ca947 */ /* 0x000fea0003800000 */
[----:B01----:R-:W0:Y:S01]  /*2a20*/  LDC.64 R2, c[0x0][0x380] ;  /* 0x0000e000ff027b82 */ /* 0x003e220000000a00 */
[----:B------:R-:W-:Y:S01]  /*2a30*/  IMAD R5, R7, 0x100, R18 ;  /* 0x0000010007057824 */ /* 0x000fe200078e0212 */
[----:B------:R-:W-:-:S03]  /*2a40*/  MOV R4, R6 ;  /* 0x0000000600047202 */ /* 0x000fc60000000f00 */
[----:B------:R-:W-:-:S04]  /*2a50*/  VIADD R5, R5, 0x200 ;  /* 0x0000020005057836 */ /* 0x000fc80000000000 */
[----:B0-----:R-:W-:-:S04]  /*2a60*/  IMAD.WIDE.U32 R2, R5, 0x8, R2 ;  /* 0x0000000805027825 */ /* 0x001fc800078e0002 */
[----:B------:R-:W-:-:S05]  /*2a70*/  IMAD.MOV.U32 R5, RZ, RZ, RZ ;  /* 0x000000ffff057224 */ /* 0x000fca00078e00ff */
[----:B------:R2:W-:Y:S02]  /*2a80*/  REDG.E.ADD.64.STRONG.GPU desc[UR18][R2.64+0x400], R4 ;  /* 0x000400040200798e */ /* 0x0005e4000c12e512 */
.L_x_209:
[----:B------:R-:W-:Y:S05]  /*2a90*/  BSYNC.RECONVERGENT B1 ;  /* 0x0000000000017941 */ /* 0x000fea0003800200 */
.L_x_208:
[----:B------:R-:W-:Y:S04]  /*2aa0*/  BSSY.RECONVERGENT B1, `(.L_x_210) ;  /* 0x0000008000017945 */ /* 0x000fe80003800200 */
[----:B------:R-:W-:Y:S05]  /*2ab0*/  @!P3 BRA `(.L_x_211) ;  /* 0x000000000018b947 */ /* 0x000fea0003800000 */
[----:B012---:R-:W0:Y:S01]  /*2ac0*/  LDC.64 R2, c[0x0][0x380] ;  /* 0x0000e000ff027b82 */ /* 0x007e220000000a00 */
[----:B------:R-:W-:Y:S02]  /*2ad0*/  IMAD R5, R7, 0x100, R18 ;  /* 0x0000010007057824 */ /* 0x000fe400078e0212 */
[----:B------:R-:W-:Y:S02]  /*2ae0*/  IMAD.MOV.U32 R9, RZ, RZ, RZ ;  /* 0x000000ffff097224 */ /* 0x000fe400078e00ff */
[----:B------:R-:W-:-:S04]  /*2af0*/  VIADD R5, R5, 0x300 ;  /* 0x0000030005057836 */ /* 0x000fc80000000000 */
[----:B0-----:R-:W-:-:S05]  /*2b00*/  IMAD.WIDE.U32 R2, R5, 0x8, R2 ;  /* 0x0000000805027825 */ /* 0x001fca00078e0002 */
[----:B------:R3:W-:Y:S02]  /*2b10*/  REDG.E.ADD.64.STRONG.GPU desc[UR18][R2.64+0x400], R8 ;  /* 0x000400080200798e */ /* 0x0007e4000c12e512 */
.L_x_211:
[----:B------:R-:W-:Y:S05]  /*2b20*/  BSYNC.RECONVERGENT B1 ;  /* 0x0000000000017941 */ /* 0x000fea0003800200 */
.L_x_210:
[----:B------:R-:W-:-:S07]  /*2b30*/  VIADD R7, R7, 0x4 ;  /* 0x0000000407077836 */ /* 0x000fce0000000000 */
.L_x_203:
[----:B------:R-:W-:-:S09]  /*2b40*/  UISETP.NE.AND UP0, UPT, UR9, URZ, UPT ;  /* 0x000000ff0900728c */ /* 0x000fd2000bf05270 */
[----:B------:R-:W-:Y:S05]  /*2b50*/  BRA.U !UP0, `(.L_x_150) ;  /* 0x0000000108947547 */ /* 0x000fea000b800000 */
[----:B------:R-:W-:-:S13]  /*2b60*/  ISETP.NE.AND P0, PT, R0, RZ, PT ;  /* 0x000000ff0000720c */ /* 0x000fda0003f05270 */
[----:B------:R-:W-:Y:S05]  /*2b70*/  @!P0 BRA `(.L_x_212) ;  /* 0x0000000000608947 */ /* 0x000fea0003800000 */
[----:B01234-:R-:W-:Y:S01]  /*2b80*/  LEA R2, R7, R27, 0xa ;  /* 0x0000001b07027211 */ /* 0x01ffe200078e50ff */
[----:B------:R-:W-:Y:S04]  /*2b90*/  BSSY.RECONVERGENT B1, `(.L_x_213) ;  /* 0x000000b000017945 */ /* 0x000fe80003800200 */
[----:B------:R-:W0:Y:S04]  /*2ba0*/  LDS R4, [R2+0x200] ;  /* 0x0002000002047984 */ /* 0x000e280000000800 */
        /* <DEDUP_REMOVED lines=9> */
.L_x_214:
[----:B------:R-:W-:Y:S05]  /*2c40*/  BSYNC.RECONVERGENT B1 ;  /* 0x0000000000017941 */ /* 0x000fea0003800200 */
.L_x_213:
[----:B------:R-:W-:Y:S04]  /*2c50*/  BSSY.RECONVERGENT B1, `(.L_x_215) ;  /* 0x0000009000017945 */ /* 0x000fe80003800200 */
[----:B------:R-:W-:Y:S05]  /*2c60*/  @!P1 BRA `(.L_x_216) ;  /* 0x00000000001c9947 */ /* 0x000fea0003800000 */
[----:B0-----:R-:W0:Y:S01]  /*2c70*/  LDC.64 R2, c[0x0][0x380] ;  /* 0x0000e000ff027b82 */ /* 0x001e220000000a00 */
[----:B------:R-:W-:-:S04]  /*2c80*/  IMAD R4, R7, 0x100, R18 ;  /* 0x0000010007047824 */ /* 0x000fc800078e0212 */
[----:B------:R-:W-:Y:S02]  /*2c90*/  VIADD R5, R4, 0x100 ;  /* 0x0000010004057836 */ /* 0x000fe40000000000 */
[----:B------:R-:W-:Y:S02]  /*2ca0*/  IMAD.MOV.U32 R4, RZ, RZ, R0 ;  /* 0x000000ffff047224 */ /* 0x000fe400078e0000 */
[----:B0-----:R-:W-:-:S04]  /*2cb0*/  IMAD.WIDE.U32 R2, R5, 0x8, R2 ;  /* 0x0000000805027825 */ /* 0x001fc800078e0002 */
[----:B------:R-:W-:-:S05]  /*2cc0*/  HFMA2 R5, -RZ, RZ, 0, 0 ;  /* 0x00000000ff057431 */ /* 0x000fca00000001ff */
[----:B------:R1:W-:Y:S02]  /*2cd0*/  REDG.E.ADD.64.STRONG.GPU desc[UR18][R2.64+0x400], R4 ;  /* 0x000400040200798e */ /* 0x0003e4000c12e512 */
.L_x_216:
[----:B------:R-:W-:Y:S05]  /*2ce0*/  BSYNC.RECONVERGENT B1 ;  /* 0x0000000000017941 */ /* 0x000fea0003800200 */
.L_x_215:
[----:B------:R-:W-:-:S07]  /*2cf0*/  VIADD R7, R7, 0x2 ;  /* 0x0000000207077836 */ /* 0x000fce0000000000 */
.L_x_212:
[----:B------:R-:W-:-:S13]  /*2d00*/  ISETP.NE.AND P0, PT, R11, RZ, PT ;  /* 0x000000ff0b00720c */ /* 0x000fda0003f05270 */
[----:B------:R-:W-:Y:S05]  /*2d10*/  @!P0 BRA `(.L_x_150) ;  /* 0x0000000000248947 */ /* 0x000fea0003800000 */
[----:B------:R-:W-:-:S05]  /*2d20*/  IMAD R0, R7, 0x400, R27 ;  /* 0x0000040007007824 */ /* 0x000fca00078e021b */
[----:B012-4-:R-:W0:Y:S02]  /*2d30*/  LDS R4, [R0+0x200] ;  /* 0x0002000000047984 */ /* 0x017e240000000800 */
[----:B0-----:R-:W-:-:S13]  /*2d40*/  ISETP.NE.AND P0, PT, R4, RZ, PT ;  /* 0x000000ff0400720c */ /* 0x001fda0003f05270 */
[----:B------:R-:W-:Y:S05]  /*2d50*/  @!P0 BRA `(.L_x_150) ;  /* 0x0000000000148947 */ /* 0x000fea0003800000 */
[----:B---3--:R-:W0:Y:S01]  /*2d60*/  LDC.64 R2, c[0x0][0x380] ;  /* 0x0000e000ff027b82 */ /* 0x008e220000000a00 */
[----:B------:R-:W-:Y:S02]  /*2d70*/  IMAD R7, R7, 0x100, R18 ;  /* 0x0000010007077824 */ /* 0x000fe400078e0212 */
[----:B------:R-:W-:Y:S02]  /*2d80*/  IMAD.MOV.U32 R5, RZ, RZ, RZ ;  /* 0x000000ffff057224 */ /* 0x000fe400078e00ff */
[----:B0-----:R-:W-:-:S05]  /*2d90*/  IMAD.WIDE.U32 R2, R7, 0x8, R2 ;  /* 0x0000000807027825 */ /* 0x001fca00078e0002 */
[----:B------:R0:W-:Y:S02]  /*2da0*/  REDG.E.ADD.64.STRONG.GPU desc[UR18][R2.64+0x400], R4 ;  /* 0x000400040200798e */ /* 0x0001e4000c12e512 */
.L_x_150:
[----:B------:R-:W-:Y:S05]  /*2db0*/  BSYNC.RECONVERGENT B0 ;  /* 0x0000000000007941 */ /* 0x000fea0003800200 */
.L_x_149:
[----:B------:R-:W1:Y:S01]  /*2dc0*/  LDCU.64 UR4, c[0x0][0x390] ;  /* 0x00007200ff0477ac */ /* 0x000e620008000a00 */
[----:B------:R-:W-:-:S04]  /*2dd0*/  UIADD3 UR6, UP1, UPT, UR6, 0x1, URZ ;  /* 0x0000000106067890 */ /* 0x000fc8000ff3e0ff */
[----:B------:R-:W-:Y:S02]  /*2de0*/  UIADD3.X UR7, UPT, UPT, URZ, UR7, URZ, UP1, !UPT ;  /* 0x00000007ff077290 */ /* 0x000fe40008ffe4ff */
[----:B-1----:R-:W-:-:S04]  /*2df0*/  UIADD3 UR10, UP0, UPT, UR4, -0x1, URZ ;  /* 0xffffffff040a7890 */ /* 0x002fc8000ff1e0ff */
[----:B------:R-:W-:-:S04]  /*2e00*/  UIADD3.X UR11, UPT, UPT, UR5, -0x1, URZ, UP0, !UPT ;  /* 0xffffffff050b7890 */ /* 0x000fc800087fe4ff */
[----:B------:R-:W-:-:S04]  /*2e10*/  USHF.R.U64 UR10, UR10, 0x1e, UR11 ;  /* 0x0000001e0a0a7899 */ /* 0x000fc8000800120b */
[----:B------:R-:W-:-:S04]  /*2e20*/  UIADD3 UR10, UP0, UPT, UR10, 0x1, URZ ;  /* 0x000000010a0a7890 */ /* 0x000fc8000ff1e0ff */
[----:B------:R-:W-:Y:S02]  /*2e30*/  ULEA.HI.X UR11, UR11, URZ, URZ, 0x2, UP0 ;  /* 0x000000ff0b0b7291 */ /* 0x000fe400080f14ff */
[----:B------:R-:W-:-:S04]  /*2e40*/  UISETP.LT.U32.AND UP0, UPT, UR10, UR4, UPT ;  /* 0x000000040a00728c */ /* 0x000fc8000bf01070 */
[----:B------:R-:W-:-:S04]  /*2e50*/  UISETP.LT.U32.AND.EX UP0, UPT, UR11, UR5, UPT, UP0 ;  /* 0x000000050b00728c */ /* 0x000fc8000bf01100 */
[----:B------:R-:W-:Y:S02]  /*2e60*/  USEL UR4, UR10, UR4, UP0 ;  /* 0x000000040a047287 */ /* 0x000fe40008000000 */
[----:B------:R-:W-:Y:S02]  /*2e70*/  USEL UR5, UR11, UR5, UP0 ;  /* 0x000000050b057287 */ /* 0x000fe40008000000 */
[----:B------:R-:W-:-:S04]  /*2e80*/  UISETP.NE.U32.AND UP0, UPT, UR6, UR4, UPT ;  /* 0x000000040600728c */ /* 0x000fc8000bf05070 */
[----:B------:R-:W-:Y:S01]  /*2e90*/  UISETP.NE.AND.EX UP0, UPT, UR7, UR5, UPT, UP0 ;  /* 0x000000050700728c */ /* 0x000fe2000bf05300 */
[----:B------:R-:W-:Y:S08]  /*2ea0*/  BAR.SYNC.DEFER_BLOCKING 0x0 ;  /* 0x0000000000007b1d */ /* 0x000ff00000010000 */
[----:B------:R-:W-:Y:S05]  /*2eb0*/  BRA.U UP0, `(.L_x_217) ;  /* 0xffffffd100dc7547 */ /* 0x000fea000b83ffff */
[----:B------:R-:W-:Y:S05]  /*2ec0*/  EXIT ;  /* 0x000000000000794d */ /* 0x000fea0003800000 */
.L_x_218:
        /* <DEDUP_REMOVED lines=11> */
.L_x_233:


//--------------------- .text._ZN3cub18CUB_300001_SM_10006detail10radix_sort31DeviceRadixSortSingleTileKernelINS1_5radix10policy_hubIjNS0_8NullTypeEyE10Policy1000ELNS0_9SortOrderE0EjS6_yNS1_21identity_decomposer_tEEEvPKT1_PSB_PKT2_PSF_T3_iiT4_ --------------------------
	.section	.text._ZN3cub18CUB_300001_SM_10006detail10radix_sort31DeviceRadixSortSingleTileKernelINS1_5radix10policy_hubIjNS0_8NullTypeEyE10Policy1000ELNS0_9SortOrderE0EjS6_yNS1_21identity_decomposer_tEEEvPKT1_PSB_PKT2_PSF_T3_iiT4_,"ax",@progbits
	.align	128
        .global         _ZN3cub18CUB_300001_SM_10006detail10radix_sort31DeviceRadixSortSingleTileKernelINS1_5radix10policy_hubIjNS0_8NullTypeEyE10Policy1000ELNS0_9SortOrderE0EjS6_yNS1_21identity_decomposer_tEEEvPKT1_PSB_PKT2_PSF_T3_iiT4_
        .type           _ZN3cub18CUB_300001_SM_10006detail10radix_sort31DeviceRadixSortSingleTileKernelINS1_5radix10policy_hubIjNS0_8NullTypeEyE10Policy1000ELNS0_9SortOrderE0EjS6_yNS1_21identity_decomposer_tEEEvPKT1_PSB_PKT2_PSF_T3_iiT4_,@function
        .size           _ZN3cub18CUB_300001_SM_10006detail10radix_sort31DeviceRadixSortSingleTileKernelINS1_5radix10policy_hubIjNS0_8NullTypeEyE10Policy1000ELNS0_9SortOrderE0EjS6_yNS1_21identity_decomposer_tEEEvPKT1_PSB_PKT2_PSF_T3_iiT4_,(.L_x_234 - _ZN3cub18CUB_300001_SM_10006detail10radix_sort31DeviceRadixSortSingleTileKernelINS1_5radix10policy_hubIjNS0_8NullTypeEyE10Policy1000ELNS0_9SortOrderE0EjS6_yNS1_21identity_decomposer_tEEEvPKT1_PSB_PKT2_PSF_T3_iiT4_)
        .other          _ZN3cub18CUB_300001_SM_10006detail10radix_sort31DeviceRadixSortSingleTileKernelINS1_5radix10policy_hubIjNS0_8NullTypeEyE10Policy1000ELNS0_9SortOrderE0EjS6_yNS1_21identity_decomposer_tEEEvPKT1_PSB_PKT2_PSF_T3_iiT4_,@"STO_CUDA_ENTRY STV_DEFAULT"
_ZN3cub18CUB_300001_SM_10006detail10radix_sort31DeviceRadixSortSingleTileKernelINS1_5radix10policy_hubIjNS0_8NullTypeEyE10Policy1000ELNS0_9SortOrderE0EjS6_yNS1_21identity_decomposer_tEEEvPKT1_PSB_PKT2_PSF_T3_iiT4_:
.text._ZN3cub18CUB_300001_SM_10006detail10radix_sort31DeviceRadixSortSingleTileKernelINS1_5radix10policy_hubIjNS0_8NullTypeEyE10Policy1000ELNS0_9SortOrderE0EjS6_yNS1_21identity_decomposer_tEEEvPKT1_PSB_PKT2_PSF_T3_iiT4_:
[----:B------:R-:W-:Y:S01]  /*0000*/  LDC R1, c[0x0][0x37c] ;  /* 0x0000df00ff017b82 */ /* 0x000fe20000000800 */
[----:B------:R-:W0:Y:S01]  /*0010*/  S2R R0, SR_TID.X ;  /* 0x0000000000007919 */ /* 0x000e220000002100 */
[----:B------:R-:W1:Y:S06]  /*0020*/  LDCU UR4, c[0x0][0x3a0] ;  /* 0x00007400ff0477ac */ /* 0x000e6c0008000800 */
[----:B------:R-:W2:Y:S01]  /*0030*/  LDC.64 R4, c[0x0][0x380] ;  /* 0x0000e000ff047b82 */ /* 0x000ea20000000a00 */
[----:B------:R-:W-:Y:S01]  /*0040*/  IMAD.MOV.U32 R12, RZ, RZ, -0x1 ;  /* 0xffffffffff0c7424 */ /* 0x000fe200078e00ff */
[----:B------:R-:W3:Y:S01]  /*0050*/  LDCU.64 UR10, c[0x0][0x358] ;  /* 0x00006b00ff0a77ac */ /* 0x000ee20008000a00 */
[----:B------:R-:W-:-:S02]  /*0060*/  IMAD.MOV.U32 R13, RZ, RZ, -0x1 ;  /* 0xffffffffff0d7424 */ /* 0x000fc400078e00ff */
[----:B------:R-:W-:Y:S02]  /*0070*/  IMAD.MOV.U32 R15, RZ, RZ, -0x1 ;  /* 0xffffffffff0f7424 */ /* 0x000fe400078e00ff */
[----:B------:R-:W-:Y:S02]  /*0080*/  IMAD.MOV.U32 R14, RZ, RZ, -0x1 ;  /* 0xffffffffff0e7424 */ /* 0x000fe400078e00ff */
[----:B------:R-:W-:Y:S02]  /*0090*/  IMAD.MOV.U32 R16, RZ, RZ, -0x1 ;  /* 0xffffffffff107424 */ /* 0x000fe400078e00ff */
[----:B------:R-:W-:Y:S02]  /*00a0*/  IMAD.MOV.U32 R17, RZ, RZ, -0x1 ;  /* 0xffffffffff117424 */ /* 0x000fe400078e00ff */
[----:B------:R-:W-:Y:S02]  /*00b0*/  IMAD.MOV.U32 R18, RZ, RZ, -0x1 ;  /* 0xffffffffff127424 */ /* 0x000fe400078e00ff */
[----:B------:R-:W-:-:S02]  /*00c0*/  IMAD.MOV.U32 R19, RZ, RZ, -0x1 ;  /* 0xffffffffff137424 */ /* 0x000fc400078e00ff */
[----:B------:R-:W-:Y:S02]  /*00d0*/  IMAD.MOV.U32 R20, RZ, RZ, -0x1 ;  /* 0xffffffffff147424 */ /* 0x000fe400078e00ff */
[----:B------:R-:W-:Y:S01]  /*00e0*/  IMAD.MOV.U32 R21, RZ, RZ, -0x1 ;  /* 0xffffffffff157424 */ /* 0x000fe200078e00ff */
[----:B------:R-:W4:Y:S01]  /*00f0*/  S2UR UR5, SR_CgaCtaId ;  /* 0x00000000000579c3 */ /* 0x000f220000008800 */
[----:B------:R-:W-:Y:S02]  /*0100*/  IMAD.MOV.U32 R22, RZ, RZ, -0x1 ;  /* 0xffffffffff167424 */ /* 0x000fe400078e00ff */
[----:B------:R-:W-:Y:S02]  /*0110*/  IMAD.MOV.U32 R23, RZ, RZ, -0x1 ;  /* 0xffffffffff177424 */ /* 0x000fe400078e00ff */
[----:B------:R-:W-:Y:S02]  /*0120*/  IMAD.MOV.U32 R24, RZ, RZ, -0x1 ;  /* 0xffffffffff187424 */ /* 0x000fe400078e00ff */
[----:B------:R-:W-:-:S02]  /*0130*/  IMAD.MOV.U32 R25, RZ, RZ, -0x1 ;  /* 0xffffffffff197424 */ /* 0x000fc400078e00ff */
[----:B------:R-:W-:Y:S02]  /*0140*/  IMAD.MOV.U32 R26, RZ, RZ, -0x1 ;  /* 0xffffffffff1a7424 */ /* 0x000fe400078e00ff */
[----:B------:R-:W-:Y:S02]  /*0150*/  IMAD.MOV.U32 R27, RZ, RZ, -0x1 ;  /* 0xffffffffff1b7424 */ /* 0x000fe400078e00ff */
[----:B------:R-:W-:Y:S01]  /*0160*/  IMAD.MOV.U32 R28, RZ, RZ, -0x1 ;  /* 0xffffffffff1c7424 */ /* 0x000fe200078e00ff */
[----:B------:R-:W4:Y:S01]  /*0170*/  S2R R29, SR_LANEID ;  /* 0x00000000001d7919 */ /* 0x000f220000000000 */
[----:B0-----:R-:W-:Y:S01]  /*0180*/  IMAD R7, R0, 0x13, RZ ;  /* 0x0000001300077824 */ /* 0x001fe200078e02ff */
[----:B------:R-:W0:Y:S03]  /*0190*/  LDCU.64 UR6, c[0x0][0x3a8] ;  /* 0x00007500ff0677ac */ /* 0x000e260008000a00 */
[C---:B------:R-:W-:Y:S01]  /*01a0*/  VIADD R2, R7.reuse, 0x1 ;  /* 0x0000000107027836 */ /* 0x040fe20000000000 */
[C---:B-1----:R-:W-:Y:S01]  /*01b0*/  ISETP.GE.AND P1, PT, R7.reuse, UR4, PT ;  /* 0x0000000407007c0c */ /* 0x042fe2000bf26270 */
[C---:B------:R-:W-:Y:S01]  /*01c0*/  VIADD R3, R7.reuse, 0x2 ;  /* 0x0000000207037836 */ /* 0x040fe20000000000 */
[----:B------:R-:W1:Y:S01]  /*01d0*/  LDCU UR9, c[0x0][0x3ac] ;  /* 0x00007580ff0977ac */ /* 0x000e620008000800 */
[C---:B------:R-:W-:Y:S01]  /*01e0*/  VIADD R6, R7.reuse, 0x5 ;  /* 0x0000000507067836 */ /* 0x040fe20000000000 */
[----:B------:R-:W-:Y:S01]  /*01f0*/  ISETP.GE.AND P2, PT, R2, UR4, PT ;  /* 0x0000000402007c0c */ /* 0x000fe2000bf46270 */
[----:B------:R-:W-:Y:S01]  /*0200*/  VIADD R2, R7, 0x3 ;  /* 0x0000000307027836 */ /* 0x000fe20000000000 */
[----:B------:R-:W-:Y:S01]  /*0210*/  ISETP.GE.AND P3, PT, R3, UR4, PT ;  /* 0x0000000403007c0c */ /* 0x000fe2000bf66270 */
[----:B--2---:R-:W-:Y:S01]  /*0220*/  IMAD.WIDE.U32 R4, R7, 0x4, R4 ;  /* 0x0000000407047825 */ /* 0x004fe200078e0004 */
[----:B------:R-:W-:-:S02]  /*0230*/  ISETP.GE.AND P6, PT, R6, UR4, PT ;  /* 0x0000000406007c0c */ /* 0x000fc4000bfc6270 */
[----:B------:R-:W-:Y:S01]  /*0240*/  ISETP.GE.AND P4, PT, R2, UR4, PT ;  /* 0x0000000402007c0c */ /* 0x000fe2000bf86270 */
[----:B------:R-:W-:Y:S02]  /*0250*/  IMAD.MOV.U32 R2, RZ, RZ, -0x1 ;  /* 0xffffffffff027424 */ /* 0x000fe400078e00ff */
[C---:B------:R-:W-:Y:S02]  /*0260*/  VIADD R6, R7.reuse, 0x7 ;  /* 0x0000000707067836 */ /* 0x040fe40000000000 */
[C---:B------:R-:W-:Y:S02]  /*0270*/  VIADD R3, R7.reuse, 0x4 ;  /* 0x0000000407037836 */ /* 0x040fe40000000000 */
[----:B---3--:R2:W5:Y:S01]  /*0280*/  @!P1 LDG.E R2, desc[UR10][R4.64] ;  /* 0x0000000a04029981 */ /* 0x008562000c1e1900 */
[----:B------:R-:W-:Y:S01]  /*0290*/  ISETP.GE.AND P1, PT, R6, UR4, PT ;  /* 0x0000000406007c0c */ /* 0x000fe2000bf26270 */
[----:B------:R-:W-:Y:S01]  /*02a0*/  VIADD R6, R7, 0x9 ;  /* 0x0000000907067836 */ /* 0x000fe20000000000 */
[----:B------:R-:W-:Y:S01]  /*02b0*/  ISETP.GE.AND P5, PT, R3, UR4, PT ;  /* 0x0000000403007c0c */ /* 0x000fe2000bfa6270 */
[C---:B------:R-:W-:Y:S01]  /*02c0*/  VIADD R8, R7.reuse, 0x6 ;  /* 0x0000000607087836 */ /* 0x040fe20000000000 */
[----:B------:R2:W5:Y:S01]  /*02d0*/  @!P3 LDG.E R12, desc[UR10][R4.64+0x8] ;  /* 0x0000080a040cb981 */ /* 0x000562000c1e1900 */
[----:B------:R-:W-:Y:S01]  /*02e0*/  IMAD.MOV.U32 R3, RZ, RZ, -0x1 ;  /* 0xffffffffff037424 */ /* 0x000fe200078e00ff */
[----:B------:R-:W-:Y:S01]  /*02f0*/  ISETP.GE.AND P3, PT, R6, UR4, PT ;  /* 0x0000000406007c0c */ /* 0x000fe2000bf66270 */
[C---:B------:R-:W-:Y:S01]  /*0300*/  VIADD R6, R7.reuse, 0xa ;  /* 0x0000000a07067836 */ /* 0x040fe20000000000 */
[----:B------:R-:W-:Y:S01]  /*0310*/  ISETP.GE.AND P0, PT, R8, UR4, PT ;  /* 0x0000000408007c0c */ /* 0x000fe2000bf06270 */
[C---:B------:R-:W-:Y:S01]  /*0320*/  VIADD R8, R7.reuse, 0x8 ;  /* 0x0000000807087836 */ /* 0x040fe20000000000 */
[----:B------:R2:W5:Y:S02]  /*0330*/  @!P4 LDG.E R13, desc[UR10][R4.64+0xc] ;  /* 0x00000c0a040dc981 */ /* 0x000564000c1e1900 */
[----:B------:R-:W-:Y:S01]  /*0340*/  ISETP.GE.AND P4, PT, R6, UR4, PT ;  /* 0x0000000406007c0c */ /* 0x000fe2000bf86270 */
[C---:B------:R-:W-:Y:S01]  /*0350*/  VIADD R6, R7.reuse, 0xc ;  /* 0x0000000c07067836 */ /* 0x040fe20000000000 */
[----:B------:R2:W5:Y:S01]  /*0360*/  @!P2 LDG.E R3, desc[UR10][R4.64+0x4] ;  /* 0x0000040a0403a981 */ /* 0x000562000c1e1900 */
[----:B------:R-:W-:Y:S01]  /*0370*/  ISETP.GE.AND P2, PT, R8, UR4, PT ;  /* 0x0000000408007c0c */ /* 0x000fe2000bf46270 */
[----:B------:R-:W-:-:S02]  /*0380*/  VIADD R8, R7, 0xb ;  /* 0x0000000b07087836 */ /* 0x000fc40000000000 */
[----:B------:R2:W5:Y:S01]  /*0390*/  @!P6 LDG.E R15, desc[UR10][R4.64+0x14] ;  /* 0x0000140a040fe981 */ /* 0x000562000c1e1900 */
[----:B------:R-:W-:Y:S01]  /*03a0*/  ISETP.GE.AND P6, PT, R6, UR4, PT ;  /* 0x0000000406007c0c */ /* 0x000fe2000bfc6270 */
[C---:B------:R-:W-:Y:S02]  /*03b0*/  VIADD R6, R7.reuse, 0xd ;  /* 0x0000000d07067836 */ /* 0x040fe40000000000 */
[----:B------:R2:W5:Y:S01]  /*03c0*/  @!P5 LDG.E R14, desc[UR10][R4.64+0x10] ;  /* 0x0000100a040ed981 */ /* 0x000562000c1e1900 */
[----:B------:R-:W-:Y:S01]  /*03d0*/  ISETP.GE.AND P5, PT, R8, UR4, PT ;  /* 0x0000000408007c0c */ /* 0x000fe2000bfa6270 */
[C---:B------:R-:W-:Y:S02]  /*03e0*/  VIADD R8, R7.reuse, 0xe ;  /* 0x0000000e07087836 */ /* 0x040fe40000000000 */
        /* <DEDUP_REMOVED lines=9> */
[----:B------:R-:W-:Y:S01]  /*0480*/  VIADD R7, R7, 0x12 ;  /* 0x0000001207077836 */ /* 0x000fe20000000000 */
[----:B------:R2:W5:Y:S02]  /*0490*/  @!P3 LDG.E R19, desc[UR10][R4.64+0x24] ;  /* 0x0000240a0413b981 */ /* 0x000564000c1e1900 */
[----:B------:R-:W-:-:S02]  /*04a0*/  ISETP.GE.AND P3, PT, R6, UR4, PT ;  /* 0x0000000406007c0c */ /* 0x000fc4000bf66270 */
[----:B------:R2:W5:Y:S01]  /*04b0*/  @!P4 LDG.E R20, desc[UR10][R4.64+0x28] ;  /* 0x0000280a0414c981 */ /* 0x000562000c1e1900 */
[----:B------:R-:W-:-:S03]  /*04c0*/  ISETP.GE.AND P4, PT, R8, UR4, PT ;  /* 0x0000000408007c0c */ /* 0x000fc6000bf86270 */
[----:B------:R2:W5:Y:S01]  /*04d0*/  @!P5 LDG.E R21, desc[UR10][R4.64+0x2c] ;  /* 0x00002c0a0415d981 */ /* 0x000562000c1e1900 */
[----:B------:R-:W-:-:S03]  /*04e0*/  ISETP.GE.AND P5, PT, R7, UR4, PT ;  /* 0x0000000407007c0c */ /* 0x000fc6000bfa6270 */
[----:B------:R2:W5:Y:S04]  /*04f0*/  @!P6 LDG.E R22, desc[UR10][R4.64+0x30] ;  /* 0x0000300a0416e981 */ /* 0x000568000c1e1900 */
[----:B------:R2:W5:Y:S04]  /*0500*/  @!P0 LDG.E R23, desc[UR10][R4.64+0x34] ;  /* 0x0000340a04178981 */ /* 0x000568000c1e1900 */
[----:B------:R2:W5:Y:S04]  /*0510*/  @!P1 LDG.E R24, desc[UR10][R4.64+0x38] ;  /* 0x0000380a04189981 */ /* 0x000568000c1e1900 */
[----:B------:R2:W5:Y:S04]  /*0520*/  @!P2 LDG.E R25, desc[UR10][R4.64+0x3c] ;  /* 0x00003c0a0419a981 */ /* 0x000568000c1e1900 */
[----:B------:R2:W5:Y:S04]  /*0530*/  @!P3 LDG.E R26, desc[UR10][R4.64+0x40] ;  /* 0x0000400a041ab981 */ /* 0x000568000c1e1900 */
[----:B------:R2:W5:Y:S04]  /*0540*/  @!P4 LDG.E R27, desc[UR10][R4.64+0x44] ;  /* 0x0000440a041bc981 */ /* 0x000568000c1e1900 */
[----:B------:R2:W5:Y:S01]  /*0550*/  @!P5 LDG.E R28, desc[UR10][R4.64+0x48] ;  /* 0x0000480a041cd981 */ /* 0x000562000c1e1900 */
[----:B------:R-:W-:-:S02]  /*0560*/  UMOV UR4, 0x400 ;  /* 0x0000040000047882 */ /* 0x000fc40000000000 */
[----:B----4-:R-:W-:Y:S01]  /*0570*/  ULEA UR4, UR5, UR4, 0x18 ;  /* 0x0000000405047291 */ /* 0x010fe2000f8ec0ff */
[----:B------:R-:W-:-:S05]  /*0580*/  SHF.R.U32.HI R105, RZ, 0x5, R0 ;  /* 0x00000005ff697819 */ /* 0x000fca0000011600 */
[----:B------:R-:W-:-:S05]  /*0590*/  LEA R31, R0, UR4, 0x2 ;  /* 0x00000004001f7c11 */ /* 0x000fca000f8e10ff */
[----:B------:R-:W-:Y:S01]  /*05a0*/  IMAD R33, R0, 0x80, R31 ;  /* 0x0000008000217824 */ /* 0x000fe200078e021f */
[----:B------:R-:W-:-:S03]  /*05b0*/  LEA R30, R105, UR4, 0x2 ;  /* 0x00000004691e7c11 */ /* 0x000fc6000f8e10ff */
[----:B------:R-:W-:Y:S01]  /*05c0*/  IMAD R35, R0, -0x38, R33 ;  /* 0xffffffc800237824 */ /* 0x000fe200078e0221 */
[----:B0-----:R-:W-:Y:S02]  /*05d0*/  UIADD3 UR8, UPT, UPT, UR6, 0x6, URZ ;  /* 0x0000000606087890 */ /* 0x001fe4000fffe0ff */
[----:B------:R-:W-:Y:S01]  /*05e0*/  UIADD3 UR5, UPT, UPT, -UR6, UR7, URZ ;  /* 0x0000000706057290 */ /* 0x000fe2000fffe1ff */
[----:B-12---:R-:W-:Y:S11]  /*05f0*/  BAR.SYNC.DEFER_BLOCKING 0x0 ;  /* 0x0000000000007b1d */ /* 0x006ff60000010000 */
.L_x_220:
[----:B------:R-:W-:Y:S01]  /*0600*/  UISETP.LT.AND UP0, UPT, UR5, 0x6, UPT ;  /* 0x000000060500788c */ /* 0x000fe2000bf01270 */
[----:B------:R-:W-:Y:S01]  /*0610*/  STS [R31], RZ ;  /* 0x000000ff1f007388 */ /* 0x000fe20000000800 */
[----:B------:R-:W-:Y:S01]  /*0620*/  UIADD3 UR6, UPT, UPT, UR8, -0x6, URZ ;  /* 0xfffffffa08067890 */ /* 0x000fe2000fffe0ff */
[----:B------:R-:W-:Y:S01]  /*0630*/  ISETP.NE.AND P1, PT, R29, 0x1f, PT ;  /* 0x0000001f1d00780c */ /* 0x000fe20003f25270 */
[----:B------:R-:W-:Y:S01]  /*0640*/  USEL UR4, UR5, 0x6, UP0 ;  /* 0x0000000605047887 */ /* 0x000fe20008000000 */
[----:B------:R-:W-:Y:S01]  /*0650*/  STS [R31+0x400], RZ ;  /* 0x000400ff1f007388 */ /* 0x000fe20000000800 */
[C---:B------:R-:W-:Y:S01]  /*0660*/  ISETP.NE.AND P2, PT, R105.reuse, 0x6, PT ;  /* 0x000000066900780c */ /* 0x040fe20003f45270 */
[----:B------:R-:W-:Y:S01]  /*0670*/  UISETP.GE.AND UP0, UPT, UR8, UR9, UPT ;  /* 0x000000090800728c */ /* 0x000fe2000bf06270 */
[----:B0----5:R-:W-:Y:S01]  /*0680*/  SHF.R.U32.HI R4, RZ, UR6, R2 ;  /* 0x00000006ff047c19 */ /* 0x021fe20008011602 */
[----:B------:R-:W-:Y:S01]  /*0690*/  UBMSK UR4, URZ, UR4 ;  /* 0x00000004ff04729b */ /* 0x000fe20008000000 */
[----:B------:R-:W-:Y:S01]  /*06a0*/  STS [R31+0x800], RZ ;  /* 0x000800ff1f007388 */ /* 0x000fe20000000800 */
[----:B------:R-:W-:-:S03]  /*06b0*/  ISETP.NE.AND P3, PT, R105, 0x7, PT ;  /* 0x000000076900780c */ /* 0x000fc60003f65270 */
[----:B------:R-:W-:Y:S01]  /*06c0*/  STS [R31+0xc00], RZ ;  /* 0x000c00ff1f007388 */ /* 0x000fe20000000800 */
[----:B------:R-:W-:-:S03]  /*06d0*/  LOP3.LUT R4, R4, UR4, RZ, 0xc0, !PT ;  /* 0x0000000404047c12 */ /* 0x000fc6000f8ec0ff */
[----:B------:R-:W-:Y:S02]  /*06e0*/  STS [R31+0x1000], RZ ;  /* 0x001000ff1f007388 */ /* 0x000fe40000000800 */
[----:B------:R-:W-:Y:S01]  /*06f0*/  IMAD.SHL.U32 R5, R4, 0x400, RZ ;  /* 0x0000040004057824 */ /* 0x000fe200078e00ff */
[----:B------:R-:W-:Y:S01]  /*0700*/  SHF.R.U32.HI R4, RZ, 0x4, R4 ;  /* 0x00000004ff047819 */ /* 0x000fe20000011604 */
[----:B------:R-:W-:Y:S03]  /*0710*/  STS [R31+0x1400], RZ ;  /* 0x001400ff1f007388 */ /* 0x000fe60000000800 */
[----:B------:R-:W-:Y:S01]  /*0720*/  LOP3.LUT R34, R5, 0x7c00, RZ, 0xc0, !PT ;  /* 0x00007c0005227812 */ /* 0x000fe200078ec0ff */
[----:B------:R-:W-:Y:S01]  /*0730*/  STS [R31+0x1800], RZ ;  /* 0x001800ff1f007388 */ /* 0x000fe20000000800 */
[----:B------:R-:W-:-:S03]  /*0740*/  LOP3.LUT R4, R4, 0xffffffe, RZ, 0xc0, !PT ;  /* 0x0ffffffe04047812 */ /* 0x000fc600078ec0ff */
[----:B------:R-:W-:Y:S01]  /*0750*/  STS [R31+0x1c00], RZ ;  /* 0x001c00ff1f007388 */ /* 0x000fe20000000800 */
[----:B------:R-:W-:Y:S02]  /*0760*/  IADD3 R34, PT, PT, R4, R31, R34 ;  /* 0x0000001f04227210 */ /* 0x000fe40007ffe022 */
[----:B------:R-:W-:Y:S01]  /*0770*/  SHF.R.U32.HI R4, RZ, UR6, R3 ;  /* 0x00000006ff047c19 */ /* 0x000fe20008011603 */
[----:B------:R-:W-:Y:S03]  /*0780*/  STS [R31+0x2000], RZ ;  /* 0x002000ff1f007388 */ /* 0x000fe60000000800 */
[----:B------:R-:W-:Y:S01]  /*0790*/  LOP3.LUT R4, R4, UR4, RZ, 0xc0, !PT ;  /* 0x0000000404047c12 */ /* 0x000fe2000f8ec0ff */
[----:B------:R-:W-:Y:S04]  /*07a0*/  STS [R31+0x2400], RZ ;  /* 0x002400ff1f007388 */ /* 0x000fe80000000800 */
[----:B------:R-:W-:Y:S01]  /*07b0*/  STS [R31+0x2800], RZ ;  /* 0x002800ff1f007388 */ /* 0x000fe20000000800 */
[----:B------:R-:W-:Y:S01]  /*07c0*/  IMAD.SHL.U32 R5, R4, 0x400, RZ ;  /* 0x0000040004057824 */ /* 0x000fe200078e00ff */
[----:B------:R-:W-:-:S02]  /*07d0*/  SHF.R.U32.HI R4, RZ, 0x4, R4 ;  /* 0x00000004ff047819 */ /* 0x000fc40000011604 */
[----:B------:R-:W-:Y:S02]  /*07e0*/  STS [R31+0x2c00], RZ ;  /* 0x002c00ff1f007388 */ /* 0x000fe40000000800 */
[----:B------:R-:W-:Y:S02]  /*07f0*/  LOP3.LUT R36, R5, 0x7c00, RZ, 0xc0, !PT ;  /* 0x00007c0005247812 */ /* 0x000fe400078ec0ff */
        /* <DEDUP_REMOVED lines=32> */
[----:B------:R-:W0:Y:S02]  /*0a00*/  LDS.U16 R32, [R34] ;  /* 0x0000000022207984 */ /* 0x000e240000000400 */
[----:B0-----:R-:W-:-:S05]  /*0a10*/  VIADD R5, R32, 0x1 ;  /* 0x0000000120057836 */ /* 0x001fca0000000000 */
[----:B------:R0:W-:Y:S04]  /*0a20*/  STS.U16 [R34], R5 ;  /* 0x0000000522007388 */ /* 0x0001e80000000400 */
[----:B------:R-:W1:Y:S01]  /*0a30*/  LDS.U16 R38, [R36] ;  /* 0x0000000024267984 */ /* 0x000e620000000400 */
[----:B0-----:R-:W-:Y:S01]  /*0a40*/  IMAD.SHL.U32 R5, R4, 0x400, RZ ;  /* 0x0000040004057824 */ /* 0x001fe200078e00ff */
[----:B------:R-:W-:-:S04]  /*0a50*/  SHF.R.U32.HI R4, RZ, 0x4, R4 ;  /* 0x00000004ff047819 */ /* 0x000fc80000011604 */
[----:B------:R-:W-:Y:S02]  /*0a60*/  LOP3.LUT R6, R5, 0x7c00, RZ, 0xc0, !PT ;  /* 0x00007c0005067812 */ /* 0x000fe400078ec0ff */
[----:B------:R-:W-:Y:S02]  /*0a70*/  LOP3.LUT R41, R4, 0xffffffe, RZ, 0xc0, !PT ;  /* 0x0ffffffe04297812 */ /* 0x000fe400078ec0ff */
[----:B------:R-:W-:Y:S02]  /*0a80*/  SHF.R.U32.HI R5, RZ, UR6, R14 ;  /* 0x00000006ff057c19 */ /* 0x000fe4000801160e */
[----:B------:R-:W-:Y:S02]  /*0a90*/  IADD3 R41, PT, PT, R41, R31, R6 ;  /* 0x0000001f29297210 */ /* 0x000fe40007ffe006 */
[----:B------:R-:W-:-:S05]  /*0aa0*/  LOP3.LUT R5, R5, UR4, RZ, 0xc0, !PT ;  /* 0x0000000405057c12 */ /* 0x000fca000f8ec0ff */
[----:B------:R-:W-:Y:S01]  /*0ab0*/  IMAD.SHL.U32 R6, R5, 0x400, RZ ;  /* 0x0000040005067824 */ /* 0x000fe200078e00ff */
[----:B------:R-:W-:-:S04]  /*0ac0*/  SHF.R.U32.HI R5, RZ, 0x4, R5 ;  /* 0x00000004ff057819 */ /* 0x000fc80000011605 */
[----:B------:R-:W-:Y:S02]  /*0ad0*/  LOP3.LUT R8, R6, 0x7c00, RZ, 0xc0, !PT ;  /* 0x00007c0006087812 */ /* 0x000fe400078ec0ff */
[----:B------:R-:W-:-:S04]  /*0ae0*/  LOP3.LUT R5, R5, 0xffffffe, RZ, 0xc0, !PT ;  /* 0x0ffffffe05057812 */ /* 0x000fc800078ec0ff */
[----:B------:R-:W-:Y:S01]  /*0af0*/  IADD3 R43, PT, PT, R5, R31, R8 ;  /* 0x0000001f052b7210 */ /* 0x000fe20007ffe008 */
[----:B-1----:R-:W-:-:S05]  /*0b00*/  VIADD R7, R38, 0x1 ;  /* 0x0000000126077836 */ /* 0x002fca0000000000 */
[----:B------:R-:W-:Y:S04]  /*0b10*/  STS.U16 [R36], R7 ;  /* 0x0000000724007388 */ /* 0x000fe80000000400 */
[----:B------:R-:W0:Y:S02]  /*0b20*/  LDS.U16 R40, [R39] ;  /* 0x0000000027287984 */ /* 0x000e240000000400 */
[----:B0-----:R-:W-:-:S05]  /*0b30*/  VIADD R4, R40, 0x1 ;  /* 0x0000000128047836 */ /* 0x001fca0000000000 */
[----:B------:R0:W-:Y:S04]  /*0b40*/  STS.U16 [R39], R4 ;  /* 0x0000000427007388 */ /* 0x0001e80000000400 */
[----:B------:R-:W1:Y:S01]  /*0b50*/  LDS.U16 R42, [R41] ;  /* 0x00000000292a7984 */ /* 0x000e620000000400 */
[----:B0-----:R-:W-:-:S04]  /*0b60*/  SHF.R.U32.HI R4, RZ, UR6, R15 ;  /* 0x00000006ff047c19 */ /* 0x001fc8000801160f */
[----:B------:R-:W-:-:S05]  /*0b70*/  LOP3.LUT R4, R4, UR4, RZ, 0xc0, !PT ;  /* 0x0000000404047c12 */ /* 0x000fca000f8ec0ff */
[----:B------:R-:W-:Y:S01]  /*0b80*/  IMAD.SHL.U32 R5, R4, 0x400, RZ ;  /* 0x0000040004057824 */ /* 0x000fe200078e00ff */
[----:B------:R-:W-:-:S04]  /*0b90*/  SHF.R.U32.HI R4, RZ, 0x4, R4 ;  /* 0x00000004ff047819 */ /* 0x000fc80000011604 */
[----:B------:R-:W-:Y:S02]  /*0ba0*/  LOP3.LUT R8, R5, 0x7c00, RZ, 0xc0, !PT ;  /* 0x00007c0005087812 */ /* 0x000fe400078ec0ff */
[----:B------:R-:W-:Y:S02]  /*0bb0*/  LOP3.LUT R45, R4, 0xffffffe, RZ, 0xc0, !PT ;  /* 0x0ffffffe042d7812 */ /* 0x000fe400078ec0ff */
[----:B------:R-:W-:Y:S02]  /*0bc0*/  SHF.R.U32.HI R5, RZ, UR6, R16 ;  /* 0x00000006ff057c19 */ /* 0x000fe40008011610 */
[----:B------:R-:W-:Y:S02]  /*0bd0*/  IADD3 R45, PT, PT, R45, R31, R8 ;  /* 0x0000001f2d2d7210 */ /* 0x000fe40007ffe008 */
[----:B------:R-:W-:Y:S01]  /*0be0*/  LOP3.LUT R5, R5, UR4, RZ, 0xc0, !PT ;  /* 0x0000000405057c12 */ /* 0x000fe2000f8ec0ff */
[----:B-1----:R-:W-:-:S05]  /*0bf0*/  VIADD R6, R42, 0x1 ;  /* 0x000000012a067836 */ /* 0x002fca0000000000 */
[----:B------:R0:W-:Y:S04]  /*0c00*/  STS.U16 [R41], R6 ;  /* 0x0000000629007388 */ /* 0x0001e80000000400 */
[----:B------:R-:W1:Y:S01]  /*0c10*/  LDS.U16 R44, [R43] ;  /* 0x000000002b2c7984 */ /* 0x000e620000000400 */
[----:B0-----:R-:W-:Y:S01]  /*0c20*/  IMAD.SHL.U32 R6, R5, 0x400, RZ ;  /* 0x0000040005067824 */ /* 0x001fe200078e00ff */
[----:B------:R-:W-:-:S04]  /*0c30*/  SHF.R.U32.HI R5, RZ, 0x4, R5 ;  /* 0x00000004ff057819 */ /* 0x000fc80000011605 */
[----:B------:R-:W-:Y:S02]  /*0c40*/  LOP3.LUT R8, R6, 0x7c00, RZ, 0xc0, !PT ;  /* 0x00007c0006087812 */ /* 0x000fe400078ec0ff */
[----:B------:R-:W-:-:S04]  /*0c50*/  LOP3.LUT R5, R5, 0xffffffe, RZ, 0xc0, !PT ;  /* 0x0ffffffe05057812 */ /* 0x000fc800078ec0ff */
[----:B------:R-:W-:Y:S01]  /*0c60*/  IADD3 R47, PT, PT, R5, R31, R8 ;  /* 0x0000001f052f7210 */ /* 0x000fe20007ffe008 */
[----:B-1----:R-:W-:-:S05]  /*0c70*/  VIADD R4, R44, 0x1 ;  /* 0x000000012c047836 */ /* 0x002fca0000000000 */
        /* <DEDUP_REMOVED lines=108> */
[----:B------:R-:W-:Y:S01]  /*1340*/  SHF.R.U32.HI R5, RZ, UR6, R28 ;  /* 0x00000006ff057c19 */ /* 0x000fe2000801161c */
[----:B------:R-:W0:Y:S01]  /*1350*/  S2UR UR6, SR_CgaCtaId ;  /* 0x00000000000679c3 */ /* 0x000e220000008800 */
[----:B------:R-:W-:Y:S02]  /*1360*/  IADD3 R69, PT, PT, R69, R31, R8 ;  /* 0x0000001f45457210 */ /* 0x000fe40007ffe008 */
[----:B------:R-:W-:Y:S01]  /*1370*/  LOP3.LUT R5, R5, UR4, RZ, 0xc0, !PT ;  /* 0x0000000405057c12 */ /* 0x000fe2000f8ec0ff */
[----:B------:R-:W-:Y:S01]  /*1380*/  UMOV UR4, 0x400 ;  /* 0x0000040000047882 */ /* 0x000fe20000000000 */
[----:B-1----:R-:W-:-:S05]  /*1390*/  VIADD R6, R66, 0x1 ;  /* 0x0000000142067836 */ /* 0x002fca0000000000 */
[----:B------:R1:W-:Y:S04]  /*13a0*/  STS.U16 [R65], R6 ;  /* 0x0000000641007388 */ /* 0x0003e80000000400 */
[----:B------:R-:W2:Y:S01]  /*13b0*/  LDS.U16 R68, [R67] ;  /* 0x0000000043447984 */ /* 0x000ea20000000400 */
[----:B0-----:R-:W-:Y:S01]  /*13c0*/  ULEA UR4, UR6, UR4, 0x18 ;  /* 0x0000000406047291 */ /* 0x001fe2000f8ec0ff */
[----:B-1----:R-:W-:Y:S01]  /*13d0*/  IMAD.SHL.U32 R6, R5, 0x400, RZ ;  /* 0x0000040005067824 */ /* 0x002fe200078e00ff */
[----:B------:R-:W-:-:S04]  /*13e0*/  SHF.R.U32.HI R5, RZ, 0x4, R5 ;  /* 0x00000004ff057819 */ /* 0x000fc80000011605 */
[----:B------:R-:W-:Y:S02]  /*13f0*/  LOP3.LUT R8, R6, 0x7c00, RZ, 0xc0, !PT ;  /* 0x00007c0006087812 */ /* 0x000fe400078ec0ff */
[----:B------:R-:W-:-:S04]  /*1400*/  LOP3.LUT R5, R5, 0xffffffe, RZ, 0xc0, !PT ;  /* 0x0ffffffe05057812 */ /* 0x000fc800078ec0ff */
[----:B------:R-:W-:Y:S01]  /*1410*/  IADD3 R71, PT, PT, R5, R31, R8 ;  /* 0x0000001f05477210 */ /* 0x000fe20007ffe008 */
[----:B--2---:R-:W-:-:S05]  /*1420*/  VIADD R4, R68, 0x1 ;  /* 0x0000000144047836 */ /* 0x004fca0000000000 */
[----:B------:R-:W-:Y:S04]  /*1430*/  STS.U16 [R67], R4 ;  /* 0x0000000443007388 */ /* 0x000fe80000000400 */
[----:B------:R-:W0:Y:S02]  /*1440*/  LDS.U16 R70, [R69] ;  /* 0x0000000045467984 */ /* 0x000e240000000400 */
[----:B0-----:R-:W-:-:S05]  /*1450*/  VIADD R6, R70, 0x1 ;  /* 0x0000000146067836 */ /* 0x001fca0000000000 */
[----:B------:R-:W-:Y:S04]  /*1460*/  STS.U16 [R69], R6 ;  /* 0x0000000645007388 */ /* 0x000fe80000000400 */
[----:B------:R-:W0:Y:S02]  /*1470*/  LDS.U16 R72, [R71] ;  /* 0x0000000047487984 */ /* 0x000e240000000400 */
[----:B0-----:R-:W-:-:S05]  /*1480*/  VIADD R4, R72, 0x1 ;  /* 0x0000000148047836 */ /* 0x001fca0000000000 */
[----:B------:R-:W-:Y:S01]  /*1490*/  STS.U16 [R71], R4 ;  /* 0x0000000447007388 */ /* 0x000fe20000000400 */
[----:B------:R-:W-:Y:S06]  /*14a0*/  BAR.SYNC.DEFER_BLOCKING 0x0 ;  /* 0x0000000000007b1d */ /* 0x000fec0000010000 */
[----:B------:R-:W-:Y:S04]  /*14b0*/  LDS R73, [R33] ;  /* 0x0000000021497984 */ /* 0x000fe80000000800 */
[----:B------:R-:W0:Y:S04]  /*14c0*/  LDS R74, [R33+0x4] ;  /* 0x00000400214a7984 */ /* 0x000e280000000800 */
[----:B------:R-:W1:Y:S04]  /*14d0*/  LDS R75, [R33+0x8] ;  /* 0x00000800214b7984 */ /* 0x000e680000000800 */
[----:B------:R-:W2:Y:S04]  /*14e0*/  LDS R76, [R33+0xc] ;  /* 0x00000c00214c7984 */ /* 0x000ea80000000800 */
[----:B------:R-:W3:Y:S04]  /*14f0*/  LDS R77, [R33+0x10] ;  /* 0x00001000214d7984 */ /* 0x000ee80000000800 */
[----:B------:R-:W4:Y:S04]  /*1500*/  LDS R78, [R33+0x14] ;  /* 0x00001400214e7984 */ /* 0x000f280000000800 */
[----:B------:R-:W4:Y:S04]  /*1510*/  LDS R79, [R33+0x18] ;  /* 0x00001800214f7984 */ /* 0x000f280000000800 */
[----:B------:R-:W4:Y:S04]  /*1520*/  LDS R80, [R33+0x1c] ;  /* 0x00001c0021507984 */ /* 0x000f280000000800 */
[----:B------:R-:W4:Y:S04]  /*1530*/  LDS R81, [R33+0x20] ;  /* 0x0000200021517984 */ /* 0x000f280000000800 */
[----:B------:R-:W4:Y:S04]  /*1540*/  LDS R82, [R33+0x24] ;  /* 0x0000240021527984 */ /* 0x000f280000000800 */
[----:B------:R-:W4:Y:S04]  /*1550*/  LDS R83, [R33+0x28] ;  /* 0x0000280021537984 */ /* 0x000f280000000800 */
[----:B------:R-:W4:Y:S01]  /*1560*/  LDS R84, [R33+0x2c] ;  /* 0x00002c0021547984 */ /* 0x000f220000000800 */
[----:B0-----:R-:W-:-:S03]  /*1570*/  IMAD.IADD R74, R73, 0x1, R74 ;  /* 0x00000001494a7824 */ /* 0x001fc600078e024a */
[----:B------:R-:W0:Y:S01]  /*1580*/  LDS R85, [R33+0x30] ;  /* 0x0000300021557984 */ /* 0x000e220000000800 */
[----:B-1----:R-:W-:-:S03]  /*1590*/  IMAD.IADD R75, R75, 0x1, R74 ;  /* 0x000000014b4b7824 */ /* 0x002fc600078e024a */
[----:B------:R-:W1:Y:S01]  /*15a0*/  LDS R86, [R33+0x34] ;  /* 0x0000340021567984 */ /* 0x000e620000000800 */
[----:B--2---:R-:W-:-:S03]  /*15b0*/  IMAD.IADD R76, R76, 0x1, R75 ;  /* 0x000000014c4c7824 */ /* 0x004fc600078e024b */
[----:B------:R-:W2:Y:S01]  /*15c0*/  LDS R87, [R33+0x38] ;  /* 0x0000380021577984 */ /* 0x000ea20000000800 */
[----:B---3--:R-:W-:-:S03]  /*15d0*/  IMAD.IADD R77, R77, 0x1, R76 ;  /* 0x000000014d4d7824 */ /* 0x008fc600078e024c */
[----:B------:R-:W3:Y:S01]  /*15e0*/  LDS R88, [R33+0x3c] ;  /* 0x00003c0021587984 */ /* 0x000ee20000000800 */
[----:B----4-:R-:W-:-:S03]  /*15f0*/  IMAD.IADD R78, R78, 0x1, R77 ;  /* 0x000000014e4e7824 */ /* 0x010fc600078e024d */
[----:B------:R-:W4:Y:S01]  /*1600*/  LDS R89, [R33+0x40] ;  /* 0x0000400021597984 */ /* 0x000f220000000800 */
[----:B------:R-:W-:-:S03]  /*1610*/  IMAD.IADD R79, R79, 0x1, R78 ;  /* 0x000000014f4f7824 */ /* 0x000fc600078e024e */
        /* <DEDUP_REMOVED lines=31> */
[----:B------:R-:W-:-:S04]  /*1810*/  IMAD.IADD R95, R95, 0x1, R94 ;  /* 0x000000015f5f7824 */ /* 0x000fc800078e025e */
[----:B0-----:R-:W-:-:S04]  /*1820*/  IMAD.IADD R96, R96, 0x1, R95 ;  /* 0x0000000160607824 */ /* 0x001fc800078e025f */
[----:B-1----:R-:W-:-:S04]  /*1830*/  IMAD.IADD R97, R97, 0x1, R96 ;  /* 0x0000000161617824 */ /* 0x002fc800078e0260 */
[----:B--2---:R-:W-:-:S04]  /*1840*/  IMAD.IADD R98, R98, 0x1, R97 ;  /* 0x0000000162627824 */ /* 0x004fc800078e0261 */
[----:B---3--:R-:W-:-:S04]  /*1850*/  IMAD.IADD R99, R99, 0x1, R98 ;  /* 0x0000000163637824 */ /* 0x008fc800078e0262 */
[----:B----4-:R-:W-:-:S04]  /*1860*/  IMAD.IADD R100, R100, 0x1, R99 ;  /* 0x0000000164647824 */ /* 0x010fc800078e0263 */
[----:B------:R-:W-:-:S04]  /*1870*/  IMAD.IADD R101, R101, 0x1, R100 ;  /* 0x0000000165657824 */ /* 0x000fc800078e0264 */
[----:B------:R-:W-:-:S04]  /*1880*/  IMAD.IADD R102, R102, 0x1, R101 ;  /* 0x0000000166667824 */ /* 0x000fc800078e0265 */
[----:B------:R-:W-:-:S04]  /*1890*/  IMAD.IADD R103, R103, 0x1, R102 ;  /* 0x0000000167677824 */ /* 0x000fc800078e0266 */
[----:B------:R-:W-:-:S04]  /*18a0*/  IMAD.IADD R104, R104, 0x1, R103 ;  /* 0x0000000168687824 */ /* 0x000fc800078e0267 */
[----:B------:R-:W-:-:S05]  /*18b0*/  IMAD.IADD R106, R5, 0x1, R104 ;  /* 0x00000001056a7824 */ /* 0x000fca00078e0268 */
        /* <DEDUP_REMOVED lines=8> */
[----:B------:R-:W0:Y:S02]  /*1940*/  SHFL.UP P0, R107, R108, 0x10, RZ ;  /* 0x060000006c6b7989 */ /* 0x000e2400000000ff */
[----:B0-----:R-:W-:Y:S01]  /*1950*/  @P0 IMAD.IADD R107, R108, 0x1, R107 ;  /* 0x000000016c6b0824 */ /* 0x001fe200078e026b */
[----:B------:R-:W-:-:S03]  /*1960*/  ISETP.NE.AND P0, PT, R105, 0x1, PT ;  /* 0x000000016900780c */ /* 0x000fc60003f05270 */
[----:B------:R-:W-:Y:S01]  /*1970*/  IMAD.IADD R106, R107, 0x1, -R106 ;  /* 0x000000016b6a7824 */ /* 0x000fe200078e0a6a */
[----:B------:R-:W-:Y:S01]  /*1980*/  @!P1 STS [R30+0x8400], R107 ;  /* 0x0084006b1e009388 */ /* 0x000fe20000000800 */
[----:B------:R-:W-:Y:S01]  /*1990*/  BAR.SYNC.DEFER_BLOCKING 0x0 ;  /* 0x0000000000007b1d */ /* 0x000fe20000010000 */
[----:B------:R-:W-:-:S05]  /*19a0*/  ISETP.NE.AND P1, PT, R105, 0x4, PT ;  /* 0x000000046900780c */ /* 0x000fca0003f25270 */
[----:B------:R-:W0:Y:S04]  /*19b0*/  LDS.128 R4, [UR4+0x8400] ;  /* 0x00840004ff047984 */ /* 0x000e280008000c00 */
[----:B------:R-:W1:Y:S01]  /*19c0*/  LDS.128 R8, [UR4+0x8410] ;  /* 0x00841004ff087984 */ /* 0x000e620008000c00 */
[C---:B0-----:R-:W-:Y:S01]  /*19d0*/  SEL R37, R4.reuse, R37, !P0 ;  /* 0x0000002504257207 */ /* 0x041fe20004000000 */
[----:B------:R-:W-:Y:S01]  /*19e0*/  IMAD.IADD R5, R4, 0x1, R5 ;  /* 0x0000000104057824 */ /* 0x000fe200078e0205 */
[----:B------:R-:W-:-:S03]  /*19f0*/  ISETP.NE.AND P0, PT, R105, 0x2, PT ;  /* 0x000000026900780c */ /* 0x000fc60003f05270 */
[----:B------:R-:W-:Y:S01]  /*1a00*/  IMAD.IADD R6, R6, 0x1, R5 ;  /* 0x0000000106067824 */ /* 0x000fe200078e0205 */
[----:B------:R-:W-:Y:S02]  /*1a10*/  SEL R37, R5, R37, !P0 ;  /* 0x0000002505257207 */ /* 0x000fe40004000000 */
[----:B------:R-:W-:Y:S01]  /*1a20*/  ISETP.NE.AND P0, PT, R105, 0x3, PT ;  /* 0x000000036900780c */ /* 0x000fe20003f05270 */
[----:B------:R-:W-:-:S03]  /*1a30*/  IMAD.IADD R7, R7, 0x1, R6 ;  /* 0x0000000107077824 */ /* 0x000fc600078e0206 */
[----:B------:R-:W-:Y:S01]  /*1a40*/  SEL R37, R6, R37, !P0 ;  /* 0x0000002506257207 */ /* 0x000fe20004000000 */
[----:B-1----:R-:W-:Y:S01]  /*1a50*/  IMAD.IADD R8, R7, 0x1, R8 ;  /* 0x0000000107087824 */ /* 0x002fe200078e0208 */
[----:B------:R-:W-:Y:S02]  /*1a60*/  ISETP.NE.AND P0, PT, R105, 0x5, PT ;  /* 0x000000056900780c */ /* 0x000fe40003f05270 */
[----:B------:R-:W-:Y:S01]  /*1a70*/  SEL R37, R7, R37, !P1 ;  /* 0x0000002507257207 */ /* 0x000fe20004800000 */
[----:B------:R-:W-:Y:S01]  /*1a80*/  IMAD.IADD R9, R9, 0x1, R8 ;  /* 0x0000000109097824 */ /* 0x000fe200078e0208 */
[----:B------:R-:W-:Y:S02]  /*1a90*/  ISETP.NE.AND P1, PT, R29, RZ, PT ;  /* 0x000000ff1d00720c */ /* 0x000fe40003f25270 */
[----:B------:R-:W-:Y:S01]  /*1aa0*/  SEL R37, R8, R37, !P0 ;  /* 0x0000002508257207 */ /* 0x000fe20004000000 */
[----:B------:R-:W-:Y:S01]  /*1ab0*/  IMAD.IADD R10, R10, 0x1, R9 ;  /* 0x000000010a0a7824 */ /* 0x000fe200078e0209 */
[----:B------:R-:W-:-:S02]  /*1ac0*/  ISETP.GT.U32.AND P0, PT, R0, 0x1f, PT ;  /* 0x0000001f0000780c */ /* 0x000fc40003f04070 */
[----:B------:R-:W-:Y:S01]  /*1ad0*/  SEL R37, R9, R37, !P2 ;  /* 0x0000002509257207 */ /* 0x000fe20005000000 */
[----:B------:R-:W-:Y:S01]  /*1ae0*/  IMAD.IADD R11, R11, 0x1, R10 ;  /* 0x000000010b0b7824 */ /* 0x000fe200078e020a */
[----:B------:R-:W-:Y:S02]  /*1af0*/  ISETP.GT.U32.OR P2, PT, R0, 0x1f, P1 ;  /* 0x0000001f0000780c */ /* 0x000fe40000f44470 */
[----:B------:R-:W-:Y:S02]  /*1b00*/  SEL R4, R106, RZ, P1 ;  /* 0x000000ff6a047207 */ /* 0x000fe40000800000 */
[----:B------:R-:W-:-:S05]  /*1b10*/  SEL R37, R10, R37, !P3 ;  /* 0x000000250a257207 */ /* 0x000fca0005800000 */
[----:B------:R-:W-:Y:S01]  /*1b20*/  @P0 IMAD.IADD R106, R37, 0x1, R4 ;  /* 0x00000001256a0824 */ /* 0x000fe200078e0204 */
[----:B------:R-:W-:-:S03]  /*1b30*/  ISETP.NE.AND P0, PT, R0, RZ, PT ;  /* 0x000000ff0000720c */ /* 0x000fc60003f05270 */
[----:B------:R-:W-:-:S05]  /*1b40*/  @!P2 IMAD.U32 R106, R11, 0x10000, RZ ;  /* 0x000100000b6aa824 */ /* 0x000fca00078e00ff */
[----:B------:R-:W-:Y:S01]  /*1b50*/  @!P2 STS [UR4+0x8428], R106 ;  /* 0x0084286aff00a988 */ /* 0x000fe20008000804 */
[----:B------:R-:W-:Y:S06]  /*1b60*/  BAR.SYNC.DEFER_BLOCKING 0x0 ;  /* 0x0000000000007b1d */ /* 0x000fec0000010000 */
[----:B------:R-:W0:Y:S02]  /*1b70*/  LDS R4, [UR4+0x8428] ;  /* 0x00842804ff047984 */ /* 0x000e240008000800 */
[----:B0-----:R-:W-:-:S05]  /*1b80*/  SEL R5, R4, RZ, P0 ;  /* 0x000000ff04057207 */ /* 0x001fca0000000000 */
[----:B------:R-:W-:-:S04]  /*1b90*/  IMAD.IADD R4, R5, 0x1, R106 ;  /* 0x0000000105047824 */ /* 0x000fc800078e026a */
[--C-:B------:R-:W-:Y:S01]  /*1ba0*/  IMAD.IADD R6, R73, 0x1, R4.reuse ;  /* 0x0000000149067824 */ /* 0x100fe200078e0204 */
[----:B------:R-:W-:Y:S01]  /*1bb0*/  STS [R33], R4 ;  /* 0x0000000421007388 */ /* 0x000fe20000000800 */
[--C-:B------:R-:W-:Y:S02]  /*1bc0*/  IMAD.IADD R74, R74, 0x1, R4.reuse ;  /* 0x000000014a4a7824 */ /* 0x100fe400078e0204 */
[--C-:B------:R-:W-:Y:S01]  /*1bd0*/  IMAD.IADD R8, R75, 0x1, R4.reuse ;  /* 0x000000014b087824 */ /* 0x100fe200078e0204 */
[----:B------:R-:W-:Y:S01]  /*1be0*/  STS [R33+0x4], R6 ;  /* 0x0000040621007388 */ /* 0x000fe20000000800 */
[--C-:B------:R-:W-:Y:S02]  /*1bf0*/  IMAD.IADD R76, R76, 0x1, R4.reuse ;  /* 0x000000014c4c7824 */ /* 0x100fe400078e0204 */
[--C-:B------:R-:W-:Y:S01]  /*1c00*/  IMAD.IADD R10, R77, 0x1, R4.reuse ;  /* 0x000000014d0a7824 */ /* 0x100fe200078e0204 */
[----:B------:R-:W-:Y:S01]  /*1c10*/  STS [R33+0x8], R74 ;  /* 0x0000084a21007388 */ /* 0x000fe20000000800 */
[----:B------:R-:W-:-:S02]  /*1c20*/  IMAD.IADD R78, R78, 0x1, R4 ;  /* 0x000000014e4e7824 */ /* 0x000fc400078e0204 */
[--C-:B------:R-:W-:Y:S01]  /*1c30*/  IMAD.IADD R106, R79, 0x1, R4.reuse ;  /* 0x000000014f6a7824 */ /* 0x100fe200078e0204 */
[----:B------:R-:W-:Y:S01]  /*1c40*/  STS [R33+0xc], R8 ;  /* 0x00000c0821007388 */ /* 0x000fe20000000800 */
        /* <DEDUP_REMOVED lines=36> */
[----:B------:R-:W-:-:S03]  /*1e90*/  IMAD.IADD R104, R104, 0x1, R4 ;  /* 0x0000000168687824 */ /* 0x000fc600078e0204 */
[----:B------:R-:W-:Y:S04]  /*1ea0*/  STS [R33+0x40], R88 ;  /* 0x0000405821007388 */ /* 0x000fe80000000800 */
        /* <DEDUP_REMOVED lines=15> */
[----:B------:R-:W-:Y:S01]  /*1fa0*/  STS [R33+0x80], R104 ;  /* 0x0000806821007388 */ /* 0x000fe20000000800 */
[----:B------:R-:W-:Y:S06]  /*1fb0*/  BAR.SYNC.DEFER_BLOCKING 0x0 ;  /* 0x0000000000007b1d */ /* 0x000fec0000010000 */
[----:B------:R-:W0:Y:S04]  /*1fc0*/  LDS.U16 R5, [R34] ;  /* 0x0000000022057984 */ /* 0x000e280000000400 */
[----:B------:R-:W1:Y:S04]  /*1fd0*/  LDS.U16 R7, [R36] ;  /* 0x0000000024077984 */ /* 0x000e680000000400 */
[----:B------:R-:W2:Y:S04]  /*1fe0*/  LDS.U16 R39, [R39] ;  /* 0x0000000027277984 */ /* 0x000ea80000000400 */
[----:B------:R-:W3:Y:S04]  /*1ff0*/  LDS.U16 R41, [R41] ;  /* 0x0000000029297984 */ /* 0x000ee80000000400 */
[----:B------:R-:W4:Y:S04]  /*2000*/  LDS.U16 R43, [R43] ;  /* 0x000000002b2b7984 */ /* 0x000f280000000400 */
[----:B------:R-:W4:Y:S04]  /*2010*/  LDS.U16 R45, [R45] ;  /* 0x000000002d2d7984 */ /* 0x000f280000000400 */
[----:B------:R-:W4:Y:S04]  /*2020*/  LDS.U16 R47, [R47] ;  /* 0x000000002f2f7984 */ /* 0x000f280000000400 */
[----:B------:R-:W4:Y:S04]  /*2030*/  LDS.U16 R49, [R49] ;  /* 0x0000000031317984 */ /* 0x000f280000000400 */
[----:B------:R-:W4:Y:S04]  /*2040*/  LDS.U16 R51, [R51] ;  /* 0x0000000033337984 */ /* 0x000f280000000400 */
[----:B------:R-:W4:Y:S04]  /*2050*/  LDS.U16 R53, [R53] ;  /* 0x0000000035357984 */ /* 0x000f280000000400 */
[----:B------:R-:W4:Y:S01]  /*2060*/  LDS.U16 R55, [R55] ;  /* 0x0000000037377984 */ /* 0x000f220000000400 */
[----:B0-----:R-:W-:-:S03]  /*2070*/  IMAD.IADD R5, R32, 0x1, R5 ;  /* 0x0000000120057824 */ /* 0x001fc600078e0205 */
[----:B------:R-:W0:Y:S01]  /*2080*/  LDS.U16 R57, [R57] ;  /* 0x0000000039397984 */ /* 0x000e220000000400 */
[----:B-1----:R-:W-:-:S03]  /*2090*/  IMAD.IADD R7, R38, 0x1, R7 ;  /* 0x0000000126077824 */ /* 0x002fc600078e0207 */
[----:B------:R-:W1:Y:S01]  /*20a0*/  LDS.U16 R59, [R59] ;  /* 0x000000003b3b7984 */ /* 0x000e620000000400 */
[----:B--2---:R-:W-:-:S03]  /*20b0*/  IMAD.IADD R39, R40, 0x1, R39 ;  /* 0x0000000128277824 */ /* 0x004fc600078e0227 */
[----:B------:R-:W2:Y:S01]  /*20c0*/  LDS.U16 R61, [R61] ;  /* 0x000000003d3d7984 */ /* 0x000ea20000000400 */
[----:B---3--:R-:W-:-:S03]  /*20d0*/  IMAD.IADD R41, R42, 0x1, R41 ;  /* 0x000000012a297824 */ /* 0x008fc600078e0229 */
[----:B------:R-:W3:Y:S01]  /*20e0*/  LDS.U16 R63, [R63] ;  /* 0x000000003f3f7984 */ /* 0x000ee20000000400 */
[----:B----4-:R-:W-:-:S03]  /*20f0*/  IMAD.IADD R43, R44, 0x1, R43 ;  /* 0x000000012c2b7824 */ /* 0x010fc600078e022b */
[----:B------:R-:W4:Y:S01]  /*2100*/  LDS.U16 R65, [R65] ;  /* 0x0000000041417984 */ /* 0x000f220000000400 */
[----:B------:R-:W-:-:S03]  /*2110*/  IMAD.IADD R45, R46, 0x1, R45 ;  /* 0x000000012e2d7824 */ /* 0x000fc600078e022d */
[----:B------:R-:W4:Y:S01]  /*2120*/  LDS.U16 R67, [R67] ;  /* 0x0000000043437984 */ /* 0x000f220000000400 */
[----:B------:R-:W-:-:S03]  /*2130*/  IMAD.IADD R47, R48, 0x1, R47 ;  /* 0x00000001302f7824 */ /* 0x000fc600078e022f */
[----:B------:R-:W4:Y:S01]  /*2140*/  LDS.U16 R69, [R69] ;  /* 0x0000000045457984 */ /* 0x000f220000000400 */
[----:B------:R-:W-:-:S03]  /*2150*/  IMAD.IADD R49, R50, 0x1, R49 ;  /* 0x0000000132317824 */ /* 0x000fc600078e0231 */
[----:B------:R-:W4:Y:S01]  /*2160*/  LDS.U16 R71, [R71] ;  /* 0x0000000047477984 */ /* 0x000f220000000400 */
[----:B------:R-:W-:Y:S02]  /*2170*/  IMAD.IADD R51, R52, 0x1, R51 ;  /* 0x0000000134337824 */ /* 0x000fe400078e0233 */
[----:B------:R-:W-:Y:S02]  /*2180*/  IMAD.IADD R53, R54, 0x1, R53 ;  /* 0x0000000136357824 */ /* 0x000fe400078e0235 */
[----:B------:R-:W-:Y:S02]  /*2190*/  IMAD.IADD R55, R56, 0x1, R55 ;  /* 0x0000000138377824 */ /* 0x000fe400078e0237 */
[----:B0-----:R-:W-:Y:S02]  /*21a0*/  IMAD.IADD R57, R58, 0x1, R57 ;  /* 0x000000013a397824 */ /* 0x001fe400078e0239 */
[----:B-1----:R-:W-:Y:S02]  /*21b0*/  IMAD.IADD R59, R60, 0x1, R59 ;  /* 0x000000013c3b7824 */ /* 0x002fe400078e023b */
[----:B--2---:R-:W-:-:S02]  /*21c0*/  IMAD.IADD R61, R62, 0x1, R61 ;  /* 0x000000013e3d7824 */ /* 0x004fc400078e023d */
[----:B---3--:R-:W-:Y:S02]  /*21d0*/  IMAD.IADD R63, R64, 0x1, R63 ;  /* 0x00000001403f7824 */ /* 0x008fe400078e023f */
[----:B----4-:R-:W-:Y:S02]  /*21e0*/  IMAD.IADD R65, R66, 0x1, R65 ;  /* 0x0000000142417824 */ /* 0x010fe400078e0241 */
[----:B------:R-:W-:Y:S02]  /*21f0*/  IMAD.IADD R67, R68, 0x1, R67 ;  /* 0x0000000144437824 */ /* 0x000fe400078e0243 */
[----:B------:R-:W-:Y:S02]  /*2200*/  IMAD.IADD R69, R70, 0x1, R69 ;  /* 0x0000000146457824 */ /* 0x000fe400078e0245 */
[----:B------:R-:W-:Y:S01]  /*2210*/  IMAD.IADD R71, R72, 0x1, R71 ;  /* 0x0000000148477824 */ /* 0x000fe200078e0247 */
[----:B------:R-:W-:Y:S06]  /*2220*/  BAR.SYNC.DEFER_BLOCKING 0x0 ;  /* 0x0000000000007b1d */ /* 0x000fec0000010000 */
[----:B------:R-:W-:Y:S05]  /*2230*/  BRA.U UP0, `(.L_x_219) ;  /* 0x0000000100f87547 */ /* 0x000fea000b800000 */
[----:B------:R-:W-:Y:S01]  /*2240*/  LEA R5, R5, UR4, 0x2 ;  /* 0x0000000405057c11 */ /* 0x000fe2000f8e10ff */
[----:B------:R-:W-:Y:S01]  /*2250*/  UIADD3 UR8, UPT, UPT, UR8, 0x6, URZ ;  /* 0x0000000608087890 */ /* 0x000fe2000fffe0ff */
[----:B------:R-:W-:Y:S01]  /*2260*/  LEA R4, R7, UR4, 0x2 ;  /* 0x0000000407047c11 */ /* 0x000fe2000f8e10ff */
[----:B------:R-:W-:Y:S01]  /*2270*/  UIADD3 UR5, UPT, UPT, UR5, -0x6, URZ ;  /* 0xfffffffa05057890 */ /* 0x000fe2000fffe0ff */
[----:B------:R-:W-:Y:S01]  /*2280*/  LEA R7, R39, UR4, 0x2 ;  /* 0x0000000427077c11 */ /* 0x000fe2000f8e10ff */
[----:B------:R0:W-:Y:S01]  /*2290*/  STS [R5], R2 ;  /* 0x0000000205007388 */ /* 0x0001e20000000800 */
[----:B------:R-:W-:Y:S02]  /*22a0*/  LEA R6, R41, UR4, 0x2 ;  /* 0x0000000429067c11 */ /* 0x000fe4000f8e10ff */
[----:B------:R-:W-:Y:S01]  /*22b0*/  LEA R9, R43, UR4, 0x2 ;  /* 0x000000042b097c11 */ /* 0x000fe2000f8e10ff */
[----:B------:R1:W-:Y:S01]  /*22c0*/  STS [R4], R3 ;  /* 0x0000000304007388 */ /* 0x0003e20000000800 */
[----:B------:R-:W-:-:S02]  /*22d0*/  LEA R8, R45, UR4, 0x2 ;  /* 0x000000042d087c11 */ /* 0x000fc4000f8e10ff */
[----:B------:R-:W-:Y:S01]  /*22e0*/  LEA R11, R47, UR4, 0x2 ;  /* 0x000000042f0b7c11 */ /* 0x000fe2000f8e10ff */
[----:B------:R2:W-:Y:S01]  /*22f0*/  STS [R7], R12 ;  /* 0x0000000c07007388 */ /* 0x0005e20000000800 */
[----:B------:R-:W-:Y:S02]  /*2300*/  LEA R10, R49, UR4, 0x2 ;  /* 0x00000004310a7c11 */ /* 0x000fe4000f8e10ff */
[----:B0-----:R-:W-:Y:S01]  /*2310*/  LEA R5, R51, UR4, 0x2 ;  /* 0x0000000433057c11 */ /* 0x001fe2000f8e10ff */
[----:B------:R0:W-:Y:S01]  /*2320*/  STS [R6], R13 ;  /* 0x0000000d06007388 */ /* 0x0001e20000000800 */
[----:B------:R-:W-:Y:S02]  /*2330*/  LEA R2, R53, UR4, 0x2 ;  /* 0x0000000435027c11 */ /* 0x000fe4000f8e10ff */
[----:B-1----:R-:W-:Y:S01]  /*2340*/  LEA R3, R55, UR4, 0x2 ;  /* 0x0000000437037c11 */ /* 0x002fe2000f8e10ff */
[----:B------:R1:W-:Y:S01]  /*2350*/  STS [R9], R14 ;  /* 0x0000000e09007388 */ /* 0x0003e20000000800 */
[----:B------:R-:W-:-:S02]  /*2360*/  LEA R4, R57, UR4, 0x2 ;  /* 0x0000000439047c11 */ /* 0x000fc4000f8e10ff */
[----:B--2---:R-:W-:Y:S01]  /*2370*/  LEA R7, R59, UR4, 0x2 ;  /* 0x000000043b077c11 */ /* 0x004fe2000f8e10ff */
[----:B------:R2:W-:Y:S01]  /*2380*/  STS [R8], R15 ;  /* 0x0000000f08007388 */ /* 0x0005e20000000800 */
[----:B0-----:R-:W-:-:S03]  /*2390*/  LEA R6, R61, UR4, 0x2 ;  /* 0x000000043d067c11 */ /* 0x001fc6000f8e10ff */
[----:B------:R0:W-:Y:S01]  /*23a0*/  STS [R11], R16 ;  /* 0x000000100b007388 */ /* 0x0001e20000000800 */
[----:B-1----:R-:W-:-:S03]  /*23b0*/  LEA R9, R63, UR4, 0x2 ;  /* 0x000000043f097c11 */ /* 0x002fc6000f8e10ff */
[----:B------:R1:W-:Y:S01]  /*23c0*/  STS [R10], R17 ;  /* 0x000000110a007388 */ /* 0x0003e20000000800 */
[----:B--2---:R-:W-:-:S03]  /*23d0*/  LEA R8, R65, UR4, 0x2 ;  /* 0x0000000441087c11 */ /* 0x004fc6000f8e10ff */
[----:B------:R2:W-:Y:S01]  /*23e0*/  STS [R5], R18 ;  /* 0x0000001205007388 */ /* 0x0005e20000000800 */
[----:B0-----:R-:W-:-:S03]  /*23f0*/  LEA R11, R71, UR4, 0x2 ;  /* 0x00000004470b7c11 */ /* 0x001fc6000f8e10ff */
[----:B------:R0:W-:Y:S01]  /*2400*/  STS [R2], R19 ;  /* 0x0000001302007388 */ /* 0x0001e20000000800 */
[----:B-1----:R-:W-:-:S03]  /*2410*/  LEA R10, R69, UR4, 0x2 ;  /* 0x00000004450a7c11 */ /* 0x002fc6000f8e10ff */
[----:B------:R0:W-:Y:S01]  /*2420*/  STS [R3], R20 ;  /* 0x0000001403007388 */ /* 0x0001e20000000800 */
[----:B--2---:R-:W-:-:S03]  /*2430*/  LEA R5, R67, UR4, 0x2 ;  /* 0x0000000443057c11 */ /* 0x004fc6000f8e10ff */
[----:B------:R0:W-:Y:S04]  /*2440*/  STS [R4], R21 ;  /* 0x0000001504007388 */ /* 0x0001e80000000800 */
[----:B------:R0:W-:Y:S04]  /*2450*/  STS [R7], R22 ;  /* 0x0000001607007388 */ /* 0x0001e80000000800 */
[----:B------:R0:W-:Y:S04]  /*2460*/  STS [R6], R23 ;  /* 0x0000001706007388 */ /* 0x0001e80000000800 */
[----:B------:R0:W-:Y:S04]  /*2470*/  STS [R9], R24 ;  /* 0x0000001809007388 */ /* 0x0001e80000000800 */
[----:B------:R0:W-:Y:S04]  /*2480*/  STS [R8], R25 ;  /* 0x0000001908007388 */ /* 0x0001e80000000800 */
[----:B------:R0:W-:Y:S04]  /*2490*/  STS [R5], R26 ;  /* 0x0000001a05007388 */ /* 0x0001e80000000800 */
[----:B------:R0:W-:Y:S04]  /*24a0*/  STS [R10], R27 ;  /* 0x0000001b0a007388 */ /* 0x0001e80000000800 */
[----:B------:R0:W-:Y:S01]  /*24b0*/  STS [R11], R28 ;  /* 0x0000001c0b007388 */ /* 0x0001e20000000800 */
[----:B------:R-:W-:Y:S06]  /*24c0*/  BAR.SYNC.DEFER_BLOCKING 0x0 ;  /* 0x0000000000007b1d */ /* 0x000fec0000010000 */
[----:B------:R0:W1:Y:S04]  /*24d0*/  LDS R2, [R35] ;  /* 0x0000000023027984 */ /* 0x0000680000000800 */
[----:B------:R0:W2:Y:S04]  /*24e0*/  LDS R3, [R35+0x4] ;  /* 0x0000040023037984 */ /* 0x0000a80000000800 */
[----:B------:R0:W3:Y:S04]  /*24f0*/  LDS R12, [R35+0x8] ;  /* 0x00000800230c7984 */ /* 0x0000e80000000800 */
[----:B------:R0:W4:Y:S04]  /*2500*/  LDS R13, [R35+0xc] ;  /* 0x00000c00230d7984 */ /* 0x0001280000000800 */
[----:B------:R0:W0:Y:S04]  /*2510*/  LDS R14, [R35+0x10] ;  /* 0x00001000230e7984 */ /* 0x0000280000000800 */
        /* <DEDUP_REMOVED lines=13> */
[----:B------:R0:W0:Y:S01]  /*25f0*/  LDS R28, [R35+0x48] ;  /* 0x00004800231c7984 */ /* 0x0000220000000800 */
[----:B------:R-:W-:Y:S06]  /*2600*/  BAR.SYNC.DEFER_BLOCKING 0x0 ;  /* 0x0000000000007b1d */ /* 0x000fec0000010000 */
[----:B-1234-:R-:W-:Y:S05]  /*2610*/  BRA `(.L_x_220) ;  /* 0xffffffdc00f87947 */ /* 0x01efea000383ffff */
.L_x_219:
[----:B------:R-:W-:Y:S01]  /*2620*/  LEA R5, R5, UR4, 0x2 ;  /* 0x0000000405057c11 */ /* 0x000fe2000f8e10ff */
[----:B------:R-:W-:Y:S01]  /*2630*/  IMAD R35, R0, -0x48, R35 ;  /* 0xffffffb800237824 */ /* 0x000fe200078e0223 */
[----:B------:R-:W-:Y:S02]  /*2640*/  LEA R4, R7, UR4, 0x2 ;  /* 0x0000000407047c11 */ /* 0x000fe4000f8e10ff */
[----:B------:R-:W-:Y:S01]  /*2650*/  LEA R39, R39, UR4, 0x2 ;  /* 0x0000000427277c11 */ /* 0x000fe2000f8e10ff */
[----:B------:R0:W-:Y:S01]  /*2660*/  STS [R5], R2 ;  /* 0x0000000205007388 */ /* 0x0001e20000000800 */
[----:B------:R-:W-:Y:S02]  /*2670*/  LEA R6, R41, UR4, 0x2 ;  /* 0x0000000429067c11 */ /* 0x000fe4000f8e10ff */
[----:B------:R-:W-:Y:S01]  /*2680*/  LEA R43, R43, UR4, 0x2 ;  /* 0x000000042b2b7c11 */ /* 0x000fe2000f8e10ff */
[----:B------:R1:W-:Y:S01]  /*2690*/  STS [R4], R3 ;  /* 0x0000000304007388 */ /* 0x0003e20000000800 */
[----:B------:R-:W-:-:S02]  /*26a0*/  LEA R8, R45, UR4, 0x2 ;  /* 0x000000042d087c11 */ /* 0x000fc4000f8e10ff */
[----:B------:R-:W-:Y:S01]  /*26b0*/  LEA R47, R47, UR4, 0x2 ;  /* 0x000000042f2f7c11 */ /* 0x000fe2000f8e10ff */
[----:B------:R-:W-:Y:S01]  /*26c0*/  STS [R39], R12 ;  /* 0x0000000c27007388 */ /* 0x000fe20000000800 */
[----:B------:R-:W-:Y:S02]  /*26d0*/  LEA R10, R49, UR4, 0x2 ;  /* 0x00000004310a7c11 */ /* 0x000fe4000f8e10ff */
[----:B------:R-:W-:Y:S01]  /*26e0*/  LEA R51, R51, UR4, 0x2 ;  /* 0x0000000433337c11 */ /* 0x000fe2000f8e10ff */
[----:B------:R2:W-:Y:S01]  /*26f0*/  STS [R6], R13 ;  /* 0x0000000d06007388 */ /* 0x0005e20000000800 */
[----:B0-----:R-:W-:Y:S02]  /*2700*/  LEA R2, R53, UR4, 0x2 ;  /* 0x0000000435027c11 */ /* 0x001fe4000f8e10ff */
[----:B------:R-:W-:Y:S01]  /*2710*/  LEA R55, R55, UR4, 0x2 ;  /* 0x0000000437377c11 */ /* 0x000fe2000f8e10ff */
[----:B------:R-:W-:Y:S01]  /*2720*/  STS [R43], R14 ;  /* 0x0000000e2b007388 */ /* 0x000fe20000000800 */
[----:B-1----:R-:W-:-:S02]  /*2730*/  LEA R4, R57, UR4, 0x2 ;  /* 0x0000000439047c11 */ /* 0x002fc4000f8e10ff */
[----:B------:R-:W-:Y:S01]  /*2740*/  LEA R59, R59, UR4, 0x2 ;  /* 0x000000043b3b7c11 */ /* 0x000fe2000f8e10ff */
[----:B------:R0:W-:Y:S01]  /*2750*/  STS [R8], R15 ;  /* 0x0000000f08007388 */ /* 0x0001e20000000800 */
[----:B------:R-:W-:Y:S02]  /*2760*/  LEA R63, R63, UR4, 0x2 ;  /* 0x000000043f3f7c11 */ /* 0x000fe4000f8e10ff */
[----:B--2---:R-:W-:Y:S01]  /*2770*/  LEA R6, R61, UR4, 0x2 ;  /* 0x000000043d067c11 */ /* 0x004fe2000f8e10ff */
[----:B------:R-:W-:Y:S01]  /*2780*/  STS [R47], R16 ;  /* 0x000000102f007388 */ /* 0x000fe20000000800 */
[----:B------:R-:W-:Y:S02]  /*2790*/  LEA R67, R67, UR4, 0x2 ;  /* 0x0000000443437c11 */ /* 0x000fe4000f8e10ff */
[----:B------:R-:W-:Y:S01]  /*27a0*/  LEA R71, R71, UR4, 0x2 ;  /* 0x0000000447477c11 */ /* 0x000fe2000f8e10ff */
[----:B------:R1:W-:Y:S01]  /*27b0*/  STS [R10], R17 ;  /* 0x000000110a007388 */ /* 0x0003e20000000800 */
[----:B0-----:R-:W-:-:S03]  /*27c0*/  LEA R8, R65, UR4, 0x2 ;  /* 0x0000000441087c11 */ /* 0x001fc6000f8e10ff */
[----:B------:R-:W-:Y:S04]  /*27d0*/  STS [R51], R18 ;  /* 0x0000001233007388 */ /* 0x000fe80000000800 */
[----:B------:R0:W-:Y:S01]  /*27e0*/  STS [R2], R19 ;  /* 0x0000001302007388 */ /* 0x0001e20000000800 */
[----:B-1----:R-:W-:Y:S01]  /*27f0*/  LEA R10, R69, UR4, 0x2 ;  /* 0x00000004450a7c11 */ /* 0x002fe2000f8e10ff */
[----:B------:R-:W1:Y:S02]  /*2800*/  LDCU.64 UR4, c[0x0][0x3a0] ;  /* 0x00007400ff0477ac */ /* 0x000e640008000a00 */
[----:B------:R-:W-:Y:S04]  /*2810*/  STS [R55], R20 ;  /* 0x0000001437007388 */ /* 0x000fe80000000800 */
[----:B------:R2:W-:Y:S01]  /*2820*/  STS [R4], R21 ;  /* 0x0000001504007388 */ /* 0x0005e20000000800 */
[----:B0-----:R-:W0:Y:S03]  /*2830*/  LDC.64 R2, c[0x0][0x388] ;  /* 0x0000e200ff027b82 */ /* 0x001e260000000a00 */
[----:B------:R-:W-:Y:S04]  /*2840*/  STS [R59], R22 ;  /* 0x000000163b007388 */ /* 0x000fe80000000800 */
[----:B------:R3:W-:Y:S01]  /*2850*/  STS [R6], R23 ;  /* 0x0000001706007388 */ /* 0x0007e20000000800 */
[----:B--2---:R-:W-:-:S03]  /*2860*/  VIADD R4, R0, 0x100 ;  /* 0x0000010000047836 */ /* 0x004fc60000000000 */
[----:B------:R-:W-:Y:S02]  /*2870*/  STS [R63], R24 ;  /* 0x000000183f007388 */ /* 0x000fe40000000800 */
[----:B-1----:R-:W-:Y:S02]  /*2880*/  ISETP.GE.U32.AND P3, PT, R4, UR4, PT ;  /* 0x0000000404007c0c */ /* 0x002fe4000bf66070 */
[----:B------:R1:W-:Y:S01]  /*2890*/  STS [R8], R25 ;  /* 0x0000001908007388 */ /* 0x0003e20000000800 */
[C---:B------:R-:W-:Y:S02]  /*28a0*/  VIADD R4, R0.reuse, 0x200 ;  /* 0x0000020000047836 */ /* 0x040fe40000000000 */
[----:B---3--:R-:W-:Y:S01]  /*28b0*/  VIADD R6, R0, 0x300 ;  /* 0x0000030000067836 */ /* 0x008fe20000000000 */
[----:B------:R-:W-:Y:S01]  /*28c0*/  STS [R67], R26 ;  /* 0x0000001a43007388 */ /* 0x000fe20000000800 */
[----:B------:R-:W-:Y:S02]  /*28d0*/  ISETP.GE.U32.AND.EX P3, PT, RZ, UR5, PT, P3 ;  /* 0x00000005ff007c0c */ /* 0x000fe4000bf66130 */
[----:B------:R-:W-:Y:S01]  /*28e0*/  ISETP.GE.U32.AND P4, PT, R4, UR4, PT ;  /* 0x0000000404007c0c */ /* 0x000fe2000bf86070 */
[----:B------:R2:W-:Y:S01]  /*28f0*/  STS [R10], R27 ;  /* 0x0000001b0a007388 */ /* 0x0005e20000000800 */
[----:B------:R-:W-:Y:S01]  /*2900*/  ISETP.GE.U32.AND P1, PT, R6, UR4, PT ;  /* 0x0000000406007c0c */ /* 0x000fe2000bf26070 */
[C---:B0-----:R-:W-:Y:S01]  /*2910*/  IMAD.WIDE.U32 R2, R0.reuse, 0x4, R2 ;  /* 0x0000000400027825 */ /* 0x041fe200078e0002 */
[C---:B-1----:R-:W-:Y:S01]  /*2920*/  LOP3.LUT R8, R0.reuse, 0x400, RZ, 0xfc, !PT ;  /* 0x0000040000087812 */ /* 0x042fe200078efcff */
[----:B------:R-:W-:Y:S01]  /*2930*/  STS [R71], R28 ;  /* 0x0000001c47007388 */ /* 0x000fe20000000800 */
[----:B------:R-:W-:Y:S01]  /*2940*/  BAR.SYNC.DEFER_BLOCKING 0x0 ;  /* 0x0000000000007b1d */ /* 0x000fe20000010000 */
[----:B------:R-:W-:Y:S01]  /*2950*/  ISETP.GE.U32.AND.EX P1, PT, RZ, UR5, PT, P1 ;  /* 0x00000005ff007c0c */ /* 0x000fe2000bf26110 */
[----:B--2---:R-:W-:Y:S01]  /*2960*/  VIADD R10, R0, 0x500 ;  /* 0x00000500000a7836 */ /* 0x004fe20000000000 */
[----:B------:R-:W-:Y:S01]  /*2970*/  ISETP.GE.U32.AND P6, PT, R8, UR4, PT ;  /* 0x0000000408007c0c */ /* 0x000fe2000bfc6070 */
[C---:B------:R-:W-:Y:S01]  /*2980*/  VIADD R4, R0.reuse, 0x600 ;  /* 0x0000060000047836 */ /* 0x040fe20000000000 */
[----:B------:R-:W-:Y:S01]  /*2990*/  ISETP.GE.U32.AND.EX P4, PT, RZ, UR5, PT, P4 ;  /* 0x00000005ff007c0c */ /* 0x000fe2000bf86140 */
[----:B------:R-:W-:Y:S01]  /*29a0*/  VIADD R6, R0, 0x700 ;  /* 0x0000070000067836 */ /* 0x000fe20000000000 */
[----:B------:R-:W-:-:S02]  /*29b0*/  ISETP.GE.U32.AND P0, PT, R10, UR4, PT ;  /* 0x000000040a007c0c */ /* 0x000fc4000bf06070 */
[----:B------:R-:W-:Y:S02]  /*29c0*/  ISETP.GE.U32.AND.EX P6, PT, RZ, UR5, PT, P6 ;  /* 0x00000005ff007c0c */ /* 0x000fe4000bfc6160 */
[----:B------:R-:W-:Y:S02]  /*29d0*/  ISETP.GE.U32.AND.EX P0, PT, RZ, UR5, PT, P0 ;  /* 0x00000005ff007c0c */ /* 0x000fe4000bf06100 */
[----:B------:R-:W-:Y:S02]  /*29e0*/  ISETP.GE.U32.AND P5, PT, R4, UR4, PT ;  /* 0x0000000404007c0c */ /* 0x000fe4000bfa6070 */
[----:B------:R-:W-:Y:S02]  /*29f0*/  LOP3.LUT R4, R0, 0x800, RZ, 0xfc, !PT ;  /* 0x0000080000047812 */ /* 0x000fe400078efcff */
[----:B------:R-:W-:Y:S01]  /*2a00*/  ISETP.GE.U32.AND P2, PT, R6, UR4, PT ;  /* 0x0000000406007c0c */ /* 0x000fe2000bf46070 */
[----:B------:R-:W-:Y:S01]  /*2a10*/  VIADD R6, R0, 0x900 ;  /* 0x0000090000067836 */ /* 0x000fe20000000000 */
[----:B------:R-:W-:-:S02]  /*2a20*/  ISETP.GE.U32.AND.EX P5, PT, RZ, UR5, PT, P5 ;  /* 0x00000005ff007c0c */ /* 0x000fc4000bfa6150 */
[----:B------:R-:W-:Y:S01]  /*2a30*/  ISETP.GE.U32.AND.EX P2, PT, RZ, UR5, PT, P2 ;  /* 0x00000005ff007c0c */ /* 0x000fe2000bf46120 */
[----:B------:R-:W0:Y:S04]  /*2a40*/  LDS R5, [R35+0x400] ;  /* 0x0004000023057984 */ /* 0x000e280000000800 */
[----:B------:R-:W1:Y:S04]  /*2a50*/  LDS R9, [R35+0xc00] ;  /* 0x000c000023097984 */ /* 0x000e680000000800 */
        /* <DEDUP_REMOVED lines=8> */
[----:B0-----:R-:W-:Y:S01]  /*2ae0*/  @!P3 STG.E desc[UR10][R2.64+0x400], R5 ;  /* 0x000400050200b986 */ /* 0x001fe2000c10190a */
[----:B------:R-:W-:Y:S01]  /*2af0*/  ISETP.GE.U32.AND P3, PT, R4, UR4, PT ;  /* 0x0000000404007c0c */ /* 0x000fe2000bf66070 */
[----:B------:R-:W-:-:S02]  /*2b00*/  VIADD R4, R0, 0xa00 ;  /* 0x00000a0000047836 */ /* 0x000fc40000000000 */
[----:B------:R-:W0:Y:S01]  /*2b10*/  LDS R25, [R35+0x2c00] ;  /* 0x002c000023197984 */ /* 0x000e220000000800 */
[----:B------:R-:W-:-:S03]  /*2b20*/  ISETP.GE.U32.AND.EX P3, PT, RZ, UR5, PT, P3 ;  /* 0x00000005ff007c0c */ /* 0x000fc6000bf66130 */
[----:B-1----:R-:W-:Y:S01]  /*2b30*/  @!P1 STG.E desc[UR10][R2.64+0xc00], R9 ;  /* 0x000c000902009986 */ /* 0x002fe2000c10190a */
[----:B------:R-:W-:-:S03]  /*2b40*/  ISETP.GE.U32.AND P1, PT, R0, UR4, PT ;  /* 0x0000000400007c0c */ /* 0x000fc6000bf26070 */
[----:B------:R-:W1:Y:S04]  /*2b50*/  LDS R5, [R35+0x3000] ;  /* 0x0030000023057984 */ /* 0x000e680000000800 */
[----:B--2---:R-:W-:Y:S01]  /*2b60*/  @!P0 STG.E desc[UR10][R2.64+0x1400], R13 ;  /* 0x0014000d02008986 */ /* 0x004fe2000c10190a */
[----:B------:R-:W-:-:S03]  /*2b70*/  ISETP.GE.U32.AND.EX P0, PT, RZ, UR5, PT, P1 ;  /* 0x00000005ff007c0c */ /* 0x000fc6000bf06110 */
[----:B---3--:R-:W-:Y:S01]  /*2b80*/  @!P6 STG.E desc[UR10][R2.64+0x1000], R11 ;  /* 0x0010000b0200e986 */ /* 0x008fe2000c10190a */
[----:B------:R-:W-:Y:S01]  /*2b90*/  ISETP.GE.U32.AND P6, PT, R4, UR4, PT ;  /* 0x0000000404007c0c */ /* 0x000fe2000bfc6070 */
[----:B------:R-:W-:Y:S02]  /*2ba0*/  VIADD R4, R0, 0xb00 ;  /* 0x00000b0000047836 */ /* 0x000fe40000000000 */
[----:B----4-:R-:W-:Y:S01]  /*2bb0*/  @!P4 STG.E desc[UR10][R2.64+0x800], R7 ;  /* 0x000800070200c986 */ /* 0x010fe2000c10190a */
[----:B------:R-:W-:Y:S01]  /*2bc0*/  ISETP.GE.U32.AND P4, PT, R6, UR4, PT ;  /* 0x0000000406007c0c */ /* 0x000fe2000bf86070 */
[----:B------:R-:W-:Y:S01]  /*2bd0*/  VIADD R6, R0, 0xe00 ;  /* 0x00000e0000067836 */ /* 0x000fe20000000000 */
[----:B------:R-:W-:Y:S01]  /*2be0*/  ISETP.GE.U32.AND P1, PT, R4, UR4, PT ;  /* 0x0000000404007c0c */ /* 0x000fe2000bf26070 */
[----:B------:R-:W2:Y:S01]  /*2bf0*/  LDS R7, [R35+0x3400] ;  /* 0x0034000023077984 */ /* 0x000ea20000000800 */
[----:B------:R-:W-:Y:S02]  /*2c00*/  LOP3.LUT R4, R0, 0xc00, RZ, 0xfc, !PT ;  /* 0x00000c0000047812 */ /* 0x000fe400078efcff */
[----:B------:R-:W-:Y:S01]  /*2c10*/  ISETP.GE.U32.AND.EX P4, PT, RZ, UR5, PT, P4 ;  /* 0x00000005ff007c0c */ /* 0x000fe2000bf86140 */
[----:B------:R-:W3:Y:S01]  /*2c20*/  LDS R9, [R35+0x3800] ;  /* 0x0038000023097984 */ /* 0x000ee20000000800 */
[----:B------:R-:W-:-:S03]  /*2c30*/  ISETP.GE.U32.AND.EX P6, PT, RZ, UR5, PT, P6 ;  /* 0x00000005ff007c0c */ /* 0x000fc6000bfc6160 */
[----:B------:R-:W-:Y:S04]  /*2c40*/  LDS R11, [R35+0x3c00] ;  /* 0x003c0000230b7984 */ /* 0x000fe80000000800 */
[----:B------:R-:W-:Y:S04]  /*2c50*/  LDS R13, [R35+0x4000] ;  /* 0x00400000230d7984 */ /* 0x000fe80000000800 */
[----:B------:R-:W-:Y:S04]  /*2c60*/  LDS R27, [R35+0x4400] ;  /* 0x00440000231b7984 */ /* 0x000fe80000000800 */
[----:B------:R-:W4:Y:S04]  /*2c70*/  @!P0 LDS R29, [R35] ;  /* 0x00000000231d8984 */ /* 0x000f280000000800 */
[----:B-----5:R0:W-:Y:S01]  /*2c80*/  @!P5 STG.E desc[UR10][R2.64+0x1800], R15 ;  /* 0x0018000f0200d986 */ /* 0x0201e2000c10190a */
[----:B------:R-:W-:Y:S01]  /*2c90*/  ISETP.GE.U32.AND P5, PT, R4, UR4, PT ;  /* 0x0000000404007c0c */ /* 0x000fe2000bfa6070 */
[----:B------:R-:W-:-:S02]  /*2ca0*/  VIADD R4, R0, 0xd00 ;  /* 0x00000d0000047836 */ /* 0x000fc40000000000 */
[----:B------:R0:W-:Y:S01]  /*2cb0*/  @!P2 STG.E desc[UR10][R2.64+0x1c00], R17 ;  /* 0x001c00110200a986 */ /* 0x0001e2000c10190a */
[----:B------:R-:W-:Y:S02]  /*2cc0*/  ISETP.GE.U32.AND.EX P2, PT, RZ, UR5, PT, P1 ;  /* 0x00000005ff007c0c */ /* 0x000fe4000bf46110 */
[----:B------:R-:W-:Y:S01]  /*2cd0*/  ISETP.GE.U32.AND.EX P5, PT, RZ, UR5, PT, P5 ;  /* 0x00000005ff007c0c */ /* 0x000fe2000bfa6150 */
[----:B------:R0:W-:Y:S01]  /*2ce0*/  @!P3 STG.E desc[UR10][R2.64+0x2000], R19 ;  /* 0x002000130200b986 */ /* 0x0001e2000c10190a */
[----:B------:R-:W-:Y:S01]  /*2cf0*/  ISETP.GE.U32.AND P1, PT, R4, UR4, PT ;  /* 0x0000000404007c0c */ /* 0x000fe2000bf26070 */
[----:B------:R-:W-:Y:S01]  /*2d00*/  VIADD R4, R0, 0xf00 ;  /* 0x00000f0000047836 */ /* 0x000fe20000000000 */
[----:B------:R-:W-:Y:S01]  /*2d10*/  ISETP.GE.U32.AND P3, PT, R6, UR4, PT ;  /* 0x0000000406007c0c */ /* 0x000fe2000bf66070 */
[----:B------:R1:W-:Y:S01]  /*2d20*/  @!P4 STG.E desc[UR10][R2.64+0x2400], R21 ;  /* 0x002400150200c986 */ /* 0x0003e2000c10190a */
[----:B------:R-:W-:Y:S01]  /*2d30*/  VIADD R6, R0, 0x1100 ;  /* 0x0000110000067836 */ /* 0x000fe20000000000 */
[----:B------:R-:W-:-:S02]  /*2d40*/  ISETP.GE.U32.AND.EX P1, PT, RZ, UR5, PT, P1 ;  /* 0x00000005ff007c0c */ /* 0x000fc4000bf26110 */
[----:B------:R-:W-:Y:S01]  /*2d50*/  ISETP.GE.U32.AND P4, PT, R4, UR4, PT ;  /* 0x0000000404007c0c */ /* 0x000fe2000bf86070 */
[----:B------:R2:W-:Y:S01]  /*2d60*/  @!P6 STG.E desc[UR10][R2.64+0x2800], R23 ;  /* 0x002800170200e986 */ /* 0x0005e2000c10190a */
[C---:B------:R-:W-:Y:S01]  /*2d70*/  LOP3.LUT R4, R0.reuse, 0x1000, RZ, 0xfc, !PT ;  /* 0x0000100000047812 */ /* 0x040fe200078efcff */
[----:B------:R-:W-:Y:S01]  /*2d80*/  VIADD R0, R0, 0x1200 ;  /* 0x0000120000007836 */ /* 0x000fe20000000000 */
[----:B------:R-:W-:Y:S01]  /*2d90*/  ISETP.GE.U32.AND.EX P3, PT, RZ, UR5, PT, P3 ;  /* 0x00000005ff007c0c */ /* 0x000fe2000bf66130 */
[----:B0-----:R0:W-:Y:S01]  /*2da0*/  @!P2 STG.E desc[UR10][R2.64+0x2c00], R25 ;  /* 0x002c00190200a986 */ /* 0x0011e2000c10190a */
[----:B------:R-:W-:Y:S02]  /*2db0*/  ISETP.GE.U32.AND P6, PT, R4, UR4, PT ;  /* 0x0000000404007c0c */ /* 0x000fe4000bfc6070 */
[----:B------:R-:W-:Y:S01]  /*2dc0*/  ISETP.GE.U32.AND P2, PT, R6, UR4, PT ;  /* 0x0000000406007c0c */ /* 0x000fe2000bf46070 */
[----:B-1----:R0:W-:Y:S01]  /*2dd0*/  @!P5 STG.E desc[UR10][R2.64+0x3000], R5 ;  /* 0x003000050200d986 */ /* 0x0021e2000c10190a */
[----:B------:R-:W-:-:S02]  /*2de0*/  ISETP.GE.U32.AND P5, PT, R0, UR4, PT ;  /* 0x0000000400007c0c */ /* 0x000fc4000bfa6070 */
[----:B------:R-:W-:Y:S01]  /*2df0*/  ISETP.GE.U32.AND.EX P4, PT, RZ, UR5, PT, P4 ;  /* 0x00000005ff007c0c */ /* 0x000fe2000bf86140 */
[----:B--2---:R0:W-:Y:S01]  /*2e00*/  @!P1 STG.E desc[UR10][R2.64+0x3400], R7 ;  /* 0x0034000702009986 */ /* 0x0041e2000c10190a */
[----:B------:R-:W-:Y:S02]  /*2e10*/  ISETP.GE.U32.AND.EX P6, PT, RZ, UR5, PT, P6 ;  /* 0x00000005ff007c0c */ /* 0x000fe4000bfc6160 */
[----:B------:R-:W-:Y:S01]  /*2e20*/  ISETP.GE.U32.AND.EX P2, PT, RZ, UR5, PT, P2 ;  /* 0x00000005ff007c0c */ /* 0x000fe2000bf46120 */
[----:B---3--:R0:W-:Y:S01]  /*2e30*/  @!P3 STG.E desc[UR10][R2.64+0x3800], R9 ;  /* 0x003800090200b986 */ /* 0x0081e2000c10190a */
[----:B------:R-:W-:-:S03]  /*2e40*/  ISETP.GE.U32.AND.EX P5, PT, RZ, UR5, PT, P5 ;  /* 0x00000005ff007c0c */ /* 0x000fc6000bfa6150 */
[----:B----4-:R0:W-:Y:S04]  /*2e50*/  @!P0 STG.E desc[UR10][R2.64], R29 ;  /* 0x0000001d02008986 */ /* 0x0101e8000c10190a */
[----:B------:R0:W-:Y:S04]  /*2e60*/  @!P4 STG.E desc[UR10][R2.64+0x3c00], R11 ;  /* 0x003c000b0200c986 */ /* 0x0001e8000c10190a */
[----:B------:R0:W-:Y:S04]  /*2e70*/  @!P6 STG.E desc[UR10][R2.64+0x4000], R13 ;  /* 0x0040000d0200e986 */ /* 0x0001e8000c10190a */
[----:B------:R0:W-:Y:S01]  /*2e80*/  @!P2 STG.E desc[UR10][R2.64+0x4400], R27 ;  /* 0x0044001b0200a986 */ /* 0x0001e2000c10190a */
[----:B------:R-:W-:Y:S05]  /*2e90*/  @P5 EXIT ;  /* 0x000000000000594d */ /* 0x000fea0003800000 */
[----:B------:R-:W1:Y:S04]  /*2ea0*/  LDS R35, [R35+0x4800] ;  /* 0x0048000023237984 */ /* 0x000e680000000800 */
[----:B-1----:R-:W-:Y:S01]  /*2eb0*/  STG.E desc[UR10][R2.64+0x4800], R35 ;  /* 0x0048002302007986 */ /* 0x002fe2000c10190a */
[----:B------:R-:W-:Y:S05]  /*2ec0*/  EXIT ;  /* 0x000000000000794d */ /* 0x000fea0003800000 */
.L_x_221:
        /* <DEDUP_REMOVED lines=11> */
.L_x_234:


//--------------------- .text._ZN3cub18CUB_300001_SM_10006detail11EmptyKernelIvEEvv --------------------------
	.section	.text._ZN3cub18CUB_300001_SM_10006detail11EmptyKernelIvEEvv,"ax",@progbits
	.align	128
        .global         _ZN3cub18CUB_300001_SM_10006detail11EmptyKernelIvEEvv
        .type           _ZN3cub18CUB_300001_SM_10006detail11EmptyKernelIvEEvv,@function
        .size           _ZN3cub18CUB_300001_SM_10006detail11EmptyKernelIvEEvv,(.L_x_235 - _ZN3cub18CUB_300001_SM_10006detail11EmptyKernelIvEEvv)
        .other          _ZN3cub18CUB_300001_SM_10006detail11EmptyKernelIvEEvv,@"STO_CUDA_ENTRY STV_DEFAULT"
_ZN3cub18CUB_300001_SM_10006detail11EmptyKernelIvEEvv:
.text._ZN3cub18CUB_300001_SM_10006detail11EmptyKernelIvEEvv:
[----:B------:R-:W-:Y:S01]  /*0000*/  LDC R1, c[0x0][0x37c] ;  /* 0x0000df00ff017b82 */ /* 0x000fe20000000800 */
[----:B------:R-:W-:Y:S05]  /*0010*/  EXIT ;  /* 0x000000000000794d */ /* 0x000fea0003800000 */
.L_x_222:
        /* <DEDUP_REMOVED lines=14> */
.L_x_235:


//--------------------- .text._Z16computeLocalHistPjiPiii --------------------------
	.section	.text._Z16computeLocalHistPjiPiii,"ax",@progbits
	.align	128
        .global         _Z16computeLocalHistPjiPiii
        .type           _Z16computeLocalHistPjiPiii,@function
        .size           _Z16computeLocalHistPjiPiii,(.L_x_236 - _Z16computeLocalHistPjiPiii)
        .other          _Z16computeLocalHistPjiPiii,@"STO_CUDA_ENTRY STV_DEFAULT"
_Z16computeLocalHistPjiPiii:
.text._Z16computeLocalHistPjiPiii:
[----:B------:R-:W-:Y:S01]  /*0000*/  LDC R1, c[0x0][0x37c] ;  /* 0x0000df00ff017b82 */ /* 0x000fe20000000800 */
[----:B------:R-:W0:Y:S01]  /*0010*/  LDCU UR4, c[0x0][0x398] ;  /* 0x00007300ff0477ac */ /* 0x000e220008000800 */
[----:B------:R-:W1:Y:S01]  /*0020*/  S2R R6, SR_CTAID.X ;  /* 0x0000000000067919 */ /* 0x000e620000002500 */
[----:B------:R-:W2:Y:S01]  /*0030*/  LDCU UR7, c[0x0][0x360] ;  /* 0x00006c00ff0777ac */ /* 0x000ea20008000800 */
[----:B------:R-:W3:Y:S01]  /*0040*/  S2R R9, SR_TID.X ;  /* 0x0000000000097919 */ /* 0x000ee20000002100 */
[----:B0-----:R-:W-:-:S05]  /*0050*/  IMAD.U32 R4, RZ, RZ, UR4 ;  /* 0x00000004ff047e24 */ /* 0x001fca000f8e00ff */
[----:B------:R-:W-:-:S13]  /*0060*/  ISETP.GE.AND P0, PT, R4, 0x1, PT ;  /* 0x000000010400780c */ /* 0x000fda0003f06270 */
[----:B-123--:R-:W-:Y:S05]  /*0070*/  @!P0 BRA `(.L_x_223) ;  /* 0x0000000000308947 */ /* 0x00efea0003800000 */
[----:B------:R-:W0:Y:S01]  /*0080*/  LDC R4, c[0x0][0x398] ;  /* 0x0000e600ff047b82 */ /* 0x000e220000000800 */
[----:B------:R-:W-:-:S05]  /*0090*/  UMOV UR4, URZ ;  /* 0x000000ff00047c82 */ /* 0x000fca0008000000 */
.L_x_224:
[----:B------:R-:W-:Y:S01]  /*00a0*/  VIADD R5, R9, UR4 ;  /* 0x0000000409057c36 */ /* 0x000fe20008000000 */
[----:B------:R-:W-:-:S04]  /*00b0*/  UIADD3 UR4, UPT, UPT, UR7, UR4, URZ ;  /* 0x0000000407047290 */ /* 0x000fc8000fffe0ff */
[----:B0-----:R-:W-:-:S13]  /*00c0*/  ISETP.GE.U32.AND P0, PT, R5, R4, PT ;  /* 0x000000040500720c */ /* 0x001fda0003f06070 */
[----:B------:R-:W0:Y:S01]  /*00d0*/  @!P0 S2R R3, SR_CgaCtaId ;  /* 0x0000000000038919 */ /* 0x000e220000008800 */
[----:B------:R-:W-:-:S04]  /*00e0*/  @!P0 MOV R0, 0x400 ;  /* 0x0000040000008802 */ /* 0x000fc80000000f00 */
[----:B0-----:R-:W-:-:S05]  /*00f0*/  @!P0 LEA R0, R3, R0, 0x18 ;  /* 0x0000000003008211 */ /* 0x001fca00078ec0ff */
[----:B------:R-:W-:-:S05]  /*0100*/  @!P0 IMAD R0, R5, 0x4, R0 ;  /* 0x0000000405008824 */ /* 0x000fca00078e0200 */
[----:B------:R1:W-:Y:S01]  /*0110*/  @!P0 STS [R0], RZ ;  /* 0x000000ff00008388 */ /* 0x0003e20000000800 */
[----:B------:R-:W-:-:S13]  /*0120*/  ISETP.LE.AND P0, PT, R4, UR4, PT ;  /* 0x0000000404007c0c */ /* 0x000fda000bf03270 */
[----:B-1----:R-:W-:Y:S05]  /*0130*/  @!P0 BRA `(.L_x_224) ;  /* 0xfffffffc00d88947 */ /* 0x002fea000383ffff */
.L_x_223:
[----:B------:R-:W0:Y:S01]  /*0140*/  LDCU UR4, c[0x0][0x388] ;  /* 0x00007100ff0477ac */ /* 0x000e220008000800 */
[----:B------:R-:W-:Y:S01]  /*0150*/  IMAD R5, R6, UR7, R9 ;  /* 0x0000000706057c24 */ /* 0x000fe2000f8e0209 */
[----:B------:R-:W-:Y:S01]  /*0160*/  BSSY.RECONVERGENT B0, `(.L_x_225) ;  /* 0x0000011000007945 */ /* 0x000fe20003800200 */
[----:B------:R-:W1:Y:S01]  /*0170*/  LDCU.64 UR8, c[0x0][0x358] ;  /* 0x00006b00ff0877ac */ /* 0x000e620008000a00 */
[----:B------:R-:W-:Y:S02]  /*0180*/  BAR.SYNC.DEFER_BLOCKING 0x0 ;  /* 0x0000000000007b1d */ /* 0x000fe40000010000 */
[----:B0-----:R-:W-:-:S13]  /*0190*/  ISETP.GE.AND P0, PT, R5, UR4, PT ;  /* 0x0000000405007c0c */ /* 0x001fda000bf06270 */
[----:B-1----:R-:W-:Y:S05]  /*01a0*/  @P0 BRA `(.L_x_226) ;  /* 0x0000000000300947 */ /* 0x002fea0003800000 */
[----:B------:R-:W0:Y:S01]  /*01b0*/  LDC.64 R2, c[0x0][0x380] ;  /* 0x0000e000ff027b82 */ /* 0x000e220000000a00 */
[----:B------:R-:W1:Y:S01]  /*01c0*/  LDCU UR6, c[0x0][0x39c] ;  /* 0x00007380ff0677ac */ /* 0x000e620008000800 */
[----:B0-----:R-:W-:-:S06]  /*01d0*/  IMAD.WIDE R2, R5, 0x4, R2 ;  /* 0x0000000405027825 */ /* 0x001fcc00078e0202 */
[----:B------:R-:W1:Y:S01]  /*01e0*/  LDG.E R2, desc[UR8][R2.64] ;  /* 0x0000000802027981 */ /* 0x000e62000c1e1900 */
[----:B------:R-:W0:Y:S01]  /*01f0*/  S2UR UR5, SR_CgaCtaId ;  /* 0x00000000000579c3 */ /* 0x000e220000008800 */
[----:B------:R-:W-:Y:S01]  /*0200*/  VIADD R5, R4, 0xffffffff ;  /* 0xffffffff04057836 */ /* 0x000fe20000000000 */
[----:B------:R-:W-:Y:S02]  /*0210*/  UMOV UR4, 0x400 ;  /* 0x0000040000047882 */ /* 0x000fe40000000000 */
[----:B0-----:R-:W-:Y:S01]  /*0220*/  ULEA UR4, UR5, UR4, 0x18 ;  /* 0x0000000405047291 */ /* 0x001fe2000f8ec0ff */
[----:B-1----:R-:W-:-:S04]  /*0230*/  SHF.R.U32.HI R0, RZ, UR6, R2 ;  /* 0x00000006ff007c19 */ /* 0x002fc80008011602 */
[----:B------:R-:W-:-:S04]  /*0240*/  LOP3.LUT R0, R0, R5, RZ, 0xc0, !PT ;  /* 0x0000000500007212 */ /* 0x000fc800078ec0ff */
[----:B------:R-:W-:-:S05]  /*0250*/  LEA R0, R0, UR4, 0x2 ;  /* 0x0000000400007c11 */ /* 0x000fca000f8e10ff */
[----:B------:R0:W-:Y:S02]  /*0260*/  ATOMS.POPC.INC.32 RZ, [R0+URZ] ;  /* 0x0000000000ff7f8c */ /* 0x0001e4000d8000ff */
.L_x_226:
[----:B------:R-:W-:Y:S05]  /*0270*/  BSYNC.RECONVERGENT B0 ;  /* 0x0000000000007941 */ /* 0x000fea0003800200 */
.L_x_225:
[----:B------:R-:W-:Y:S01]  /*0280*/  BAR.SYNC.DEFER_BLOCKING 0x0 ;  /* 0x0000000000007b1d */ /* 0x000fe20000010000 */
[----:B------:R-:W-:-:S13]  /*0290*/  ISETP.GE.AND P0, PT, R4, 0x1, PT ;  /* 0x000000010400780c */ /* 0x000fda0003f06270 */
[----:B------:R-:W-:Y:S05]  /*02a0*/  @!P0 EXIT ;  /* 0x000000000000894d */ /* 0x000fea0003800000 */
[----:B------:R-:W1:Y:S01]  /*02b0*/  LDC.64 R4, c[0x0][0x390] ;  /* 0x0000e400ff047b82 */ /* 0x000e620000000a00 */
[----:B------:R-:W2:Y:S01]  /*02c0*/  LDCU UR10, c[0x0][0x398] ;  /* 0x00007300ff0a77ac */ /* 0x000ea20008000800 */
[----:B------:R-:W-:-:S05]  /*02d0*/  UMOV UR4, URZ ;  /* 0x000000ff00047c82 */ /* 0x000fca0008000000 */
.L_x_229:
[----:B--2---:R-:W-:Y:S01]  /*02e0*/  VIADD R3, R9, UR4 ;  /* 0x0000000409037c36 */ /* 0x004fe20008000000 */
[----:B------:R-:W-:Y:S01]  /*02f0*/  UIADD3 UR4, UPT, UPT, UR7, UR4, URZ ;  /* 0x0000000407047290 */ /* 0x000fe2000fffe0ff */
[----:B------:R-:W-:Y:S03]  /*0300*/  BSSY.RECONVERGENT B0, `(.L_x_227) ;  /* 0x000000c000007945 */ /* 0x000fe60003800200 */
[----:B--2---:R-:W-:Y:S01]  /*0310*/  ISETP.GE.U32.AND P0, PT, R3, UR10, PT ;  /* 0x0000000a03007c0c */ /* 0x004fe2000bf06070 */
[----:B------:R-:W-:-:S12]  /*0320*/  UISETP.GE.AND UP0, UPT, UR4, UR10, UPT ;  /* 0x0000000a0400728c */ /* 0x000fd8000bf06270 */
[----:B------:R-:W-:Y:S05]  /*0330*/  @P0 BRA `(.L_x_228) ;  /* 0x0000000000200947 */ /* 0x000fea0003800000 */
[----:B------:R-:W2:Y:S01]  /*0340*/  S2UR UR6, SR_CgaCtaId ;  /* 0x00000000000679c3 */ /* 0x000ea20000008800 */
[----:B------:R-:W-:Y:S02]  /*0350*/  UMOV UR5, 0x400 ;  /* 0x0000040000057882 */ /* 0x000fe40000000000 */
[----:B--2---:R-:W-:-:S06]  /*0360*/  ULEA UR5, UR6, UR5, 0x18 ;  /* 0x0000000506057291 */ /* 0x004fcc000f8ec0ff */
[----:B0-----:R-:W-:Y:S01]  /*0370*/  LEA R0, R3, UR5, 0x2 ;  /* 0x0000000503007c11 */ /* 0x001fe2000f8e10ff */
[----:B------:R-:W-:-:S04]  /*0380*/  IMAD R3, R6, UR10, R3 ;  /* 0x0000000a06037c24 */ /* 0x000fc8000f8e0203 */
[----:B------:R-:W0:Y:S01]  /*0390*/  LDS R7, [R0] ;  /* 0x0000000000077984 */ /* 0x000e220000000800 */
[----:B-1----:R-:W-:-:S05]  /*03a0*/  IMAD.WIDE.U32 R2, R3, 0x4, R4 ;  /* 0x0000000403027825 */ /* 0x002fca00078e0004 */
[----:B0-----:R2:W-:Y:S02]  /*03b0*/  STG.E desc[UR8][R2.64], R7 ;  /* 0x0000000702007986 */ /* 0x0015e4000c101908 */
.L_x_228:
[----:B------:R-:W-:Y:S05]  /*03c0*/  BSYNC.RECONVERGENT B0 ;  /* 0x0000000000007941 */ /* 0x000fea0003800200 */
.L_x_227:
[----:B------:R-:W-:Y:S05]  /*03d0*/  BRA.U !UP0, `(.L_x_229) ;  /* 0xfffffffd08c07547 */ /* 0x000fea000b83ffff */
[----:B------:R-:W-:Y:S05]  /*03e0*/  EXIT ;  /* 0x000000000000794d */ /* 0x000fea0003800000 */
.L_x_230:
        /* <DEDUP_REMOVED lines=9> */
.L_x_236:


//--------------------- .nv.shared._ZN3cub18CUB_300001_SM_10006detail10radix_sort29DeviceRadixSortOnesweepKernelINS1_5radix10policy_hubIjNS0_8NullTypeEyE10Policy1000ELNS0_9SortOrderE0EjS6_yiiNS1_21identity_decomposer_tEEEvPT5_SC_PT3_PKSD_PT1_PKSH_PT2_PKSL_T4_iiT6_ --------------------------
	.section	.nv.shared._ZN3cub18CUB_300001_SM_10006detail10radix_sort29DeviceRadixSortOnesweepKernelINS1_5radix10policy_hubIjNS0_8NullTypeEyE10Policy1000ELNS0_9SortOrderE0EjS6_yiiNS1_21identity_decomposer_tEEEvPT5_SC_PT3_PKSD_PT1_PKSH_PT2_PKSL_T4_iiT6_,"aw",@nobits
	.sectionflags	@""
	.align	16
.nv.shared._ZN3cub18CUB_300001_SM_10006detail10radix_sort29DeviceRadixSortOnesweepKernelINS1_5radix10policy_hubIjNS0_8NullTypeEyE10Policy1000ELNS0_9SortOrderE0EjS6_yiiNS1_21identity_decomposer_tEEEvPT5_SC_PT3_PKSD_PT1_PKSH_PT2_PKSL_T4_iiT6_:
	.zero		32256


//--------------------- .nv.shared.reserved.0     --------------------------
	.section	.nv.shared.reserved.0,"aw",@nobits
	.weak		__nv_reservedSMEM_offset_0_alias
	.size		__nv_reservedSMEM_offset_0_alias, 0, 64
	.other		__nv_reservedSMEM_offset_0_alias,@"STO_CUDA_RESERVED_SHARED STV_DEFAULT"
__nv_reservedSMEM_offset_0_alias:
	.zero		0
	.zero		64


//--------------------- .nv.global                --------------------------
	.section	.nv.global,"aw",@nobits
.nv.global:
	.type		_ZN34_INTERNAL_9a5a3eea_4_k_cu_e839a9cc6thrust24THRUST_300001_SM_1000_NS12placeholders2_8E,@object
	.size		_ZN34_INTERNAL_9a5a3eea_4_k_cu_e839a9cc6thrust24THRUST_300001_SM_1000_NS12placeholders2_8E,(_ZN34_INTERNAL_9a5a3eea_4_k_cu_e839a9cc4cuda3std3__436_GLOBAL__N__9a5a3eea_4_k_cu_e839a9cc6ignoreE - _ZN34_INTERNAL_9a5a3eea_4_k_cu_e839a9cc6thrust24THRUST_300001_SM_1000_NS12placeholders2_8E)
_ZN34_INTERNAL_9a5a3eea_4_k_cu_e839a9cc6thrust24THRUST_300001_SM_1000_NS12placeholders2_8E:
	.zero		1
	.type		_ZN34_INTERNAL_9a5a3eea_4_k_cu_e839a9cc4cuda3std3__436_GLOBAL__N__9a5a3eea_4_k_cu_e839a9cc6ignoreE,@object
	.size		_ZN34_INTERNAL_9a5a3eea_4_k_cu_e839a9cc4cuda3std3__436_GLOBAL__N__9a5a3eea_4_k_cu_e839a9cc6ignoreE,(_ZN34_INTERNAL_9a5a3eea_4_k_cu_e839a9cc4cuda3std6ranges3__45__cpo4dataE - _ZN34_INTERNAL_9a5a3eea_4_k_cu_e839a9cc4cuda3std3__436_GLOBAL__N__9a5a3eea_4_k_cu_e839a9cc6ignoreE)
_ZN34_INTERNAL_9a5a3eea_4_k_cu_e839a9cc4cuda3std3__436_GLOBAL__N__9a5a3eea_4_k_cu_e839a9cc6ignoreE:
	.zero		1
	.type		_ZN34_INTERNAL_9a5a3eea_4_k_cu_e839a9cc4cuda3std6ranges3__45__cpo4dataE,@object
	.size		_ZN34_INTERNAL_9a5a3eea_4_k_cu_e839a9cc4cuda3std6ranges3__45__cpo4dataE,(_ZN34_INTERNAL_9a5a3eea_4_k_cu_e839a9cc6thrust24THRUST_300001_SM_1000_NS6system3cpp3parE - _ZN34_INTERNAL_9a5a3eea_4_k_cu_e839a9cc4cuda3std6ranges3__45__cpo4dataE)
_ZN34_INTERNAL_9a5a3eea_4_k_cu_e839a9cc4cuda3std6ranges3__45__cpo4dataE:
	.zero		1
	.type		_ZN34_INTERNAL_9a5a3eea_4_k_cu_e839a9cc6thrust24THRUST_300001_SM_1000_NS6system3cpp3parE,@object
	.size		_ZN34_INTERNAL_9a5a3eea_4_k_cu_e839a9cc6thrust24THRUST_300001_SM_1000_NS6system3cpp3parE,(_ZN34_INTERNAL_9a5a3eea_4_k_cu_e839a9cc4cuda3std3__45__cpo5beginE - _ZN34_INTERNAL_9a5a3eea_4_k_cu_e839a9cc6thrust24THRUST_300001_SM_1000_NS6system3cpp3parE)
_ZN34_INTERNAL_9a5a3eea_4_k_cu_e839a9cc6thrust24THRUST_300001_SM_1000_NS6system3cpp3parE:
	.zero		1
	.type		_ZN34_INTERNAL_9a5a3eea_4_k_cu_e839a9cc4cuda3std3__45__cpo5beginE,@object
	.size		_ZN34_INTERNAL_9a5a3eea_4_k_cu_e839a9cc4cuda3std3__45__cpo5beginE,(_ZN34_INTERNAL_9a5a3eea_4_k_cu_e839a9cc4cuda3std6ranges3__45__cpo5beginE - _ZN34_INTERNAL_9a5a3eea_4_k_cu_e839a9cc4cuda3std3__45__cpo5beginE)
_ZN34_INTERNAL_9a5a3eea_4_k_cu_e839a9cc4cuda3std3__45__cpo5beginE:
	.zero		1
	.type		_ZN34_INTERNAL_9a5a3eea_4_k_cu_e839a9cc4cuda3std6ranges3__45__cpo5beginE,@object
	.size		_ZN34_INTERNAL_9a5a3eea_4_k_cu_e839a9cc4cuda3std6ranges3__45__cpo5beginE,(_ZN34_INTERNAL_9a5a3eea_4_k_cu_e839a9cc6thrust24THRUST_300001_SM_1000_NS6deviceE - _ZN34_INTERNAL_9a5a3eea_4_k_cu_e839a9cc4cuda3std6ranges3__45__cpo5beginE)
_ZN34_INTERNAL_9a5a3eea_4_k_cu_e839a9cc4cuda3std6ranges3__45__cpo5beginE:
	.zero		1
	.type		_ZN34_INTERNAL_9a5a3eea_4_k_cu_e839a9cc6thrust24THRUST_300001_SM_1000_NS6deviceE,@object
	.size		_ZN34_INTERNAL_9a5a3eea_4_k_cu_e839a9cc6thrust24THRUST_300001_SM_1000_NS6deviceE,(_ZN34_INTERNAL_9a5a3eea_4_k_cu_e839a9cc4cuda3std3__47nulloptE - _ZN34_INTERNAL_9a5a3eea_4_k_cu_e839a9cc6thrust24THRUST_300001_SM_1000_NS6deviceE)
_ZN34_INTERNAL_9a5a3eea_4_k_cu_e839a9cc6thrust24THRUST_300001_SM_1000_NS6deviceE:
	.zero		1
	.type		_ZN34_INTERNAL_9a5a3eea_4_k_cu_e839a9cc4cuda3std3__47nulloptE,@object
	.size		_ZN34_INTERNAL_9a5a3eea_4_k_cu_e839a9cc4cuda3std3__47nulloptE,(_ZN34_INTERNAL_9a5a3eea_4_k_cu_e839a9cc4cuda3std6ranges3__45__cpo8distanceE - _ZN34_INTERNAL_9a5a3eea_4_k_cu_e839a9cc4cuda3std3__47nulloptE)
_ZN34_INTERNAL_9a5a3eea_4_k_cu_e839a9cc4cuda3std3__47nulloptE:
	.zero		1
	.type		_ZN34_INTERNAL_9a5a3eea_4_k_cu_e839a9cc4cuda3std6ranges3__45__cpo8distanceE,@object
	.size		_ZN34_INTERNAL_9a5a3eea_4_k_cu_e839a9cc4cuda3std6ranges3__45__cpo8distanceE,(_ZN34_INTERNAL_9a5a3eea_4_k_cu_e839a9cc6thrust24THRUST_300001_SM_1000_NS12placeholders2_4E - _ZN34_INTERNAL_9a5a3eea_4_k_cu_e839a9cc4cuda3std6ranges3__45__cpo8distanceE)
_ZN34_INTERNAL_9a5a3eea_4_k_cu_e839a9cc4cuda3std6ranges3__45__cpo8distanceE:
	.zero		1
	.type		_ZN34_INTERNAL_9a5a3eea_4_k_cu_e839a9cc6thrust24THRUST_300001_SM_1000_NS12placeholders2_4E,@object
	.size		_ZN34_INTERNAL_9a5a3eea_4_k_cu_e839a9cc6thrust24THRUST_300001_SM_1000_NS12placeholders2_4E,(_ZN34_INTERNAL_9a5a3eea_4_k_cu_e839a9cc4cuda3std3__45__cpo6rbeginE - _ZN34_INTERNAL_9a5a3eea_4_k_cu_e839a9cc6thrust24THRUST_300001_SM_1000_NS12placeholders2_4E)
_ZN34_INTERNAL_9a5a3eea_4_k_cu_e839a9cc6thrust24THRUST_300001_SM_1000_NS12placeholders2_4E:
	.zero		1
	.type		_ZN34_INTERNAL_9a5a3eea_4_k_cu_e839a9cc4cuda3std3__45__cpo6rbeginE,@object
	.size		_ZN34_INTERNAL_9a5a3eea_4_k_cu_e839a9cc4cuda3std3__45__cpo6rbeginE,(_ZN34_INTERNAL_9a5a3eea_4_k_cu_e839a9cc4cuda3std6ranges3__45__cpo7advanceE - _ZN34_INTERNAL_9a5a3eea_4_k_cu_e839a9cc4cuda3std3__45__cpo6rbeginE)
_ZN34_INTERNAL_9a5a3eea_4_k_cu_e839a9cc4cuda3std3__45__cpo6rbeginE:
	.zero		1
	.type		_ZN34_INTERNAL_9a5a3eea_4_k_cu_e839a9cc4cuda3std6ranges3__45__cpo7advanceE,@object
	.size		_ZN34_INTERNAL_9a5a3eea_4_k_cu_e839a9cc4cuda3std6ranges3__45__cpo7advanceE,(_ZN34_INTERNAL_9a5a3eea_4_k_cu_e839a9cc6thrust24THRUST_300001_SM_1000_NS12placeholders3_10E - _ZN34_INTERNAL_9a5a3eea_4_k_cu_e839a9cc4cuda3std6ranges3__45__cpo7advanceE)
_ZN34_INTERNAL_9a5a3eea_4_k_cu_e839a9cc4cuda3std6ranges3__45__cpo7advanceE:
	.zero		1
	.type		_ZN34_INTERNAL_9a5a3eea_4_k_cu_e839a9cc6thrust24THRUST_300001_SM_1000_NS12placeholders3_10E,@object
	.size		_ZN34_INTERNAL_9a5a3eea_4_k_cu_e839a9cc6thrust24THRUST_300001_SM_1000_NS12placeholders3_10E,(_ZN34_INTERNAL_9a5a3eea_4_k_cu_e839a9cc4cuda3std3__48in_placeE - _ZN34_INTERNAL_9a5a3eea_4_k_cu_e839a9cc6thrust24THRUST_300001_SM_1000_NS12placeholders3_10E)
_ZN34_INTERNAL_9a5a3eea_4_k_cu_e839a9cc6thrust24THRUST_300001_SM_1000_NS12placeholders3_10E:
	.zero		1
	.type		_ZN34_INTERNAL_9a5a3eea_4_k_cu_e839a9cc4cuda3std3__48in_placeE,@object
	.size		_ZN34_INTERNAL_9a5a3eea_4_k_cu_e839a9cc4cuda3std3__48in_placeE,(_ZN34_INTERNAL_9a5a3eea_4_k_cu_e839a9cc4cuda3std6ranges3__45__cpo4sizeE - _ZN34_INTERNAL_9a5a3eea_4_k_cu_e839a9cc4cuda3std3__48in_placeE)
_ZN34_INTERNAL_9a5a3eea_4_k_cu_e839a9cc4cuda3std3__48in_placeE:
	.zero		1
	.type		_ZN34_INTERNAL_9a5a3eea_4_k_cu_e839a9cc4cuda3std6ranges3__45__cpo4sizeE,@object
	.size		_ZN34_INTERNAL_9a5a3eea_4_k_cu_e839a9cc4cuda3std6ranges3__45__cpo4sizeE,(_ZN34_INTERNAL_9a5a3eea_4_k_cu_e839a9cc6thrust24THRUST_300001_SM_1000_NS12placeholders2_2E - _ZN34_INTERNAL_9a5a3eea_4_k_cu_e839a9cc4cuda3std6ranges3__45__cpo4sizeE)
_ZN34_INTERNAL_9a5a3eea_4_k_cu_e839a9cc4cuda3std6ranges3__45__cpo4sizeE:
	.zero		1
	.type		_ZN34_INTERNAL_9a5a3eea_4_k_cu_e839a9cc6thrust24THRUST_300001_SM_1000_NS12placeholders2_2E,@object
	.size		_ZN34_INTERNAL_9a5a3eea_4_k_cu_e839a9cc6thrust24THRUST_300001_SM_1000_NS12placeholders2_2E,(_ZN34_INTERNAL_9a5a3eea_4_k_cu_e839a9cc4cuda3std3__45__cpo6cbeginE - _ZN34_INTERNAL_9a5a3eea_4_k_cu_e839a9cc6thrust24THRUST_300001_SM_1000_NS12placeholders2_2E)
_ZN34_INTERNAL_9a5a3eea_4_k_cu_e839a9cc6thrust24THRUST_300001_SM_1000_NS12placeholders2_2E:
	.zero		1
	.type		_ZN34_INTERNAL_9a5a3eea_4_k_cu_e839a9cc4cuda3std3__45__cpo6cbeginE,@object
	.size		_ZN34_INTERNAL_9a5a3eea_4_k_cu_e839a9cc4cuda3std3__45__cpo6cbeginE,(_ZN34_INTERNAL_9a5a3eea_4_k_cu_e839a9cc4cuda3std6ranges3__45__cpo6cbeginE - _ZN34_INTERNAL_9a5a3eea_4_k_cu_e839a9cc4cuda3std3__45__cpo6cbeginE)
_ZN34_INTERNAL_9a5a3eea_4_k_cu_e839a9cc4cuda3std3__45__cpo6cbeginE:
	.zero		1
	.type		_ZN34_INTERNAL_9a5a3eea_4_k_cu_e839a9cc4cuda3std6ranges3__45__cpo6cbeginE,@object
	.size		_ZN34_INTERNAL_9a5a3eea_4_k_cu_e839a9cc4cuda3std6ranges3__45__cpo6cbeginE,(_ZN34_INTERNAL_9a5a3eea_4_k_cu_e839a9cc6thrust24THRUST_300001_SM_1000_NS12placeholders2_6E - _ZN34_INTERNAL_9a5a3eea_4_k_cu_e839a9cc4cuda3std6ranges3__45__cpo6cbeginE)
_ZN34_INTERNAL_9a5a3eea_4_k_cu_e839a9cc4cuda3std6ranges3__45__cpo6cbeginE:
	.zero		1
	.type		_ZN34_INTERNAL_9a5a3eea_4_k_cu_e839a9cc6thrust24THRUST_300001_SM_1000_NS12placeholders2_6E,@object
	.size		_ZN34_INTERNAL_9a5a3eea_4_k_cu_e839a9cc6thrust24THRUST_300001_SM_1000_NS12placeholders2_6E,(_ZN34_INTERNAL_9a5a3eea_4_k_cu_e839a9cc4cuda3std3__45__cpo7crbeginE - _ZN34_INTERNAL_9a5a3eea_4_k_cu_e839a9cc6thrust24THRUST_300001_SM_1000_NS12placeholders2_6E)
_ZN34_INTERNAL_9a5a3eea_4_k_cu_e839a9cc6thrust24THRUST_300001_SM_1000_NS12placeholders2_6E:
	.zero		1
	.type		_ZN34_INTERNAL_9a5a3eea_4_k_cu_e839a9cc4cuda3std3__45__cpo7crbeginE,@object
	.size		_ZN34_INTERNAL_9a5a3eea_4_k_cu_e839a9cc4cuda3std3__45__cpo7crbeginE,(_ZN34_INTERNAL_9a5a3eea_4_k_cu_e839a9cc4cuda3std6ranges3__45__cpo4nextE - _ZN34_INTERNAL_9a5a3eea_4_k_cu_e839a9cc4cuda3std3__45__cpo7crbeginE)
_ZN34_INTERNAL_9a5a3eea_4_k_cu_e839a9cc4cuda3std3__45__cpo7crbeginE:
	.zero		1
	.type		_ZN34_INTERNAL_9a5a3eea_4_k_cu_e839a9cc4cuda3std6ranges3__45__cpo4nextE,@object
	.size		_ZN34_INTERNAL_9a5a3eea_4_k_cu_e839a9cc4cuda3std6ranges3__45__cpo4nextE,(_ZN34_INTERNAL_9a5a3eea_4_k_cu_e839a9cc4cuda3std6ranges3__45__cpo4swapE - _ZN34_INTERNAL_9a5a3eea_4_k_cu_e839a9cc4cuda3std6ranges3__45__cpo4nextE)
_ZN34_INTERNAL_9a5a3eea_4_k_cu_e839a9cc4cuda3std6ranges3__45__cpo4nextE:
	.zero		1
	.type		_ZN34_INTERNAL_9a5a3eea_4_k_cu_e839a9cc4cuda3std6ranges3__45__cpo4swapE,@object
	.size		_ZN34_INTERNAL_9a5a3eea_4_k_cu_e839a9cc4cuda3std6ranges3__45__cpo4swapE,(_ZN34_INTERNAL_9a5a3eea_4_k_cu_e839a9cc6thrust24THRUST_300001_SM_1000_NS8cuda_cub10par_nosyncE - _ZN34_INTERNAL_9a5a3eea_4_k_cu_e839a9cc4cuda3std6ranges3__45__cpo4swapE)
_ZN34_INTERNAL_9a5a3eea_4_k_cu_e839a9cc4cuda3std6ranges3__45__cpo4swapE:
	.zero		1
	.type		_ZN34_INTERNAL_9a5a3eea_4_k_cu_e839a9cc6thrust24THRUST_300001_SM_1000_NS8cuda_cub10par_nosyncE,@object
	.size		_ZN34_INTERNAL_9a5a3eea_4_k_cu_e839a9cc6thrust24THRUST_300001_SM_1000_NS8cuda_cub10par_nosyncE,(_ZN34_INTERNAL_9a5a3eea_4_k_cu_e839a9cc6thrust24THRUST_300001_SM_1000_NS3seqE - _ZN34_INTERNAL_9a5a3eea_4_k_cu_e839a9cc6thrust24THRUST_300001_SM_1000_NS8cuda_cub10par_nosyncE)
_ZN34_INTERNAL_9a5a3eea_4_k_cu_e839a9cc6thrust24THRUST_300001_SM_1000_NS8cuda_cub10par_nosyncE:
	.zero		1
	.type		_ZN34_INTERNAL_9a5a3eea_4_k_cu_e839a9cc6thrust24THRUST_300001_SM_1000_NS3seqE,@object
	.size		_ZN34_INTERNAL_9a5a3eea_4_k_cu_e839a9cc6thrust24THRUST_300001_SM_1000_NS3seqE,(_ZN34_INTERNAL_9a5a3eea_4_k_cu_e839a9cc4cuda3std3__420unreachable_sentinelE - _ZN34_INTERNAL_9a5a3eea_4_k_cu_e839a9cc6thrust24THRUST_300001_SM_1000_NS3seqE)
_ZN34_INTERNAL_9a5a3eea_4_k_cu_e839a9cc6thrust24THRUST_300001_SM_1000_NS3seqE:
	.zero		1
	.type		_ZN34_INTERNAL_9a5a3eea_4_k_cu_e839a9cc4cuda3std3__420unreachable_sentinelE,@object
	.size		_ZN34_INTERNAL_9a5a3eea_4_k_cu_e839a9cc4cuda3std3__420unreachable_sentinelE,(_ZN34_INTERNAL_9a5a3eea_4_k_cu_e839a9cc4cuda3std6ranges3__45__cpo5ssizeE - _ZN34_INTERNAL_9a5a3eea_4_k_cu_e839a9cc4cuda3std3__420unreachable_sentinelE)
_ZN34_INTERNAL_9a5a3eea_4_k_cu_e839a9cc4cuda3std3__420unreachable_sentinelE:
	.zero		1
	.type		_ZN34_INTERNAL_9a5a3eea_4_k_cu_e839a9cc4cuda3std6ranges3__45__cpo5ssizeE,@object
	.size		_ZN34_INTERNAL_9a5a3eea_4_k_cu_e839a9cc4cuda3std6ranges3__45__cpo5ssizeE,(_ZN34_INTERNAL_9a5a3eea_4_k_cu_e839a9cc6thrust24THRUST_300001_SM_1000_NS12placeholders2_3E - _ZN34_INTERNAL_9a5a3eea_4_k_cu_e839a9cc4cuda3std6ranges3__45__cpo5ssizeE)
_ZN34_INTERNAL_9a5a3eea_4_k_cu_e839a9cc4cuda3std6ranges3__45__cpo5ssizeE:
	.zero		1
	.type		_ZN34_INTERNAL_9a5a3eea_4_k_cu_e839a9cc6thrust24THRUST_300001_SM_1000_NS12placeholders2_3E,@object
	.size		_ZN34_INTERNAL_9a5a3eea_4_k_cu_e839a9cc6thrust24THRUST_300001_SM_1000_NS12placeholders2_3E,(_ZN34_INTERNAL_9a5a3eea_4_k_cu_e839a9cc4cuda3std3__45__cpo4cendE - _ZN34_INTERNAL_9a5a3eea_4_k_cu_e839a9cc6thrust24THRUST_300001_SM_1000_NS12placeholders2_3E)
_ZN34_INTERNAL_9a5a3eea_4_k_cu_e839a9cc6thrust24THRUST_300001_SM_1000_NS12placeholders2_3E:
	.zero		1
	.type		_ZN34_INTERNAL_9a5a3eea_4_k_cu_e839a9cc4cuda3std3__45__cpo4cendE,@object
	.size		_ZN34_INTERNAL_9a5a3eea_4_k_cu_e839a9cc4cuda3std3__45__cpo4cendE,(_ZN34_INTERNAL_9a5a3eea_4_k_cu_e839a9cc4cuda3std6ranges3__45__cpo4cendE - _ZN34_INTERNAL_9a5a3eea_4_k_cu_e839a9cc4cuda3std3__45__cpo4cendE)
_ZN34_INTERNAL_9a5a3eea_4_k_cu_e839a9cc4cuda3std3__45__cpo4cendE:
	.zero		1
	.type		_ZN34_INTERNAL_9a5a3eea_4_k_cu_e839a9cc4cuda3std6ranges3__45__cpo4cendE,@object
	.size		_ZN34_INTERNAL_9a5a3eea_4_k_cu_e839a9cc4cuda3std6ranges3__45__cpo4cendE,(_ZN34_INTERNAL_9a5a3eea_4_k_cu_e839a9cc6thrust24THRUST_300001_SM_1000_NS12placeholders2_7E - _ZN34_INTERNAL_9a5a3eea_4_k_cu_e839a9cc4cuda3std6ranges3__45__cpo4cendE)
_ZN34_INTERNAL_9a5a3eea_4_k_cu_e839a9cc4cuda3std6ranges3__45__cpo4cendE:
	.zero		1
	.type		_ZN34_INTERNAL_9a5a3eea_4_k_cu_e839a9cc6thrust24THRUST_300001_SM_1000_NS12placeholders2_7E,@object
	.size		_ZN34_INTERNAL_9a5a3eea_4_k_cu_e839a9cc6thrust24THRUST_300001_SM_1000_NS12placeholders2_7E,(_ZN34_INTERNAL_9a5a3eea_4_k_cu_e839a9cc4cuda3std3__45__cpo5crendE - _ZN34_INTERNAL_9a5a3eea_4_k_cu_e839a9cc6thrust24THRUST_300001_SM_1000_NS12placeholders2_7E)
_ZN34_INTERNAL_9a5a3eea_4_k_cu_e839a9cc6thrust24THRUST_300001_SM_1000_NS12placeholders2_7E:
	.zero		1
	.type		_ZN34_INTERNAL_9a5a3eea_4_k_cu_e839a9cc4cuda3std3__45__cpo5crendE,@object
	.size		_ZN34_INTERNAL_9a5a3eea_4_k_cu_e839a9cc4cuda3std3__45__cpo5crendE,(_ZN34_INTERNAL_9a5a3eea_4_k_cu_e839a9cc4cuda3std6ranges3__45__cpo4prevE - _ZN34_INTERNAL_9a5a3eea_4_k_cu_e839a9cc4cuda3std3__45__cpo5crendE)
_ZN34_INTERNAL_9a5a3eea_4_k_cu_e839a9cc4cuda3std3__45__cpo5crendE:
	.zero		1
	.type		_ZN34_INTERNAL_9a5a3eea_4_k_cu_e839a9cc4cuda3std6ranges3__45__cpo4prevE,@object
	.size		_ZN34_INTERNAL_9a5a3eea_4_k_cu_e839a9cc4cuda3std6ranges3__45__cpo4prevE,(_ZN34_INTERNAL_9a5a3eea_4_k_cu_e839a9cc4cuda3std6ranges3__45__cpo9iter_moveE - _ZN34_INTERNAL_9a5a3eea_4_k_cu_e839a9cc4cuda3std6ranges3__45__cpo4prevE)
_ZN34_INTERNAL_9a5a3eea_4_k_cu_e839a9cc4cuda3std6ranges3__45__cpo4prevE:
	.zero		1
	.type		_ZN34_INTERNAL_9a5a3eea_4_k_cu_e839a9cc4cuda3std6ranges3__45__cpo9iter_moveE,@object
	.size		_ZN34_INTERNAL_9a5a3eea_4_k_cu_e839a9cc4cuda3std6ranges3__45__cpo9iter_moveE,(_ZN34_INTERNAL_9a5a3eea_4_k_cu_e839a9cc6thrust24THRUST_300001_SM_1000_NS6system6detail10sequential3seqE - _ZN34_INTERNAL_9a5a3eea_4_k_cu_e839a9cc4cuda3std6ranges3__45__cpo9iter_moveE)
_ZN34_INTERNAL_9a5a3eea_4_k_cu_e839a9cc4cuda3std6ranges3__45__cpo9iter_moveE:
	.zero		1
	.type		_ZN34_INTERNAL_9a5a3eea_4_k_cu_e839a9cc6thrust24THRUST_300001_SM_1000_NS6system6detail10sequential3seqE,@object
	.size		_ZN34_INTERNAL_9a5a3eea_4_k_cu_e839a9cc6thrust24THRUST_300001_SM_1000_NS6system6detail10sequential3seqE,(_ZN34_INTERNAL_9a5a3eea_4_k_cu_e839a9cc6thrust24THRUST_300001_SM_1000_NS12placeholders2_9E - _ZN34_INTERNAL_9a5a3eea_4_k_cu_e839a9cc6thrust24THRUST_300001_SM_1000_NS6system6detail10sequential3seqE)
_ZN34_INTERNAL_9a5a3eea_4_k_cu_e839a9cc6thrust24THRUST_300001_SM_1000_NS6system6detail10sequential3seqE:
	.zero		1
	.type		_ZN34_INTERNAL_9a5a3eea_4_k_cu_e839a9cc6thrust24THRUST_300001_SM_1000_NS12placeholders2_9E,@object
	.size		_ZN34_INTERNAL_9a5a3eea_4_k_cu_e839a9cc6thrust24THRUST_300001_SM_1000_NS12placeholders2_9E,(_ZN34_INTERNAL_9a5a3eea_4_k_cu_e839a9cc4cuda3std3__419piecewise_constructE - _ZN34_INTERNAL_9a5a3eea_4_k_cu_e839a9cc6thrust24THRUST_300001_SM_1000_NS12placeholders2_9E)
_ZN34_INTERNAL_9a5a3eea_4_k_cu_e839a9cc6thrust24THRUST_300001_SM_1000_NS12placeholders2_9E:
	.zero		1
	.type		_ZN34_INTERNAL_9a5a3eea_4_k_cu_e839a9cc4cuda3std3__419piecewise_constructE,@object
	.size		_ZN34_INTERNAL_9a5a3eea_4_k_cu_e839a9cc4cuda3std3__419piecewise_constructE,(_ZN34_INTERNAL_9a5a3eea_4_k_cu_e839a9cc4cuda3std6ranges3__45__cpo5cdataE - _ZN34_INTERNAL_9a5a3eea_4_k_cu_e839a9cc4cuda3std3__419piecewise_constructE)
_ZN34_INTERNAL_9a5a3eea_4_k_cu_e839a9cc4cuda3std3__419piecewise_constructE:
	.zero		1
	.type		_ZN34_INTERNAL_9a5a3eea_4_k_cu_e839a9cc4cuda3std6ranges3__45__cpo5cdataE,@object
	.size		_ZN34_INTERNAL_9a5a3eea_4_k_cu_e839a9cc4cuda3std6ranges3__45__cpo5cdataE,(_ZN34_INTERNAL_9a5a3eea_4_k_cu_e839a9cc6thrust24THRUST_300001_SM_1000_NS12placeholders2_1E - _ZN34_INTERNAL_9a5a3eea_4_k_cu_e839a9cc4cuda3std6ranges3__45__cpo5cdataE)
_ZN34_INTERNAL_9a5a3eea_4_k_cu_e839a9cc4cuda3std6ranges3__45__cpo5cdataE:
	.zero		1
	.type		_ZN34_INTERNAL_9a5a3eea_4_k_cu_e839a9cc6thrust24THRUST_300001_SM_1000_NS12placeholders2_1E,@object
	.size		_ZN34_INTERNAL_9a5a3eea_4_k_cu_e839a9cc6thrust24THRUST_300001_SM_1000_NS12placeholders2_1E,(_ZN34_INTERNAL_9a5a3eea_4_k_cu_e839a9cc4cuda3std3__45__cpo3endE - _ZN34_INTERNAL_9a5a3eea_4_k_cu_e839a9cc6thrust24THRUST_300001_SM_1000_NS12placeholders2_1E)
_ZN34_INTERNAL_9a5a3eea_4_k_cu_e839a9cc6thrust24THRUST_300001_SM_1000_NS12placeholders2_1E:
	.zero		1
	.type		_ZN34_INTERNAL_9a5a3eea_4_k_cu_e839a9cc4cuda3std3__45__cpo3endE,@object
	.size		_ZN34_INTERNAL_9a5a3eea_4_k_cu_e839a9cc4cuda3std3__45__cpo3endE,(_ZN34_INTERNAL_9a5a3eea_4_k_cu_e839a9cc4cuda3std6ranges3__45__cpo3endE - _ZN34_INTERNAL_9a5a3eea_4_k_cu_e839a9cc4cuda3std3__45__cpo3endE)
_ZN34_INTERNAL_9a5a3eea_4_k_cu_e839a9cc4cuda3std3__45__cpo3endE:
	.zero		1
	.type		_ZN34_INTERNAL_9a5a3eea_4_k_cu_e839a9cc4cuda3std6ranges3__45__cpo3endE,@object
	.size		_ZN34_INTERNAL_9a5a3eea_4_k_cu_e839a9cc4cuda3std6ranges3__45__cpo3endE,(_ZN34_INTERNAL_9a5a3eea_4_k_cu_e839a9cc6thrust24THRUST_300001_SM_1000_NS12placeholders2_5E - _ZN34_INTERNAL_9a5a3eea_4_k_cu_e839a9cc4cuda3std6ranges3__45__cpo3endE)
_ZN34_INTERNAL_9a5a3eea_4_k_cu_e839a9cc4cuda3std6ranges3__45__cpo3endE:
	.zero		1
	.type		_ZN34_INTERNAL_9a5a3eea_4_k_cu_e839a9cc6thrust24THRUST_300001_SM_1000_NS12placeholders2_5E,@object
	.size		_ZN34_INTERNAL_9a5a3eea_4_k_cu_e839a9cc6thrust24THRUST_300001_SM_1000_NS12placeholders2_5E,(_ZN34_INTERNAL_9a5a3eea_4_k_cu_e839a9cc4cuda3std3__45__cpo4rendE - _ZN34_INTERNAL_9a5a3eea_4_k_cu_e839a9cc6thrust24THRUST_300001_SM_1000_NS12placeholders2_5E)
_ZN34_INTERNAL_9a5a3eea_4_k_cu_e839a9cc6thrust24THRUST_300001_SM_1000_NS12placeholders2_5E:
	.zero		1
	.type		_ZN34_INTERNAL_9a5a3eea_4_k_cu_e839a9cc4cuda3std3__45__cpo4rendE,@object
	.size		_ZN34_INTERNAL_9a5a3eea_4_k_cu_e839a9cc4cuda3std3__45__cpo4rendE,(_ZN34_INTERNAL_9a5a3eea_4_k_cu_e839a9cc4cuda3std6ranges3__45__cpo9iter_swapE - _ZN34_INTERNAL_9a5a3eea_4_k_cu_e839a9cc4cuda3std3__45__cpo4rendE)
_ZN34_INTERNAL_9a5a3eea_4_k_cu_e839a9cc4cuda3std3__45__cpo4rendE:
	.zero		1
	.type		_ZN34_INTERNAL_9a5a3eea_4_k_cu_e839a9cc4cuda3std6ranges3__45__cpo9iter_swapE,@object
	.size		_ZN34_INTERNAL_9a5a3eea_4_k_cu_e839a9cc4cuda3std6ranges3__45__cpo9iter_swapE,(_ZN34_INTERNAL_9a5a3eea_4_k_cu_e839a9cc4cuda3std3__48unexpectE - _ZN34_INTERNAL_9a5a3eea_4_k_cu_e839a9cc4cuda3std6ranges3__45__cpo9iter_swapE)
_ZN34_INTERNAL_9a5a3eea_4_k_cu_e839a9cc4cuda3std6ranges3__45__cpo9iter_swapE:
	.zero		1
	.type		_ZN34_INTERNAL_9a5a3eea_4_k_cu_e839a9cc4cuda3std3__48unexpectE,@object
	.size		_ZN34_INTERNAL_9a5a3eea_4_k_cu_e839a9cc4cuda3std3__48unexpectE,(_ZN34_INTERNAL_9a5a3eea_4_k_cu_e839a9cc6thrust24THRUST_300001_SM_1000_NS8cuda_cub3parE - _ZN34_INTERNAL_9a5a3eea_4_k_cu_e839a9cc4cuda3std3__48unexpectE)
_ZN34_INTERNAL_9a5a3eea_4_k_cu_e839a9cc4cuda3std3__48unexpectE:
	.zero		1
	.type		_ZN34_INTERNAL_9a5a3eea_4_k_cu_e839a9cc6thrust24THRUST_300001_SM_1000_NS8cuda_cub3parE,@object
	.size		_ZN34_INTERNAL_9a5a3eea_4_k_cu_e839a9cc6thrust24THRUST_300001_SM_1000_NS8cuda_cub3parE,(.L_29 - _ZN34_INTERNAL_9a5a3eea_4_k_cu_e839a9cc6thrust24THRUST_300001_SM_1000_NS8cuda_cub3parE)
_ZN34_INTERNAL_9a5a3eea_4_k_cu_e839a9cc6thrust24THRUST_300001_SM_1000_NS8cuda_cub3parE:
	.zero		1
.L_29:


//--------------------- .nv.shared._ZN3cub18CUB_300001_SM_10006detail10radix_sort33DeviceRadixSortExclusiveSumKernelINS1_5radix10policy_hubIjNS0_8NullTypeEyE10Policy1000EyEEvPT0_ --------------------------
	.section	.nv.shared._ZN3cub18CUB_300001_SM_10006detail10radix_sort33DeviceRadixSortExclusiveSumKernelINS1_5radix10policy_hubIjNS0_8NullTypeEyE10Policy1000EyEEvPT0_,"aw",@nobits
	.sectionflags	@""
	.align	16
.nv.shared._ZN3cub18CUB_300001_SM_10006detail10radix_sort33DeviceRadixSortExclusiveSumKernelINS1_5radix10policy_hubIjNS0_8NullTypeEyE10Policy1000EyEEvPT0_:
	.zero		3360


//--------------------- .nv.shared._ZN3cub18CUB_300001_SM_10006detail10radix_sort30DeviceRadixSortHistogramKernelINS1_5radix10policy_hubIjNS0_8NullTypeEyE10Policy1000ELNS0_9SortOrderE0EjyNS1_21identity_decomposer_tEEEvPT2_PKT1_SB_iiT3_ --------------------------
	.section	.nv.shared._ZN3cub18CUB_300001_SM_10006detail10radix_sort30DeviceRadixSortHistogramKernelINS1_5radix10policy_hubIjNS0_8NullTypeEyE10Policy1000ELNS0_9SortOrderE0EjyNS1_21identity_decomposer_tEEEvPT2_PKT1_SB_iiT3_,"aw",@nobits
	.sectionflags	@""
	.align	16
.nv.shared._ZN3cub18CUB_300001_SM_10006detail10radix_sort30DeviceRadixSortHistogramKernelINS1_5radix10policy_hubIjNS0_8NullTypeEyE10Policy1000ELNS0_9SortOrderE0EjyNS1_21identity_decomposer_tEEEvPT2_PKT1_SB_iiT3_:
	.zero		5120


//--------------------- .nv.shared._ZN3cub18CUB_300001_SM_10006detail10radix_sort31DeviceRadixSortSingleTileKernelINS1_5radix10policy_hubIjNS0_8NullTypeEyE10Policy1000ELNS0_9SortOrderE0EjS6_yNS1_21identity_decomposer_tEEEvPKT1_PSB_PKT2_PSF_T3_iiT4_ --------------------------
	.section	.nv.shared._ZN3cub18CUB_300001_SM_10006detail10radix_sort31DeviceRadixSortSingleTileKernelINS1_5radix10policy_hubIjNS0_8NullTypeEyE10Policy1000ELNS0_9SortOrderE0EjS6_yNS1_21identity_decomposer_tEEEvPKT1_PSB_PKT2_PSF_T3_iiT4_,"aw",@nobits
	.sectionflags	@""
	.align	16
.nv.shared._ZN3cub18CUB_300001_SM_10006detail10radix_sort31DeviceRadixSortSingleTileKernelINS1_5radix10policy_hubIjNS0_8NullTypeEyE10Policy1000ELNS0_9SortOrderE0EjS6_yNS1_21identity_decomposer_tEEEvPKT1_PSB_PKT2_PSF_T3_iiT4_:
	.zero		34880


//--------------------- .nv.shared._ZN3cub18CUB_300001_SM_10006detail11EmptyKernelIvEEvv --------------------------
	.section	.nv.shared._ZN3cub18CUB_300001_SM_10006detail11EmptyKernelIvEEvv,"aw",@nobits
	.sectionflags	@""
	.align	16
	.zero		1024


//--------------------- .nv.shared._Z16computeLocalHistPjiPiii --------------------------
	.section	.nv.shared._Z16computeLocalHistPjiPiii,"aw",@nobits
	.sectionflags	@""
	.align	16
	.zero		1024


//--------------------- .nv.constant0._ZN3cub18CUB_300001_SM_10006detail10radix_sort29DeviceRadixSortOnesweepKernelINS1_5radix10policy_hubIjNS0_8NullTypeEyE10Policy1000ELNS0_9SortOrderE0EjS6_yiiNS1_21identity_decomposer_tEEEvPT5_SC_PT3_PKSD_PT1_PKSH_PT2_PKSL_T4_iiT6_ --------------------------
	.section	.nv.constant0._ZN3cub18CUB_300001_SM_10006detail10radix_sort29DeviceRadixSortOnesweepKernelINS1_5radix10policy_hubIjNS0_8NullTypeEyE10Policy1000ELNS0_9SortOrderE0EjS6_yiiNS1_21identity_decomposer_tEEEvPT5_SC_PT3_PKSD_PT1_PKSH_PT2_PKSL_T4_iiT6_,"a",@progbits
	.sectionflags	@""
	.align	4
.nv.constant0._ZN3cub18CUB_300001_SM_10006detail10radix_sort29DeviceRadixSortOnesweepKernelINS1_5radix10policy_hubIjNS0_8NullTypeEyE10Policy1000ELNS0_9SortOrderE0EjS6_yiiNS1_21identity_decomposer_tEEEvPT5_SC_PT3_PKSD_PT1_PKSH_PT2_PKSL_T4_iiT6_:
	.zero		973


//--------------------- .nv.constant0._ZN3cub18CUB_300001_SM_10006detail10radix_sort33DeviceRadixSortExclusiveSumKernelINS1_5radix10policy_hubIjNS0_8NullTypeEyE10Policy1000EyEEvPT0_ --------------------------
	.section	.nv.constant0._ZN3cub18CUB_300001_SM_10006detail10radix_sort33DeviceRadixSortExclusiveSumKernelINS1_5radix10policy_hubIjNS0_8NullTypeEyE10Policy1000EyEEvPT0_,"a",@progbits
	.sectionflags	@""
	.align	4
.nv.constant0._ZN3cub18CUB_300001_SM_10006detail10radix_sort33DeviceRadixSortExclusiveSumKernelINS1_5radix10policy_hubIjNS0_8NullTypeEyE10Policy1000EyEEvPT0_:
	.zero		904


//--------------------- .nv.constant0._ZN3cub18CUB_300001_SM_10006detail10radix_sort30DeviceRadixSortHistogramKernelINS1_5radix10policy_hubIjNS0_8NullTypeEyE10Policy1000ELNS0_9SortOrderE0EjyNS1_21identity_decomposer_tEEEvPT2_PKT1_SB_iiT3_ --------------------------
	.section	.nv.constant0._ZN3cub18CUB_300001_SM_10006detail10radix_sort30DeviceRadixSortHistogramKernelINS1_5radix10policy_hubIjNS0_8NullTypeEyE10Policy1000ELNS0_9SortOrderE0EjyNS1_21identity_decomposer_tEEEvPT2_PKT1_SB_iiT3_,"a",@progbits
	.sectionflags	@""
	.align	4
.nv.constant0._ZN3cub18CUB_300001_SM_10006detail10radix_sort30DeviceRadixSortHistogramKernelINS1_5radix10policy_hubIjNS0_8NullTypeEyE10Policy1000ELNS0_9SortOrderE0EjyNS1_21identity_decomposer_tEEEvPT2_PKT1_SB_iiT3_:
	.zero		929


//--------------------- .nv.constant0._ZN3cub18CUB_300001_SM_10006detail10radix_sort31DeviceRadixSortSingleTileKernelINS1_5radix10policy_hubIjNS0_8NullTypeEyE10Policy1000ELNS0_9SortOrderE0EjS6_yNS1_21identity_decomposer_tEEEvPKT1_PSB_PKT2_PSF_T3_iiT4_ --------------------------
	.section	.nv.constant0._ZN3cub18CUB_300001_SM_10006detail10radix_sort31DeviceRadixSortSingleTileKernelINS1_5radix10policy_hubIjNS0_8NullTypeEyE10Policy1000ELNS0_9SortOrderE0EjS6_yNS1_21identity_decomposer_tEEEvPKT1_PSB_PKT2_PSF_T3_iiT4_,"a",@progbits
	.sectionflags	@""
	.align	4
.nv.constant0._ZN3cub18CUB_300001_SM_10006detail10radix_sort31DeviceRadixSortSingleTileKernelINS1_5radix10policy_hubIjNS0_8NullTypeEyE10Policy1000ELNS0_9SortOrderE0EjS6_yNS1_21identity_decomposer_tEEEvPKT1_PSB_PKT2_PSF_T3_iiT4_:
	.zero		945


//--------------------- .nv.constant0._ZN3cub18CUB_300001_SM_10006detail11EmptyKernelIvEEvv --------------------------
	.section	.nv.constant0._ZN3cub18CUB_300001_SM_10006detail11EmptyKernelIvEEvv,"a",@progbits
	.sectionflags	@""
	.align	4
.nv.constant0._ZN3cub18CUB_300001_SM_10006detail11EmptyKernelIvEEvv:
	.zero		896


//--------------------- .nv.constant0._Z16computeLocalHistPjiPiii --------------------------
	.section	.nv.constant0._Z16computeLocalHistPjiPiii,"a",@progbits
	.sectionflags	@""
	.align	4
.nv.constant0._Z16computeLocalHistPjiPiii:
	.zero		928


//--------------------- SYMBOLS --------------------------

	.type		.nv.reservedSmem.offset0,@object
	.size		.nv.reservedSmem.offset0,0x4
	.type		.nv.reservedSmem.cap,@object
	.size		.nv.reservedSmem.cap,0x4
